	.target	sm_100a

	.elftype	@"ET_EXEC"


//--------------------- .note.nv.tkinfo           --------------------------
	.section	.note.nv.tkinfo,"",@"SHT_NOTE"
	.sectionflags	@"SHF_NOTE_NV_TKINFO"
	.tkinfo
        /*0018*/ 	.word	0x00000002
        /*0030*/ 	.string	""
        /*0030*/ 	.string	"ptxas"
        /*0030*/ 	.string	"Cuda compilation tools, release 13.0, V13.0.88"
        /*0030*/ 	.string	"Build cuda_13.0.r13.0/compiler.36424714_0"
        /*0030*/ 	.string	"-arch sm_100a -m 64 "



//--------------------- .note.nv.cuinfo           --------------------------
	.section	.note.nv.cuinfo,"",@"SHT_NOTE"
	.sectionflags	@"SHF_NOTE_NV_CUINFO"
        /*0018*/ 	.short	0x0002
        /*001a*/ 	.short	0x0064
        /*001c*/ 	.short	0x0082
	.zero		2


//--------------------- .nv.info                  --------------------------
	.section	.nv.info,"",@"SHT_CUDA_INFO"
	.align	4


	//----- nvinfo : EIATTR_REGCOUNT
	.align		4
        /*0000*/ 	.byte	0x04, 0x2f
        /*0002*/ 	.short	(.L_19 - .L_18)
	.align		4
.L_18:
        /*0004*/ 	.word	index@(_ZN7cutlass13device_kernelINS_4gemm6kernel13GemmUniversalIN4cute5tupleIJiiiiEEENS1_10collective13CollectiveMmaINS1_35MainloopSm100TmaUmmaWarpSpecializedILi2ELi2ELi4ENS5_IJNS4_1CILi8EEENSA_ILi1EEESC_EEEEENS5_IJNSA_ILi128EEENSA_ILi256EEESF_EEENS_10tfloat32_tENS5_IJlSC_lEEESI_SJ_NS4_8TiledMMAINS4_8MMA_AtomIJNS4_23SM100_MMA_TF32_2x1SM_SSISI_SI_fLi128ELi256ELNS4_4UMMA5MajorE0ELSO_0ELNSN_7ScaleInE0ELSP_0EEEEEENS4_6LayoutINS5_IJSC_SC_SC_EEENS5_IJNSA_ILi0EEESU_SU_EEEEENS5_IJNS4_10UnderscoreESX_SX_EEEEENS4_18SM100_TMA_2SM_LOADENS4_14ComposedLayoutINS4_7SwizzleILi3ELi4ELi3EEENS4_18smem_ptr_flag_bitsILi32EEENSS_INS5_IJSB_NSA_ILi32EEEEEENS5_IJS16_SC_EEEEEEEvNS4_8identityENS4_28SM100_TMA_2SM_LOAD_MULTICASTES1A_vS1B_EENS_8epilogue10collective18CollectiveEpilogueINS1E_23Sm100TmaWarpSpecializedILi4ELi2ELi16ELb1ELb0EEEJNS5_IJNSA_ILi64EEESG_SF_EEENS5_IJNSS_IS1J_SC_EENSS_INS5_IJNSA_ILi16EEENSA_ILi2EEEEEENS5_IJSC_SF_EEEEEEEESI_SJ_SI_SJ_NS1E_6fusion15FusionCallbacksIS1I_NS1S_17LinearCombinationISI_fSI_fLNS_15FloatRoundStyleE2EEES1K_S1R_JEEENS4_5SM1004TMEM4LOAD26SM100_TMEM_LOAD_32dp32b16xENS4_13SM90_TMA_LOADENS11_INS12_ILi2ELi4ELi3EEES15_NSS_INS5_IJSB_S1M_EEENS5_IJS1M_SC_EEEEEEENS4_39AutoVectorizingCopyWithAssumedAlignmentILi128EEENS4_14SM90_TMA_STOREES27_S29_S29_EEEvvEEEEvNT_6ParamsE)
        /*0008*/ 	.word	0x0000004d


	//----- nvinfo : EIATTR_FRAME_SIZE
	.align		4
.L_19:
        /*000c*/ 	.byte	0x04, 0x11
        /*000e*/ 	.short	(.L_21 - .L_20)
	.align		4
.L_20:
        /*0010*/ 	.word	index@($__internal_2_$__cuda_sm10x_tcgen05_guardrail_trap_unallocated_columns_being_dealloced)
        /*0014*/ 	.word	0x00000000


	//----- nvinfo : EIATTR_FRAME_SIZE
	.align		4
.L_21:
        /*0018*/ 	.byte	0x04, 0x11
        /*001a*/ 	.short	(.L_23 - .L_22)
	.align		4
.L_22:
        /*001c*/ 	.word	index@($__internal_1_$__cuda_sm10x_tcgen05_guardrail_trap_phase_invalid_during_alloc)
        /*0020*/ 	.word	0x00000000


	//----- nvinfo : EIATTR_FRAME_SIZE
	.align		4
.L_23:
        /*0024*/ 	.byte	0x04, 0x11
        /*0026*/ 	.short	(.L_25 - .L_24)
	.align		4
.L_24:
        /*0028*/ 	.word	index@($__internal_0_$__cuda_sm10x_tcgen05_guardrail_trap_col_being_dealloced_not_returned_by_alloc)
        /*002c*/ 	.word	0x00000000


	//----- nvinfo : EIATTR_FRAME_SIZE
	.align		4
.L_25:
        /*0030*/ 	.byte	0x04, 0x11
        /*0032*/ 	.short	(.L_27 - .L_26)
	.align		4
.L_26:
        /*0034*/ 	.word	index@(_ZN7cutlass13device_kernelINS_4gemm6kernel13GemmUniversalIN4cute5tupleIJiiiiEEENS1_10collective13CollectiveMmaINS1_35MainloopSm100TmaUmmaWarpSpecializedILi2ELi2ELi4ENS5_IJNS4_1CILi8EEENSA_ILi1EEESC_EEEEENS5_IJNSA_ILi128EEENSA_ILi256EEESF_EEENS_10tfloat32_tENS5_IJlSC_lEEESI_SJ_NS4_8TiledMMAINS4_8MMA_AtomIJNS4_23SM100_MMA_TF32_2x1SM_SSISI_SI_fLi128ELi256ELNS4_4UMMA5MajorE0ELSO_0ELNSN_7ScaleInE0ELSP_0EEEEEENS4_6LayoutINS5_IJSC_SC_SC_EEENS5_IJNSA_ILi0EEESU_SU_EEEEENS5_IJNS4_10UnderscoreESX_SX_EEEEENS4_18SM100_TMA_2SM_LOADENS4_14ComposedLayoutINS4_7SwizzleILi3ELi4ELi3EEENS4_18smem_ptr_flag_bitsILi32EEENSS_INS5_IJSB_NSA_ILi32EEEEEENS5_IJS16_SC_EEEEEEEvNS4_8identityENS4_28SM100_TMA_2SM_LOAD_MULTICASTES1A_vS1B_EENS_8epilogue10collective18CollectiveEpilogueINS1E_23Sm100TmaWarpSpecializedILi4ELi2ELi16ELb1ELb0EEEJNS5_IJNSA_ILi64EEESG_SF_EEENS5_IJNSS_IS1J_SC_EENSS_INS5_IJNSA_ILi16EEENSA_ILi2EEEEEENS5_IJSC_SF_EEEEEEEESI_SJ_SI_SJ_NS1E_6fusion15FusionCallbacksIS1I_NS1S_17LinearCombinationISI_fSI_fLNS_15FloatRoundStyleE2EEES1K_S1R_JEEENS4_5SM1004TMEM4LOAD26SM100_TMEM_LOAD_32dp32b16xENS4_13SM90_TMA_LOADENS11_INS12_ILi2ELi4ELi3EEES15_NSS_INS5_IJSB_S1M_EEENS5_IJS1M_SC_EEEEEEENS4_39AutoVectorizingCopyWithAssumedAlignmentILi128EEENS4_14SM90_TMA_STOREES27_S29_S29_EEEvvEEEEvNT_6ParamsE)
        /*0038*/ 	.word	0x00000000


	//----- nvinfo : EIATTR_MIN_STACK_SIZE
	.align		4
.L_27:
        /*003c*/ 	.byte	0x04, 0x12
        /*003e*/ 	.short	(.L_29 - .L_28)
	.align		4
.L_28:
        /*0040*/ 	.word	index@(_ZN7cutlass13device_kernelINS_4gemm6kernel13GemmUniversalIN4cute5tupleIJiiiiEEENS1_10collective13CollectiveMmaINS1_35MainloopSm100TmaUmmaWarpSpecializedILi2ELi2ELi4ENS5_IJNS4_1CILi8EEENSA_ILi1EEESC_EEEEENS5_IJNSA_ILi128EEENSA_ILi256EEESF_EEENS_10tfloat32_tENS5_IJlSC_lEEESI_SJ_NS4_8TiledMMAINS4_8MMA_AtomIJNS4_23SM100_MMA_TF32_2x1SM_SSISI_SI_fLi128ELi256ELNS4_4UMMA5MajorE0ELSO_0ELNSN_7ScaleInE0ELSP_0EEEEEENS4_6LayoutINS5_IJSC_SC_SC_EEENS5_IJNSA_ILi0EEESU_SU_EEEEENS5_IJNS4_10UnderscoreESX_SX_EEEEENS4_18SM100_TMA_2SM_LOADENS4_14ComposedLayoutINS4_7SwizzleILi3ELi4ELi3EEENS4_18smem_ptr_flag_bitsILi32EEENSS_INS5_IJSB_NSA_ILi32EEEEEENS5_IJS16_SC_EEEEEEEvNS4_8identityENS4_28SM100_TMA_2SM_LOAD_MULTICASTES1A_vS1B_EENS_8epilogue10collective18CollectiveEpilogueINS1E_23Sm100TmaWarpSpecializedILi4ELi2ELi16ELb1ELb0EEEJNS5_IJNSA_ILi64EEESG_SF_EEENS5_IJNSS_IS1J_SC_EENSS_INS5_IJNSA_ILi16EEENSA_ILi2EEEEEENS5_IJSC_SF_EEEEEEEESI_SJ_SI_SJ_NS1E_6fusion15FusionCallbacksIS1I_NS1S_17LinearCombinationISI_fSI_fLNS_15FloatRoundStyleE2EEES1K_S1R_JEEENS4_5SM1004TMEM4LOAD26SM100_TMEM_LOAD_32dp32b16xENS4_13SM90_TMA_LOADENS11_INS12_ILi2ELi4ELi3EEES15_NSS_INS5_IJSB_S1M_EEENS5_IJS1M_SC_EEEEEEENS4_39AutoVectorizingCopyWithAssumedAlignmentILi128EEENS4_14SM90_TMA_STOREES27_S29_S29_EEEvvEEEEvNT_6ParamsE)
        /*0044*/ 	.word	0x00000000
.L_29:


//--------------------- .nv.compat                --------------------------
	.section	.nv.compat,"",@"SHT_CUDA_COMPAT_INFO"
	.align	4
        /*0000*/ 	.byte	0x02, 0x09, 0x01, 0x00, 0x02, 0x02, 0x02, 0x00, 0x02, 0x05, 0x05, 0x00, 0x03, 0x07, 0x01, 0x01
        /*0010*/ 	.byte	0x02, 0x03, 0x01, 0x00, 0x02, 0x06, 0x01, 0x00, 0x04, 0x0b, 0x08, 0x00, 0x09, 0x00, 0x00, 0x00
        /*0020*/ 	.byte	0x00, 0x00, 0x00, 0x00


//--------------------- .nv.info._ZN7cutlass13device_kernelINS_4gemm6kernel13GemmUniversalIN4cute5tupleIJiiiiEEENS1_10collective13CollectiveMmaINS1_35MainloopSm100TmaUmmaWarpSpecializedILi2ELi2ELi4ENS5_IJNS4_1CILi8EEENSA_ILi1EEESC_EEEEENS5_IJNSA_ILi128EEENSA_ILi256EEESF_EEENS_10tfloat32_tENS5_IJlSC_lEEESI_SJ_NS4_8TiledMMAINS4_8MMA_AtomIJNS4_23SM100_MMA_TF32_2x1SM_SSISI_SI_fLi128ELi256ELNS4_4UMMA5MajorE0ELSO_0ELNSN_7ScaleInE0ELSP_0EEEEEENS4_6LayoutINS5_IJSC_SC_SC_EEENS5_IJNSA_ILi0EEESU_SU_EEEEENS5_IJNS4_10UnderscoreESX_SX_EEEEENS4_18SM100_TMA_2SM_LOADENS4_14ComposedLayoutINS4_7SwizzleILi3ELi4ELi3EEENS4_18smem_ptr_flag_bitsILi32EEENSS_INS5_IJSB_NSA_ILi32EEEEEENS5_IJS16_SC_EEEEEEEvNS4_8identityENS4_28SM100_TMA_2SM_LOAD_MULTICASTES1A_vS1B_EENS_8epilogue10collective18CollectiveEpilogueINS1E_23Sm100TmaWarpSpecializedILi4ELi2ELi16ELb1ELb0EEEJNS5_IJNSA_ILi64EEESG_SF_EEENS5_IJNSS_IS1J_SC_EENSS_INS5_IJNSA_ILi16EEENSA_ILi2EEEEEENS5_IJSC_SF_EEEEEEEESI_SJ_SI_SJ_NS1E_6fusion15FusionCallbacksIS1I_NS1S_17LinearCombinationISI_fSI_fLNS_15FloatRoundStyleE2EEES1K_S1R_JEEENS4_5SM1004TMEM4LOAD26SM100_TMEM_LOAD_32dp32b16xENS4_13SM90_TMA_LOADENS11_INS12_ILi2ELi4ELi3EEES15_NSS_INS5_IJSB_S1M_EEENS5_IJS1M_SC_EEEEEEENS4_39AutoVectorizingCopyWithAssumedAlignmentILi128EEENS4_14SM90_TMA_STOREES27_S29_S29_EEEvvEEEEvNT_6ParamsE --------------------------
	.section	.nv.info._ZN7cutlass13device_kernelINS_4gemm6kernel13GemmUniversalIN4cute5tupleIJiiiiEEENS1_10collective13CollectiveMmaINS1_35MainloopSm100TmaUmmaWarpSpecializedILi2ELi2ELi4ENS5_IJNS4_1CILi8EEENSA_ILi1EEESC_EEEEENS5_IJNSA_ILi128EEENSA_ILi256EEESF_EEENS_10tfloat32_tENS5_IJlSC_lEEESI_SJ_NS4_8TiledMMAINS4_8MMA_AtomIJNS4_23SM100_MMA_TF32_2x1SM_SSISI_SI_fLi128ELi256ELNS4_4UMMA5MajorE0ELSO_0ELNSN_7ScaleInE0ELSP_0EEEEEENS4_6LayoutINS5_IJSC_SC_SC_EEENS5_IJNSA_ILi0EEESU_SU_EEEEENS5_IJNS4_10UnderscoreESX_SX_EEEEENS4_18SM100_TMA_2SM_LOADENS4_14ComposedLayoutINS4_7SwizzleILi3ELi4ELi3EEENS4_18smem_ptr_flag_bitsILi32EEENSS_INS5_IJSB_NSA_ILi32EEEEEENS5_IJS16_SC_EEEEEEEvNS4_8identityENS4_28SM100_TMA_2SM_LOAD_MULTICASTES1A_vS1B_EENS_8epilogue10collective18CollectiveEpilogueINS1E_23Sm100TmaWarpSpecializedILi4ELi2ELi16ELb1ELb0EEEJNS5_IJNSA_ILi64EEESG_SF_EEENS5_IJNSS_IS1J_SC_EENSS_INS5_IJNSA_ILi16EEENSA_ILi2EEEEEENS5_IJSC_SF_EEEEEEEESI_SJ_SI_SJ_NS1E_6fusion15FusionCallbacksIS1I_NS1S_17LinearCombinationISI_fSI_fLNS_15FloatRoundStyleE2EEES1K_S1R_JEEENS4_5SM1004TMEM4LOAD26SM100_TMEM_LOAD_32dp32b16xENS4_13SM90_TMA_LOADENS11_INS12_ILi2ELi4ELi3EEES15_NSS_INS5_IJSB_S1M_EEENS5_IJS1M_SC_EEEEEEENS4_39AutoVectorizingCopyWithAssumedAlignmentILi128EEENS4_14SM90_TMA_STOREES27_S29_S29_EEEvvEEEEvNT_6ParamsE,"",@"SHT_CUDA_INFO"
	.sectionflags	@""
	.align	4


	//----- nvinfo : EIATTR_CUDA_API_VERSION
	.align		4
        /*0000*/ 	.byte	0x04, 0x37
        /*0002*/ 	.short	(.L_31 - .L_30)
.L_30:
        /*0004*/ 	.word	0x00000082


	//----- nvinfo : EIATTR_KPARAM_INFO
	.align		4
.L_31:
        /*0008*/ 	.byte	0x04, 0x17
        /*000a*/ 	.short	(.L_33 - .L_32)
.L_32:
        /*000c*/ 	.word	0x00000000
        /*0010*/ 	.short	0x0000
        /*0012*/ 	.short	0x0000
        /*0014*/ 	.byte	0x00, 0xf0, 0x01, 0x20


	//----- nvinfo : EIATTR_AT_ENTRY_FRAGMENTS
	.align		4
.L_33:
        /*0018*/ 	.byte	0x04, 0x4f
        /*001a*/ 	.short	(.L_35 - .L_34)


	//   ....[0]....
.L_34:
        /*001c*/ 	.word	0x00000007


	//----- nvinfo : EIATTR_RESERVED_SMEM_USED
	.align		4
.L_35:
        /*0020*/ 	.byte	0x01, 0x41
	.zero		2


	//----- nvinfo : EIATTR_SPARSE_MMA_MASK
	.align		4
        /*0024*/ 	.byte	0x03, 0x50
        /*0026*/ 	.short	0x0000


	//----- nvinfo : EIATTR_TCGEN05_2CTA_USED
	.align		4
        /*0028*/ 	.byte	0x01, 0x52
	.zero		2


	//----- nvinfo : EIATTR_MAXREG_COUNT
	.align		4
        /*002c*/ 	.byte	0x03, 0x1b
        /*002e*/ 	.short	0x00ff


	//----- nvinfo : EIATTR_NUM_BARRIERS
	.align		4
        /*0030*/ 	.byte	0x02, 0x4c
        /*0032*/ 	.byte	0x07
	.zero		1


	//----- nvinfo : EIATTR_EXTERNS
	.align		4
        /*0034*/ 	.byte	0x04, 0x0f
        /*0036*/ 	.short	(.L_37 - .L_36)


	//   ....[0]....
	.align		4
.L_36:
        /*0038*/ 	.word	index@(__assertfail)


	//----- nvinfo : EIATTR_MERCURY_ISA_VERSION
	.align		4
.L_37:
        /*003c*/ 	.byte	0x03, 0x5f
        /*003e*/ 	.short	0x0101


	//----- nvinfo : EIATTR_INT_WARP_WIDE_INSTR_OFFSETS
	.align		4
        /*0040*/ 	.byte	0x04, 0x31
        /*0042*/ 	.short	(.L_39 - .L_38)


	//   ....[0]....
.L_38:
        /*0044*/ 	.word	0x00000d60


	//   ....[1]....
        /*0048*/ 	.word	0x00000e00


	//   ....[2]....
        /*004c*/ 	.word	0x00004d00


	//   ....[3]....
        /*0050*/ 	.word	0x00004d30


	//   ....[4]....
        /*0054*/ 	.word	0x00004d50


	//   ....[5]....
        /*0058*/ 	.word	0x00005900


	//   ....[6]....
        /*005c*/ 	.word	0x000059a0


	//   ....[7]....
        /*0060*/ 	.word	0x00005a50


	//   ....[8]....
        /*0064*/ 	.word	0x00005ad0


	//   ....[9]....
        /*0068*/ 	.word	0x00005b80


	//   ....[10]....
        /*006c*/ 	.word	0x00005c50


	//   ....[11]....
        /*0070*/ 	.word	0x00005cc0


	//   ....[12]....
        /*0074*/ 	.word	0x00005d70


	//   ....[13]....
        /*0078*/ 	.word	0x00005e40


	//   ....[14]....
        /*007c*/ 	.word	0x00005eb0


	//   ....[15]....
        /*0080*/ 	.word	0x00005f70


	//   ....[16]....
        /*0084*/ 	.word	0x00006030


	//   ....[17]....
        /*0088*/ 	.word	0x000060b0


	//   ....[18]....
        /*008c*/ 	.word	0x00006160


	//   ....[19]....
        /*0090*/ 	.word	0x00006230


	//   ....[20]....
        /*0094*/ 	.word	0x000062a0


	//   ....[21]....
        /*0098*/ 	.word	0x00006350


	//   ....[22]....
        /*009c*/ 	.word	0x00006420


	//   ....[23]....
        /*00a0*/ 	.word	0x00006490


	//   ....[24]....
        /*00a4*/ 	.word	0x00006550


	//   ....[25]....
        /*00a8*/ 	.word	0x00006620


	//   ....[26]....
        /*00ac*/ 	.word	0x000066b0


	//   ....[27]....
        /*00b0*/ 	.word	0x00006780


	//   ....[28]....
        /*00b4*/ 	.word	0x00006890


	//----- nvinfo : EIATTR_COOP_GROUP_MASK_REGIDS
	.align		4
.L_39:
        /*00b8*/ 	.byte	0x04, 0x29
        /*00ba*/ 	.short	(.L_41 - .L_40)


	//   ....[0]....
.L_40:
        /*00bc*/ 	.word	0xffffffff


	//   ....[1]....
        /*00c0*/ 	.word	0xffffffff


	//   ....[2]....
        /*00c4*/ 	.word	0xffffffff


	//   ....[3]....
        /*00c8*/ 	.word	0xffffffff


	//   ....[4]....
        /*00cc*/ 	.word	0xffffffff


	//   ....[5]....
        /*00d0*/ 	.word	0xffffffff


	//   ....[6]....
        /*00d4*/ 	.word	0xffffffff


	//   ....[7]....
        /*00d8*/ 	.word	0xffffffff


	//   ....[8]....
        /*00dc*/ 	.word	0xffffffff


	//   ....[9]....
        /*00e0*/ 	.word	0xffffffff


	//   ....[10]....
        /*00e4*/ 	.word	0xffffffff


	//   ....[11]....
        /*00e8*/ 	.word	0xffffffff


	//   ....[12]....
        /*00ec*/ 	.word	0xffffffff


	//   ....[13]....
        /*00f0*/ 	.word	0xffffffff


	//----- nvinfo : EIATTR_COOP_GROUP_INSTR_OFFSETS
	.align		4
.L_41:
        /*00f4*/ 	.byte	0x04, 0x28
        /*00f6*/ 	.short	(.L_43 - .L_42)


	//   ....[0]....
.L_42:
        /*00f8*/ 	.word	0x000000c0


	//   ....[1]....
        /*00fc*/ 	.word	0x00000540


	//   ....[2]....
        /*0100*/ 	.word	0x000006d0


	//   ....[3]....
        /*0104*/ 	.word	0x00000860


	//   ....[4]....
        /*0108*/ 	.word	0x00000950


	//   ....[5]....
        /*010c*/ 	.word	0x00000ab0


	//   ....[6]....
        /*0110*/ 	.word	0x00000c40


	//   ....[7]....
        /*0114*/ 	.word	0x00000e80


	//   ....[8]....
        /*0118*/ 	.word	0x00002760


	//   ....[9]....
        /*011c*/ 	.word	0x00003510


	//   ....[10]....
        /*0120*/ 	.word	0x00003a20


	//   ....[11]....
        /*0124*/ 	.word	0x00003cd0


	//   ....[12]....
        /*0128*/ 	.word	0x00004bf0


	//   ....[13]....
        /*012c*/ 	.word	0x00004e10


	//----- nvinfo : EIATTR_VRC_CTA_INIT_COUNT
	.align		4
.L_43:
        /*0130*/ 	.byte	0x02, 0x4a
        /*0132*/ 	.byte	0x80
	.zero		1


	//----- nvinfo : EIATTR_SYSCALL_OFFSETS
	.align		4
        /*0134*/ 	.byte	0x04, 0x46
        /*0136*/ 	.short	(.L_45 - .L_44)


	//   ....[0]....
.L_44:
        /*0138*/ 	.word	0x00007450


	//   ....[1]....
        /*013c*/ 	.word	0x00007540


	//   ....[2]....
        /*0140*/ 	.word	0x00007d00


	//   ....[3]....
        /*0144*/ 	.word	0x000086c0


	//   ....[4]....
        /*0148*/ 	.word	0x00009060


	//   ....[5]....
        /*014c*/ 	.word	0x00009a50


	//   ....[6]....
        /*0150*/ 	.word	0x0000a440


	//   ....[7]....
        /*0154*/ 	.word	0x0000ae50


	//   ....[8]....
        /*0158*/ 	.word	0x0000b840


	//   ....[9]....
        /*015c*/ 	.word	0x0000c1e0


	//----- nvinfo : EIATTR_MBARRIER_INSTR_OFFSETS
	.align		4
.L_45:
        /*0160*/ 	.byte	0x04, 0x39
        /*0162*/ 	.short	(.L_47 - .L_46)


	//   ....[0]....
.L_46:
        /*0164*/ 	.word	0x00000680
        /*0168*/ 	.word	0x000000ff
        /*016c*/ 	.word	0x00000000
        /*0170*/ 	.short	0x0100
        /*0172*/ 	.byte	0x04
	.zero		1


	//   ....[1]....
        /*0174*/ 	.word	0x00000690
        /*0178*/ 	.word	0x000000ff
        /*017c*/ 	.word	0x00000010
        /*0180*/ 	.short	0x0100
        /*0182*/ 	.byte	0x04
	.zero		1


	//   ....[2]....
        /*0184*/ 	.word	0x000006a0
        /*0188*/ 	.word	0x000000ff
        /*018c*/ 	.word	0x00000008
        /*0190*/ 	.short	0x0100
        /*0192*/ 	.byte	0x04
	.zero		1


	//   ....[3]....
        /*0194*/ 	.word	0x000006b0
        /*0198*/ 	.word	0x000000ff
        /*019c*/ 	.word	0x00000018
        /*01a0*/ 	.short	0x0100
        /*01a2*/ 	.byte	0x04
	.zero		1


	//   ....[4]....
        /*01a4*/ 	.word	0x000007d0
        /*01a8*/ 	.word	0x000000ff
        /*01ac*/ 	.word	0x00000020
        /*01b0*/ 	.short	0x0100
        /*01b2*/ 	.byte	0x04
	.zero		1


	//   ....[5]....
        /*01b4*/ 	.word	0x000007e0
        /*01b8*/ 	.word	0x000000ff
        /*01bc*/ 	.word	0x00000040
        /*01c0*/ 	.short	0x0100
        /*01c2*/ 	.byte	0x04
	.zero		1


	//   ....[6]....
        /*01c4*/ 	.word	0x000007f0
        /*01c8*/ 	.word	0x000000ff
        /*01cc*/ 	.word	0x00000028
        /*01d0*/ 	.short	0x0100
        /*01d2*/ 	.byte	0x04
	.zero		1


	//   ....[7]....
        /*01d4*/ 	.word	0x00000800
        /*01d8*/ 	.word	0x000000ff
        /*01dc*/ 	.word	0x00000048
        /*01e0*/ 	.short	0x0100
        /*01e2*/ 	.byte	0x04
	.zero		1


	//   ....[8]....
        /*01e4*/ 	.word	0x00000810
        /*01e8*/ 	.word	0x000000ff
        /*01ec*/ 	.word	0x00000030
        /*01f0*/ 	.short	0x0100
        /*01f2*/ 	.byte	0x04
	.zero		1


	//   ....[9]....
        /*01f4*/ 	.word	0x00000820
        /*01f8*/ 	.word	0x000000ff
        /*01fc*/ 	.word	0x00000050
        /*0200*/ 	.short	0x0100
        /*0202*/ 	.byte	0x04
	.zero		1


	//   ....[10]....
        /*0204*/ 	.word	0x00000830
        /*0208*/ 	.word	0x000000ff
        /*020c*/ 	.word	0x00000038
        /*0210*/ 	.short	0x0100
        /*0212*/ 	.byte	0x04
	.zero		1


	//   ....[11]....
        /*0214*/ 	.word	0x00000840
        /*0218*/ 	.word	0x000000ff
        /*021c*/ 	.word	0x00000058
        /*0220*/ 	.short	0x0100
        /*0222*/ 	.byte	0x04
	.zero		1


	//   ....[12]....
        /*0224*/ 	.word	0x00000920
        /*0228*/ 	.word	0x000000ff
        /*022c*/ 	.word	0x00000060
        /*0230*/ 	.short	0x0100
        /*0232*/ 	.byte	0x06
	.zero		1


	//   ....[13]....
        /*0234*/ 	.word	0x00000930
        /*0238*/ 	.word	0x000000ff
        /*023c*/ 	.word	0x00000068
        /*0240*/ 	.short	0x0100
        /*0242*/ 	.byte	0x06
	.zero		1


	//   ....[14]....
        /*0244*/ 	.word	0x00000a60
        /*0248*/ 	.word	0x000000ff
        /*024c*/ 	.word	0x00000070
        /*0250*/ 	.short	0x0100
        /*0252*/ 	.byte	0x06
	.zero		1


	//   ....[15]....
        /*0254*/ 	.word	0x00000a70
        /*0258*/ 	.word	0x000000ff
        /*025c*/ 	.word	0x00000080
        /*0260*/ 	.short	0x0100
        /*0262*/ 	.byte	0x06
	.zero		1


	//   ....[16]....
        /*0264*/ 	.word	0x00000a80
        /*0268*/ 	.word	0x000000ff
        /*026c*/ 	.word	0x00000078
        /*0270*/ 	.short	0x0100
        /*0272*/ 	.byte	0x06
	.zero		1


	//   ....[17]....
        /*0274*/ 	.word	0x00000a90
        /*0278*/ 	.word	0x000000ff
        /*027c*/ 	.word	0x00000088
        /*0280*/ 	.short	0x0100
        /*0282*/ 	.byte	0x06
	.zero		1


	//   ....[18]....
        /*0284*/ 	.word	0x00000bb0
        /*0288*/ 	.word	0x000000ff
        /*028c*/ 	.word	0x00000090
        /*0290*/ 	.short	0x0100
        /*0292*/ 	.byte	0x04
	.zero		1


	//   ....[19]....
        /*0294*/ 	.word	0x00000bc0
        /*0298*/ 	.word	0x000000ff
        /*029c*/ 	.word	0x000000b0
        /*02a0*/ 	.short	0x0100
        /*02a2*/ 	.byte	0x04
	.zero		1


	//   ....[20]....
        /*02a4*/ 	.word	0x00000bd0
        /*02a8*/ 	.word	0x000000ff
        /*02ac*/ 	.word	0x00000098
        /*02b0*/ 	.short	0x0100
        /*02b2*/ 	.byte	0x04
	.zero		1


	//   ....[21]....
        /*02b4*/ 	.word	0x00000be0
        /*02b8*/ 	.word	0x000000ff
        /*02bc*/ 	.word	0x000000b8
        /*02c0*/ 	.short	0x0100
        /*02c2*/ 	.byte	0x04
	.zero		1


	//   ....[22]....
        /*02c4*/ 	.word	0x00000bf0
        /*02c8*/ 	.word	0x000000ff
        /*02cc*/ 	.word	0x000000a0
        /*02d0*/ 	.short	0x0100
        /*02d2*/ 	.byte	0x04
	.zero		1


	//   ....[23]....
        /*02d4*/ 	.word	0x00000c00
        /*02d8*/ 	.word	0x000000ff
        /*02dc*/ 	.word	0x000000c0
        /*02e0*/ 	.short	0x0100
        /*02e2*/ 	.byte	0x04
	.zero		1


	//   ....[24]....
        /*02e4*/ 	.word	0x00000c10
        /*02e8*/ 	.word	0x000000ff
        /*02ec*/ 	.word	0x000000a8
        /*02f0*/ 	.short	0x0100
        /*02f2*/ 	.byte	0x04
	.zero		1


	//   ....[25]....
        /*02f4*/ 	.word	0x00000c20
        /*02f8*/ 	.word	0x000000ff
        /*02fc*/ 	.word	0x000000c8
        /*0300*/ 	.short	0x0100
        /*0302*/ 	.byte	0x04
	.zero		1


	//   ....[26]....
        /*0304*/ 	.word	0x00000d10
        /*0308*/ 	.word	0x000000ff
        /*030c*/ 	.word	0x000000d0
        /*0310*/ 	.short	0x0100
        /*0312*/ 	.byte	0x04
	.zero		1


	//   ....[27]....
        /*0314*/ 	.word	0x00000d20
        /*0318*/ 	.word	0x000000ff
        /*031c*/ 	.word	0x000000e0
        /*0320*/ 	.short	0x0100
        /*0322*/ 	.byte	0x04
	.zero		1


	//   ....[28]....
        /*0324*/ 	.word	0x00000d30
        /*0328*/ 	.word	0x000000ff
        /*032c*/ 	.word	0x000000d8
        /*0330*/ 	.short	0x0100
        /*0332*/ 	.byte	0x04
	.zero		1


	//   ....[29]....
        /*0334*/ 	.word	0x00000d40
        /*0338*/ 	.word	0x000000ff
        /*033c*/ 	.word	0x000000e8
        /*0340*/ 	.short	0x0100
        /*0342*/ 	.byte	0x04
	.zero		1


	//   ....[30]....
        /*0344*/ 	.word	0x00000e40
        /*0348*/ 	.word	0x000000ff
        /*034c*/ 	.word	0x000000f0
        /*0350*/ 	.short	0x0100
        /*0352*/ 	.byte	0x06
	.zero		1


	//   ....[31]....
        /*0354*/ 	.word	0x00001ac0
        /*0358*/ 	.word	0x00000000
        /*035c*/ 	.word	0x000000e0
        /*0360*/ 	.short	0x010a
        /*0362*/ 	.byte	0xff
	.zero		1


	//   ....[32]....
        /*0364*/ 	.word	0x00001af0
        /*0368*/ 	.word	0x00000000
        /*036c*/ 	.word	0x000000d0
        /*0370*/ 	.short	0x0101
        /*0372*/ 	.byte	0xff
	.zero		1


	//   ....[33]....
        /*0374*/ 	.word	0x00001bb0
        /*0378*/ 	.word	0x000000ff
        /*037c*/ 	.word	0x00000010
        /*0380*/ 	.short	0x010a
        /*0382*/ 	.byte	0x04
	.zero		1


	//   ....[34]....
        /*0384*/ 	.word	0x00001c80
        /*0388*/ 	.word	0x000000ff
        /*038c*/ 	.word	0x00000010
        /*0390*/ 	.short	0x010a
        /*0392*/ 	.byte	0x07
	.zero		1


	//   ....[35]....
        /*0394*/ 	.word	0x00001de0
        /*0398*/ 	.word	0x000000ff
        /*039c*/ 	.word	0x00000010
        /*03a0*/ 	.short	0x010a
        /*03a2*/ 	.byte	0x04
	.zero		1


	//   ....[36]....
        /*03a4*/ 	.word	0x000021b0
        /*03a8*/ 	.word	0x000000ff
        /*03ac*/ 	.word	0x00000068
        /*03b0*/ 	.short	0x0101
        /*03b2*/ 	.byte	0x16
	.zero		1


	//   ....[37]....
        /*03b4*/ 	.word	0x000021d0
        /*03b8*/ 	.word	0x000000ff
        /*03bc*/ 	.word	0x00000010
        /*03c0*/ 	.short	0x010a
        /*03c2*/ 	.byte	0x04
	.zero		1


	//   ....[38]....
        /*03c4*/ 	.word	0x00002250
        /*03c8*/ 	.word	0x000000ff
        /*03cc*/ 	.word	0x00000010
        /*03d0*/ 	.short	0x010a
        /*03d2*/ 	.byte	0x07
	.zero		1


	//   ....[39]....
        /*03d4*/ 	.word	0x00002390
        /*03d8*/ 	.word	0x000000ff
        /*03dc*/ 	.word	0x00000010
        /*03e0*/ 	.short	0x010a
        /*03e2*/ 	.byte	0x04
	.zero		1


	//   ....[40]....
        /*03e4*/ 	.word	0x00002790
        /*03e8*/ 	.word	0x00000003
        /*03ec*/ 	.word	0x00000070
        /*03f0*/ 	.short	0x010a
        /*03f2*/ 	.byte	0xff
	.zero		1


	//   ....[41]....
        /*03f4*/ 	.word	0x000028e0
        /*03f8*/ 	.word	0x00000000
        /*03fc*/ 	.word	0x00000000
        /*0400*/ 	.short	0x0101
        /*0402*/ 	.byte	0xff
	.zero		1


	//   ....[42]....
        /*0404*/ 	.word	0x00002ea0
        /*0408*/ 	.word	0x000000ff
        /*040c*/ 	.word	0x00000000
        /*0410*/ 	.short	0x010a
        /*0412*/ 	.byte	0x04
	.zero		1


	//   ....[43]....
        /*0414*/ 	.word	0x00002f40
        /*0418*/ 	.word	0x00000000
        /*041c*/ 	.word	0x00000000
        /*0420*/ 	.short	0x010a
        /*0422*/ 	.byte	0xff
	.zero		1


	//   ....[44]....
        /*0424*/ 	.word	0x00003070
        /*0428*/ 	.word	0x00000000
        /*042c*/ 	.word	0x000000d0
        /*0430*/ 	.short	0x010a
        /*0432*/ 	.byte	0xff
	.zero		1


	//   ....[45]....
        /*0434*/ 	.word	0x000030e0
        /*0438*/ 	.word	0x00000000
        /*043c*/ 	.word	0x00000000
        /*0440*/ 	.short	0x0101
        /*0442*/ 	.byte	0xff
	.zero		1


	//   ....[46]....
        /*0444*/ 	.word	0x00003100
        /*0448*/ 	.word	0x000000ff
        /*044c*/ 	.word	0x00000080
        /*0450*/ 	.short	0x010a
        /*0452*/ 	.byte	0x04
	.zero		1


	//   ....[47]....
        /*0454*/ 	.word	0x00003220
        /*0458*/ 	.word	0x00000000
        /*045c*/ 	.word	0x00000070
        /*0460*/ 	.short	0x010a
        /*0462*/ 	.byte	0xff
	.zero		1


	//   ....[48]....
        /*0464*/ 	.word	0x00003320
        /*0468*/ 	.word	0x00000000
        /*046c*/ 	.word	0x00000000
        /*0470*/ 	.short	0x0101
        /*0472*/ 	.byte	0xff
	.zero		1


	//   ....[49]....
        /*0474*/ 	.word	0x000033b0
        /*0478*/ 	.word	0x000000ff
        /*047c*/ 	.word	0x00000080
        /*0480*/ 	.short	0x0106
        /*0482*/ 	.byte	0x04
	.zero		1


	//   ....[50]....
        /*0484*/ 	.word	0x000033d0
        /*0488*/ 	.word	0x000000ff
        /*048c*/ 	.word	0x00000080
        /*0490*/ 	.short	0x010a
        /*0492*/ 	.byte	0x04
	.zero		1


	//   ....[51]....
        /*0494*/ 	.word	0x00003460
        /*0498*/ 	.word	0x000000ff
        /*049c*/ 	.word	0x00000080
        /*04a0*/ 	.short	0x0106
        /*04a2*/ 	.byte	0x07
	.zero		1


	//   ....[52]....
        /*04a4*/ 	.word	0x000034a0
        /*04a8*/ 	.word	0x00000000
        /*04ac*/ 	.word	0x00000080
        /*04b0*/ 	.short	0x010a
        /*04b2*/ 	.byte	0xff
	.zero		1


	//   ....[53]....
        /*04b4*/ 	.word	0x00003700
        /*04b8*/ 	.word	0x000000ff
        /*04bc*/ 	.word	0x00000008
        /*04c0*/ 	.short	0x010a
        /*04c2*/ 	.byte	0x05
	.zero		1


	//   ....[54]....
        /*04c4*/ 	.word	0x00003720
        /*04c8*/ 	.word	0x000000ff
        /*04cc*/ 	.word	0x00000008
        /*04d0*/ 	.short	0x010a
        /*04d2*/ 	.byte	0x05
	.zero		1


	//   ....[55]....
        /*04d4*/ 	.word	0x000038c0
        /*04d8*/ 	.word	0x000000ff
        /*04dc*/ 	.word	0x00000008
        /*04e0*/ 	.short	0x010a
        /*04e2*/ 	.byte	0x05
	.zero		1


	//   ....[56]....
        /*04e4*/ 	.word	0x000038e0
        /*04e8*/ 	.word	0x000000ff
        /*04ec*/ 	.word	0x00000008
        /*04f0*/ 	.short	0x010a
        /*04f2*/ 	.byte	0x05
	.zero		1


	//   ....[57]....
        /*04f4*/ 	.word	0x000039b0
        /*04f8*/ 	.word	0x000000ff
        /*04fc*/ 	.word	0x00000000
        /*0500*/ 	.short	0x0101
        /*0502*/ 	.byte	0x04
	.zero		1


	//   ....[58]....
        /*0504*/ 	.word	0x00003d70
        /*0508*/ 	.word	0x00000003
        /*050c*/ 	.word	0x00000070
        /*0510*/ 	.short	0x010a
        /*0512*/ 	.byte	0xff
	.zero		1


	//   ....[59]....
        /*0514*/ 	.word	0x00003e30
        /*0518*/ 	.word	0x00000003
        /*051c*/ 	.word	0x00000000
        /*0520*/ 	.short	0x0101
        /*0522*/ 	.byte	0xff
	.zero		1


	//   ....[60]....
        /*0524*/ 	.word	0x00003f20
        /*0528*/ 	.word	0x000000ff
        /*052c*/ 	.word	0x00000000
        /*0530*/ 	.short	0x010a
        /*0532*/ 	.byte	0x04
	.zero		1


	//   ....[61]....
        /*0534*/ 	.word	0x00003f30
        /*0538*/ 	.word	0x000000ff
        /*053c*/ 	.word	0x000000b0
        /*0540*/ 	.short	0x010a
        /*0542*/ 	.byte	0x07
	.zero		1


	//   ....[62]....
        /*0544*/ 	.word	0x00003ff0
        /*0548*/ 	.word	0x000000ff
        /*054c*/ 	.word	0x00000000
        /*0550*/ 	.short	0x010a
        /*0552*/ 	.byte	0x05
	.zero		1


	//   ....[63]....
        /*0554*/ 	.word	0x00004140
        /*0558*/ 	.word	0x000000ff
        /*055c*/ 	.word	0x00000000
        /*0560*/ 	.short	0x010a
        /*0562*/ 	.byte	0x07
	.zero		1


	//   ....[64]....
        /*0564*/ 	.word	0x000048b0
        /*0568*/ 	.word	0x000000ff
        /*056c*/ 	.word	0x00000000
        /*0570*/ 	.short	0x010a
        /*0572*/ 	.byte	0x04
	.zero		1


	//   ....[65]....
        /*0574*/ 	.word	0x00004950
        /*0578*/ 	.word	0x000000ff
        /*057c*/ 	.word	0x00000000
        /*0580*/ 	.short	0x010a
        /*0582*/ 	.byte	0x05
	.zero		1


	//   ....[66]....
        /*0584*/ 	.word	0x000049e0
        /*0588*/ 	.word	0x000000ff
        /*058c*/ 	.word	0x00000000
        /*0590*/ 	.short	0x010a
        /*0592*/ 	.byte	0x05
	.zero		1


	//   ....[67]....
        /*0594*/ 	.word	0x00004a80
        /*0598*/ 	.word	0x00000002
        /*059c*/ 	.word	0x00000000
        /*05a0*/ 	.short	0x010a
        /*05a2*/ 	.byte	0xff
	.zero		1


	//   ....[68]....
        /*05a4*/ 	.word	0x00004ac0
        /*05a8*/ 	.word	0x00000002
        /*05ac*/ 	.word	0x00000000
        /*05b0*/ 	.short	0x010a
        /*05b2*/ 	.byte	0xff
	.zero		1


	//   ....[69]....
        /*05b4*/ 	.word	0x00004b40
        /*05b8*/ 	.word	0x000000ff
        /*05bc*/ 	.word	0x00000000
        /*05c0*/ 	.short	0x0101
        /*05c2*/ 	.byte	0x04
	.zero		1


	//   ....[70]....
        /*05c4*/ 	.word	0x00004b80
        /*05c8*/ 	.word	0x000000ff
        /*05cc*/ 	.word	0x000000f0
        /*05d0*/ 	.short	0x010a
        /*05d2*/ 	.byte	0x3e
	.zero		1


	//   ....[71]....
        /*05d4*/ 	.word	0x00004be0
        /*05d8*/ 	.word	0x000000ff
        /*05dc*/ 	.word	0x00000000
        /*05e0*/ 	.short	0x0101
        /*05e2*/ 	.byte	0x04
	.zero		1


	//   ....[72]....
        /*05e4*/ 	.word	0x000050b0
        /*05e8*/ 	.word	0x00000008
        /*05ec*/ 	.word	0x00000070
        /*05f0*/ 	.short	0x010a
        /*05f2*/ 	.byte	0xff
	.zero		1


	//   ....[73]....
        /*05f4*/ 	.word	0x00005220
        /*05f8*/ 	.word	0x00000000
        /*05fc*/ 	.word	0x00000000
        /*0600*/ 	.short	0x0101
        /*0602*/ 	.byte	0xff
	.zero		1


	//   ....[74]....
        /*0604*/ 	.word	0x00005710
        /*0608*/ 	.word	0x000000ff
        /*060c*/ 	.word	0x00000068
        /*0610*/ 	.short	0x010a
        /*0612*/ 	.byte	0x15
	.zero		1


	//   ....[75]....
        /*0614*/ 	.word	0x000058a0
        /*0618*/ 	.word	0x000000ff
        /*061c*/ 	.word	0x00000040
        /*0620*/ 	.short	0x010a
        /*0622*/ 	.byte	0x15
	.zero		1


	//   ....[76]....
        /*0624*/ 	.word	0x00005a70
        /*0628*/ 	.word	0x000000ff
        /*062c*/ 	.word	0x00000020
        /*0630*/ 	.short	0x010b
        /*0632*/ 	.byte	0x15
	.zero		1


	//   ....[77]....
        /*0634*/ 	.word	0x00005a90
        /*0638*/ 	.word	0x000000ff
        /*063c*/ 	.word	0x00000000
        /*0640*/ 	.short	0x0101
        /*0642*/ 	.byte	0x06
	.zero		1


	//   ....[78]....
        /*0644*/ 	.word	0x00005aa0
        /*0648*/ 	.word	0x000000ff
        /*064c*/ 	.word	0x00000048
        /*0650*/ 	.short	0x010a
        /*0652*/ 	.byte	0x15
	.zero		1


	//   ....[79]....
        /*0654*/ 	.word	0x00005c70
        /*0658*/ 	.word	0x000000ff
        /*065c*/ 	.word	0x00000028
        /*0660*/ 	.short	0x010b
        /*0662*/ 	.byte	0x15
	.zero		1


	//   ....[80]....
        /*0664*/ 	.word	0x00005c80
        /*0668*/ 	.word	0x000000ff
        /*066c*/ 	.word	0x00000000
        /*0670*/ 	.short	0x0101
        /*0672*/ 	.byte	0x07
	.zero		1


	//   ....[81]....
        /*0674*/ 	.word	0x00005c90
        /*0678*/ 	.word	0x000000ff
        /*067c*/ 	.word	0x00000050
        /*0680*/ 	.short	0x010a
        /*0682*/ 	.byte	0x15
	.zero		1


	//   ....[82]....
        /*0684*/ 	.word	0x00005e60
        /*0688*/ 	.word	0x000000ff
        /*068c*/ 	.word	0x00000030
        /*0690*/ 	.short	0x010b
        /*0692*/ 	.byte	0x15
	.zero		1


	//   ....[83]....
        /*0694*/ 	.word	0x00005e70
        /*0698*/ 	.word	0x000000ff
        /*069c*/ 	.word	0x00000000
        /*06a0*/ 	.short	0x0101
        /*06a2*/ 	.byte	0x1d
	.zero		1


	//   ....[84]....
        /*06a4*/ 	.word	0x00005e80
        /*06a8*/ 	.word	0x000000ff
        /*06ac*/ 	.word	0x00000058
        /*06b0*/ 	.short	0x010a
        /*06b2*/ 	.byte	0x15
	.zero		1


	//   ....[85]....
        /*06b4*/ 	.word	0x00006050
        /*06b8*/ 	.word	0x000000ff
        /*06bc*/ 	.word	0x00000038
        /*06c0*/ 	.short	0x010b
        /*06c2*/ 	.byte	0x15
	.zero		1


	//   ....[86]....
        /*06c4*/ 	.word	0x00006070
        /*06c8*/ 	.word	0x000000ff
        /*06cc*/ 	.word	0x00000000
        /*06d0*/ 	.short	0x0101
        /*06d2*/ 	.byte	0x18
	.zero		1


	//   ....[87]....
        /*06d4*/ 	.word	0x00006080
        /*06d8*/ 	.word	0x000000ff
        /*06dc*/ 	.word	0x00000040
        /*06e0*/ 	.short	0x010a
        /*06e2*/ 	.byte	0x15
	.zero		1


	//   ....[88]....
        /*06e4*/ 	.word	0x00006250
        /*06e8*/ 	.word	0x000000ff
        /*06ec*/ 	.word	0x00000020
        /*06f0*/ 	.short	0x010b
        /*06f2*/ 	.byte	0x15
	.zero		1


	//   ....[89]....
        /*06f4*/ 	.word	0x00006260
        /*06f8*/ 	.word	0x000000ff
        /*06fc*/ 	.word	0x00000000
        /*0700*/ 	.short	0x0101
        /*0702*/ 	.byte	0x06
	.zero		1


	//   ....[90]....
        /*0704*/ 	.word	0x00006270
        /*0708*/ 	.word	0x000000ff
        /*070c*/ 	.word	0x00000048
        /*0710*/ 	.short	0x010a
        /*0712*/ 	.byte	0x15
	.zero		1


	//   ....[91]....
        /*0714*/ 	.word	0x00006440
        /*0718*/ 	.word	0x000000ff
        /*071c*/ 	.word	0x00000028
        /*0720*/ 	.short	0x010b
        /*0722*/ 	.byte	0x15
	.zero		1


	//   ....[92]....
        /*0724*/ 	.word	0x00006450
        /*0728*/ 	.word	0x000000ff
        /*072c*/ 	.word	0x00000000
        /*0730*/ 	.short	0x0101
        /*0732*/ 	.byte	0x07
	.zero		1


	//   ....[93]....
        /*0734*/ 	.word	0x00006460
        /*0738*/ 	.word	0x000000ff
        /*073c*/ 	.word	0x00000050
        /*0740*/ 	.short	0x010a
        /*0742*/ 	.byte	0x15
	.zero		1


	//   ....[94]....
        /*0744*/ 	.word	0x00006640
        /*0748*/ 	.word	0x000000ff
        /*074c*/ 	.word	0x00000030
        /*0750*/ 	.short	0x010b
        /*0752*/ 	.byte	0x15
	.zero		1


	//   ....[95]....
        /*0754*/ 	.word	0x00006650
        /*0758*/ 	.word	0x000000ff
        /*075c*/ 	.word	0x00000000
        /*0760*/ 	.short	0x0101
        /*0762*/ 	.byte	0x1d
	.zero		1


	//   ....[96]....
        /*0764*/ 	.word	0x00006660
        /*0768*/ 	.word	0x000000ff
        /*076c*/ 	.word	0x00000058
        /*0770*/ 	.short	0x010a
        /*0772*/ 	.byte	0x15
	.zero		1


	//   ....[97]....
        /*0774*/ 	.word	0x000068b0
        /*0778*/ 	.word	0x000000ff
        /*077c*/ 	.word	0x00000038
        /*0780*/ 	.short	0x010b
        /*0782*/ 	.byte	0x15
	.zero		1


	//   ....[98]....
        /*0784*/ 	.word	0x000068c0
        /*0788*/ 	.word	0x000000ff
        /*078c*/ 	.word	0x00000000
        /*0790*/ 	.short	0x0101
        /*0792*/ 	.byte	0x18
	.zero		1


	//   ....[99]....
        /*0794*/ 	.word	0x000068e0
        /*0798*/ 	.word	0x000000ff
        /*079c*/ 	.word	0x00000040
        /*07a0*/ 	.short	0x010a
        /*07a2*/ 	.byte	0x15
	.zero		1


	//   ....[100]....
        /*07a4*/ 	.word	0x00006900
        /*07a8*/ 	.word	0x000000ff
        /*07ac*/ 	.word	0x00000048
        /*07b0*/ 	.short	0x010a
        /*07b2*/ 	.byte	0x15
	.zero		1


	//   ....[101]....
        /*07b4*/ 	.word	0x00006920
        /*07b8*/ 	.word	0x000000ff
        /*07bc*/ 	.word	0x00000050
        /*07c0*/ 	.short	0x010a
        /*07c2*/ 	.byte	0x15
	.zero		1


	//   ....[102]....
        /*07c4*/ 	.word	0x00006970
        /*07c8*/ 	.word	0x00000002
        /*07cc*/ 	.word	0x00000058
        /*07d0*/ 	.short	0x010a
        /*07d2*/ 	.byte	0xff
	.zero		1


	//   ....[103]....
        /*07d4*/ 	.word	0x00006ce0
        /*07d8*/ 	.word	0x00000003
        /*07dc*/ 	.word	0x00000070
        /*07e0*/ 	.short	0x010a
        /*07e2*/ 	.byte	0xff
	.zero		1


	//   ....[104]....
        /*07e4*/ 	.word	0x00006e60
        /*07e8*/ 	.word	0x00000000
        /*07ec*/ 	.word	0x00000000
        /*07f0*/ 	.short	0x0101
        /*07f2*/ 	.byte	0xff
	.zero		1


	//   ....[105]....
        /*07f4*/ 	.word	0x000079d0
        /*07f8*/ 	.word	0x000000ff
        /*07fc*/ 	.word	0x00000020
        /*0800*/ 	.short	0x010a
        /*0802*/ 	.byte	0x2b
	.zero		1


	//   ....[106]....
        /*0804*/ 	.word	0x00007a00
        /*0808*/ 	.word	0x00000047
        /*080c*/ 	.word	0x00000090
        /*0810*/ 	.short	0x010a
        /*0812*/ 	.byte	0xff
	.zero		1


	//   ....[107]....
        /*0814*/ 	.word	0x00007af0
        /*0818*/ 	.word	0x000000ff
        /*081c*/ 	.word	0x00000020
        /*0820*/ 	.short	0x010a
        /*0822*/ 	.byte	0x2b
	.zero		1


	//   ....[108]....
        /*0824*/ 	.word	0x00007be0
        /*0828*/ 	.word	0x00000047
        /*082c*/ 	.word	0x00000090
        /*0830*/ 	.short	0x010a
        /*0832*/ 	.byte	0xff
	.zero		1


	//   ....[109]....
        /*0834*/ 	.word	0x000083f0
        /*0838*/ 	.word	0x00000000
        /*083c*/ 	.word	0x00000000
        /*0840*/ 	.short	0x0101
        /*0842*/ 	.byte	0xff
	.zero		1


	//   ....[110]....
        /*0844*/ 	.word	0x00008400
        /*0848*/ 	.word	0x00000002
        /*084c*/ 	.word	0x00000020
        /*0850*/ 	.short	0x010a
        /*0852*/ 	.byte	0xff
	.zero		1


	//   ....[111]....
        /*0854*/ 	.word	0x000084e0
        /*0858*/ 	.word	0x00000002
        /*085c*/ 	.word	0x00000020
        /*0860*/ 	.short	0x010a
        /*0862*/ 	.byte	0xff
	.zero		1


	//   ....[112]....
        /*0864*/ 	.word	0x00008d90
        /*0868*/ 	.word	0x00000015
        /*086c*/ 	.word	0x00000000
        /*0870*/ 	.short	0x0101
        /*0872*/ 	.byte	0xff
	.zero		1


	//   ....[113]....
        /*0874*/ 	.word	0x00008db0
        /*0878*/ 	.word	0x00000000
        /*087c*/ 	.word	0x00000020
        /*0880*/ 	.short	0x010a
        /*0882*/ 	.byte	0xff
	.zero		1


	//   ....[114]....
        /*0884*/ 	.word	0x00008e80
        /*0888*/ 	.word	0x00000000
        /*088c*/ 	.word	0x00000020
        /*0890*/ 	.short	0x010a
        /*0892*/ 	.byte	0xff
	.zero		1


	//   ....[115]....
        /*0894*/ 	.word	0x00009740
        /*0898*/ 	.word	0x00000015
        /*089c*/ 	.word	0x00000000
        /*08a0*/ 	.short	0x0101
        /*08a2*/ 	.byte	0xff
	.zero		1


	//   ....[116]....
        /*08a4*/ 	.word	0x00009760
        /*08a8*/ 	.word	0x00000000
        /*08ac*/ 	.word	0x00000020
        /*08b0*/ 	.short	0x010a
        /*08b2*/ 	.byte	0xff
	.zero		1


	//   ....[117]....
        /*08b4*/ 	.word	0x00009830
        /*08b8*/ 	.word	0x00000000
        /*08bc*/ 	.word	0x00000020
        /*08c0*/ 	.short	0x010a
        /*08c2*/ 	.byte	0xff
	.zero		1


	//   ....[118]....
        /*08c4*/ 	.word	0x0000a120
        /*08c8*/ 	.word	0x00000015
        /*08cc*/ 	.word	0x00000000
        /*08d0*/ 	.short	0x0101
        /*08d2*/ 	.byte	0xff
	.zero		1


	//   ....[119]....
        /*08d4*/ 	.word	0x0000a140
        /*08d8*/ 	.word	0x00000000
        /*08dc*/ 	.word	0x00000020
        /*08e0*/ 	.short	0x010a
        /*08e2*/ 	.byte	0xff
	.zero		1


	//   ....[120]....
        /*08e4*/ 	.word	0x0000a210
        /*08e8*/ 	.word	0x00000000
        /*08ec*/ 	.word	0x00000020
        /*08f0*/ 	.short	0x010a
        /*08f2*/ 	.byte	0xff
	.zero		1


	//   ....[121]....
        /*08f4*/ 	.word	0x0000ab30
        /*08f8*/ 	.word	0x00000015
        /*08fc*/ 	.word	0x00000000
        /*0900*/ 	.short	0x0101
        /*0902*/ 	.byte	0xff
	.zero		1


	//   ....[122]....
        /*0904*/ 	.word	0x0000ab50
        /*0908*/ 	.word	0x00000000
        /*090c*/ 	.word	0x00000020
        /*0910*/ 	.short	0x010a
        /*0912*/ 	.byte	0xff
	.zero		1


	//   ....[123]....
        /*0914*/ 	.word	0x0000ac20
        /*0918*/ 	.word	0x00000000
        /*091c*/ 	.word	0x00000020
        /*0920*/ 	.short	0x010a
        /*0922*/ 	.byte	0xff
	.zero		1


	//   ....[124]....
        /*0924*/ 	.word	0x0000b520
        /*0928*/ 	.word	0x00000015
        /*092c*/ 	.word	0x00000000
        /*0930*/ 	.short	0x0101
        /*0932*/ 	.byte	0xff
	.zero		1


	//   ....[125]....
        /*0934*/ 	.word	0x0000b540
        /*0938*/ 	.word	0x00000000
        /*093c*/ 	.word	0x00000020
        /*0940*/ 	.short	0x010a
        /*0942*/ 	.byte	0xff
	.zero		1


	//   ....[126]....
        /*0944*/ 	.word	0x0000b610
        /*0948*/ 	.word	0x00000000
        /*094c*/ 	.word	0x00000020
        /*0950*/ 	.short	0x010a
        /*0952*/ 	.byte	0xff
	.zero		1


	//   ....[127]....
        /*0954*/ 	.word	0x0000bf10
        /*0958*/ 	.word	0x00000015
        /*095c*/ 	.word	0x00000000
        /*0960*/ 	.short	0x0101
        /*0962*/ 	.byte	0xff
	.zero		1


	//   ....[128]....
        /*0964*/ 	.word	0x0000bf30
        /*0968*/ 	.word	0x00000000
        /*096c*/ 	.word	0x00000020
        /*0970*/ 	.short	0x010a
        /*0972*/ 	.byte	0xff
	.zero		1


	//   ....[129]....
        /*0974*/ 	.word	0x0000c000
        /*0978*/ 	.word	0x00000000
        /*097c*/ 	.word	0x00000020
        /*0980*/ 	.short	0x010a
        /*0982*/ 	.byte	0xff
	.zero		1


	//   ....[130]....
        /*0984*/ 	.word	0x0000c310
        /*0988*/ 	.word	0x00000047
        /*098c*/ 	.word	0x00000000
        /*0990*/ 	.short	0x0101
        /*0992*/ 	.byte	0xff
	.zero		1


	//   ....[131]....
        /*0994*/ 	.word	0x0000c900
        /*0998*/ 	.word	0x00000000
        /*099c*/ 	.word	0x00000000
        /*09a0*/ 	.short	0x0101
        /*09a2*/ 	.byte	0xff
	.zero		1


	//   ....[132]....
        /*09a4*/ 	.word	0x0000cba0
        /*09a8*/ 	.word	0x000000ff
        /*09ac*/ 	.word	0x00000000
        /*09b0*/ 	.short	0x0101
        /*09b2*/ 	.byte	0x04
	.zero		1


	//   ....[133]....
        /*09b4*/ 	.word	0x0000cbc0
        /*09b8*/ 	.word	0x00000000
        /*09bc*/ 	.word	0x000000e0
        /*09c0*/ 	.short	0x010a
        /*09c2*/ 	.byte	0xff
	.zero		1


	//   ....[134]....
        /*09c4*/ 	.word	0x0000cc20
        /*09c8*/ 	.word	0x00000000
        /*09cc*/ 	.word	0x00000010
        /*09d0*/ 	.short	0x010a
        /*09d2*/ 	.byte	0xff
	.zero		1


	//   ....[135]....
        /*09d4*/ 	.word	0x0000cc80
        /*09d8*/ 	.word	0x00000000
        /*09dc*/ 	.word	0x00000010
        /*09e0*/ 	.short	0x010a
        /*09e2*/ 	.byte	0xff
	.zero		1


	//   ....[136]....
        /*09e4*/ 	.word	0x0000ccd0
        /*09e8*/ 	.word	0x00000003
        /*09ec*/ 	.word	0x00000070
        /*09f0*/ 	.short	0x010a
        /*09f2*/ 	.byte	0xff
	.zero		1


	//   ....[137]....
        /*09f4*/ 	.word	0x0000cd30
        /*09f8*/ 	.word	0x00000000
        /*09fc*/ 	.word	0x00000000
        /*0a00*/ 	.short	0x010a
        /*0a02*/ 	.byte	0xff
	.zero		1


	//   ....[138]....
        /*0a04*/ 	.word	0x0000cd80
        /*0a08*/ 	.word	0x00000000
        /*0a0c*/ 	.word	0x000000d0
        /*0a10*/ 	.short	0x010a
        /*0a12*/ 	.byte	0xff
	.zero		1


	//   ....[139]....
        /*0a14*/ 	.word	0x0000cde0
        /*0a18*/ 	.word	0x00000000
        /*0a1c*/ 	.word	0x00000080
        /*0a20*/ 	.short	0x010a
        /*0a22*/ 	.byte	0xff
	.zero		1


	//   ....[140]....
        /*0a24*/ 	.word	0x0000ce30
        /*0a28*/ 	.word	0x00000000
        /*0a2c*/ 	.word	0x00000070
        /*0a30*/ 	.short	0x010a
        /*0a32*/ 	.byte	0xff
	.zero		1


	//   ....[141]....
        /*0a34*/ 	.word	0x0000ce90
        /*0a38*/ 	.word	0x00000000
        /*0a3c*/ 	.word	0x00000080
        /*0a40*/ 	.short	0x010a
        /*0a42*/ 	.byte	0xff
	.zero		1


	//   ....[142]....
        /*0a44*/ 	.word	0x0000cef0
        /*0a48*/ 	.word	0x00000007
        /*0a4c*/ 	.word	0x00000008
        /*0a50*/ 	.short	0x010a
        /*0a52*/ 	.byte	0xff
	.zero		1


	//   ....[143]....
        /*0a54*/ 	.word	0x0000cfe0
        /*0a58*/ 	.word	0x00000005
        /*0a5c*/ 	.word	0x00000008
        /*0a60*/ 	.short	0x010a
        /*0a62*/ 	.byte	0xff
	.zero		1


	//   ....[144]....
        /*0a64*/ 	.word	0x0000d030
        /*0a68*/ 	.word	0x00000003
        /*0a6c*/ 	.word	0x00000070
        /*0a70*/ 	.short	0x010a
        /*0a72*/ 	.byte	0xff
	.zero		1


	//   ....[145]....
        /*0a74*/ 	.word	0x0000d0a0
        /*0a78*/ 	.word	0x00000003
        /*0a7c*/ 	.word	0x000000b0
        /*0a80*/ 	.short	0x010a
        /*0a82*/ 	.byte	0xff
	.zero		1


	//   ....[146]....
        /*0a84*/ 	.word	0x0000d100
        /*0a88*/ 	.word	0x00000003
        /*0a8c*/ 	.word	0x00000000
        /*0a90*/ 	.short	0x010a
        /*0a92*/ 	.byte	0xff
	.zero		1


	//   ....[147]....
        /*0a94*/ 	.word	0x0000d160
        /*0a98*/ 	.word	0x00000002
        /*0a9c*/ 	.word	0x00000000
        /*0aa0*/ 	.short	0x010a
        /*0aa2*/ 	.byte	0xff
	.zero		1


	//   ....[148]....
        /*0aa4*/ 	.word	0x0000d1c0
        /*0aa8*/ 	.word	0x00000002
        /*0aac*/ 	.word	0x00000000
        /*0ab0*/ 	.short	0x010a
        /*0ab2*/ 	.byte	0xff
	.zero		1


	//   ....[149]....
        /*0ab4*/ 	.word	0x0000d220
        /*0ab8*/ 	.word	0x00000002
        /*0abc*/ 	.word	0x00000000
        /*0ac0*/ 	.short	0x010a
        /*0ac2*/ 	.byte	0xff
	.zero		1


	//   ....[150]....
        /*0ac4*/ 	.word	0x0000d280
        /*0ac8*/ 	.word	0x00000002
        /*0acc*/ 	.word	0x000000f0
        /*0ad0*/ 	.short	0x010a
        /*0ad2*/ 	.byte	0xff
	.zero		1


	//   ....[151]....
        /*0ad4*/ 	.word	0x0000d2d0
        /*0ad8*/ 	.word	0x00000008
        /*0adc*/ 	.word	0x00000070
        /*0ae0*/ 	.short	0x010a
        /*0ae2*/ 	.byte	0xff
	.zero		1


	//   ....[152]....
        /*0ae4*/ 	.word	0x0000d330
        /*0ae8*/ 	.word	0x00000000
        /*0aec*/ 	.word	0x00000068
        /*0af0*/ 	.short	0x010a
        /*0af2*/ 	.byte	0xff
	.zero		1


	//   ....[153]....
        /*0af4*/ 	.word	0x0000d390
        /*0af8*/ 	.word	0x00000000
        /*0afc*/ 	.word	0x00000040
        /*0b00*/ 	.short	0x010a
        /*0b02*/ 	.byte	0xff
	.zero		1


	//   ....[154]....
        /*0b04*/ 	.word	0x0000d3f0
        /*0b08*/ 	.word	0x00000000
        /*0b0c*/ 	.word	0x00000048
        /*0b10*/ 	.short	0x010a
        /*0b12*/ 	.byte	0xff
	.zero		1


	//   ....[155]....
        /*0b14*/ 	.word	0x0000d450
        /*0b18*/ 	.word	0x00000000
        /*0b1c*/ 	.word	0x00000050
        /*0b20*/ 	.short	0x010a
        /*0b22*/ 	.byte	0xff
	.zero		1


	//   ....[156]....
        /*0b24*/ 	.word	0x0000d4b0
        /*0b28*/ 	.word	0x00000000
        /*0b2c*/ 	.word	0x00000058
        /*0b30*/ 	.short	0x010a
        /*0b32*/ 	.byte	0xff
	.zero		1


	//   ....[157]....
        /*0b34*/ 	.word	0x0000d510
        /*0b38*/ 	.word	0x00000000
        /*0b3c*/ 	.word	0x00000040
        /*0b40*/ 	.short	0x010a
        /*0b42*/ 	.byte	0xff
	.zero		1


	//   ....[158]....
        /*0b44*/ 	.word	0x0000d570
        /*0b48*/ 	.word	0x00000000
        /*0b4c*/ 	.word	0x00000048
        /*0b50*/ 	.short	0x010a
        /*0b52*/ 	.byte	0xff
	.zero		1


	//   ....[159]....
        /*0b54*/ 	.word	0x0000d5d0
        /*0b58*/ 	.word	0x00000000
        /*0b5c*/ 	.word	0x00000050
        /*0b60*/ 	.short	0x010a
        /*0b62*/ 	.byte	0xff
	.zero		1


	//   ....[160]....
        /*0b64*/ 	.word	0x0000d630
        /*0b68*/ 	.word	0x00000000
        /*0b6c*/ 	.word	0x00000058
        /*0b70*/ 	.short	0x010a
        /*0b72*/ 	.byte	0xff
	.zero		1


	//   ....[161]....
        /*0b74*/ 	.word	0x0000d690
        /*0b78*/ 	.word	0x00000000
        /*0b7c*/ 	.word	0x00000040
        /*0b80*/ 	.short	0x010a
        /*0b82*/ 	.byte	0xff
	.zero		1


	//   ....[162]....
        /*0b84*/ 	.word	0x0000d6f0
        /*0b88*/ 	.word	0x00000000
        /*0b8c*/ 	.word	0x00000048
        /*0b90*/ 	.short	0x010a
        /*0b92*/ 	.byte	0xff
	.zero		1


	//   ....[163]....
        /*0b94*/ 	.word	0x0000d750
        /*0b98*/ 	.word	0x00000002
        /*0b9c*/ 	.word	0x00000050
        /*0ba0*/ 	.short	0x010a
        /*0ba2*/ 	.byte	0xff
	.zero		1


	//   ....[164]....
        /*0ba4*/ 	.word	0x0000d7a0
        /*0ba8*/ 	.word	0x00000003
        /*0bac*/ 	.word	0x00000070
        /*0bb0*/ 	.short	0x010a
        /*0bb2*/ 	.byte	0xff
	.zero		1


	//   ....[165]....
        /*0bb4*/ 	.word	0x0000d800
        /*0bb8*/ 	.word	0x00000002
        /*0bbc*/ 	.word	0x00000020
        /*0bc0*/ 	.short	0x010a
        /*0bc2*/ 	.byte	0xff
	.zero		1


	//   ....[166]....
        /*0bc4*/ 	.word	0x0000d850
        /*0bc8*/ 	.word	0x00000047
        /*0bcc*/ 	.word	0x00000090
        /*0bd0*/ 	.short	0x010a
        /*0bd2*/ 	.byte	0xff
	.zero		1


	//   ....[167]....
        /*0bd4*/ 	.word	0x0000d8a0
        /*0bd8*/ 	.word	0x00000002
        /*0bdc*/ 	.word	0x00000020
        /*0be0*/ 	.short	0x010a
        /*0be2*/ 	.byte	0xff
	.zero		1


	//   ....[168]....
        /*0be4*/ 	.word	0x0000d8f0
        /*0be8*/ 	.word	0x00000000
        /*0bec*/ 	.word	0x00000020
        /*0bf0*/ 	.short	0x010a
        /*0bf2*/ 	.byte	0xff
	.zero		1


	//   ....[169]....
        /*0bf4*/ 	.word	0x0000d940
        /*0bf8*/ 	.word	0x00000000
        /*0bfc*/ 	.word	0x00000020
        /*0c00*/ 	.short	0x010a
        /*0c02*/ 	.byte	0xff
	.zero		1


	//   ....[170]....
        /*0c04*/ 	.word	0x0000d990
        /*0c08*/ 	.word	0x00000000
        /*0c0c*/ 	.word	0x00000020
        /*0c10*/ 	.short	0x010a
        /*0c12*/ 	.byte	0xff
	.zero		1


	//   ....[171]....
        /*0c14*/ 	.word	0x0000d9e0
        /*0c18*/ 	.word	0x00000000
        /*0c1c*/ 	.word	0x00000020
        /*0c20*/ 	.short	0x010a
        /*0c22*/ 	.byte	0xff
	.zero		1


	//   ....[172]....
        /*0c24*/ 	.word	0x0000da30
        /*0c28*/ 	.word	0x00000000
        /*0c2c*/ 	.word	0x00000020
        /*0c30*/ 	.short	0x010a
        /*0c32*/ 	.byte	0xff
	.zero		1


	//   ....[173]....
        /*0c34*/ 	.word	0x0000da80
        /*0c38*/ 	.word	0x00000000
        /*0c3c*/ 	.word	0x00000020
        /*0c40*/ 	.short	0x010a
        /*0c42*/ 	.byte	0xff
	.zero		1


	//----- nvinfo : EIATTR_NUM_MBARRIERS
	.align		4
.L_47:
        /*0c44*/ 	.byte	0x03, 0x38
        /*0c46*/ 	.short	0x001f


	//----- nvinfo : EIATTR_EXIT_INSTR_OFFSETS
	.align		4
        /*0c48*/ 	.byte	0x04, 0x1c
        /*0c4a*/ 	.short	(.L_49 - .L_48)


	//   ....[0]....
.L_48:
        /*0c4c*/ 	.word	0x00002f70


	//   ....[1]....
        /*0c50*/ 	.word	0x00003470


	//   ....[2]....
        /*0c54*/ 	.word	0x000034d0


	//   ....[3]....
        /*0c58*/ 	.word	0x00004e20


	//   ....[4]....
        /*0c5c*/ 	.word	0x000069a0


	//   ....[5]....
        /*0c60*/ 	.word	0x000069e0


	//   ....[6]....
        /*0c64*/ 	.word	0x0000ca90


	//   ....[7]....
        /*0c68*/ 	.word	0x0000cb10


	//   ....[8]....
        /*0c6c*/ 	.word	0x0000cb40


	//   ....[9]....
        /*0c70*/ 	.word	0x0000cbb0


	//----- nvinfo : EIATTR_MAX_THREADS
	.align		4
.L_49:
        /*0c74*/ 	.byte	0x04, 0x05
        /*0c76*/ 	.short	(.L_51 - .L_50)
.L_50:
        /*0c78*/ 	.word	0x00000100
        /*0c7c*/ 	.word	0x00000001
        /*0c80*/ 	.word	0x00000001


	//----- nvinfo : EIATTR_CRS_STACK_SIZE
	.align		4
.L_51:
        /*0c84*/ 	.byte	0x04, 0x1e
        /*0c86*/ 	.short	(.L_53 - .L_52)
.L_52:
        /*0c88*/ 	.word	0x00000000


	//----- nvinfo : EIATTR_CBANK_PARAM_SIZE
	.align		4
.L_53:
        /*0c8c*/ 	.byte	0x03, 0x19
        /*0c8e*/ 	.short	0x0800


	//----- nvinfo : EIATTR_PARAM_CBANK
	.align		4
        /*0c90*/ 	.byte	0x04, 0x0a
        /*0c92*/ 	.short	(.L_55 - .L_54)
	.align		4
.L_54:
        /*0c94*/ 	.word	index@(.nv.constant0._ZN7cutlass13device_kernelINS_4gemm6kernel13GemmUniversalIN4cute5tupleIJiiiiEEENS1_10collective13CollectiveMmaINS1_35MainloopSm100TmaUmmaWarpSpecializedILi2ELi2ELi4ENS5_IJNS4_1CILi8EEENSA_ILi1EEESC_EEEEENS5_IJNSA_ILi128EEENSA_ILi256EEESF_EEENS_10tfloat32_tENS5_IJlSC_lEEESI_SJ_NS4_8TiledMMAINS4_8MMA_AtomIJNS4_23SM100_MMA_TF32_2x1SM_SSISI_SI_fLi128ELi256ELNS4_4UMMA5MajorE0ELSO_0ELNSN_7ScaleInE0ELSP_0EEEEEENS4_6LayoutINS5_IJSC_SC_SC_EEENS5_IJNSA_ILi0EEESU_SU_EEEEENS5_IJNS4_10UnderscoreESX_SX_EEEEENS4_18SM100_TMA_2SM_LOADENS4_14ComposedLayoutINS4_7SwizzleILi3ELi4ELi3EEENS4_18smem_ptr_flag_bitsILi32EEENSS_INS5_IJSB_NSA_ILi32EEEEEENS5_IJS16_SC_EEEEEEEvNS4_8identityENS4_28SM100_TMA_2SM_LOAD_MULTICASTES1A_vS1B_EENS_8epilogue10collective18CollectiveEpilogueINS1E_23Sm100TmaWarpSpecializedILi4ELi2ELi16ELb1ELb0EEEJNS5_IJNSA_ILi64EEESG_SF_EEENS5_IJNSS_IS1J_SC_EENSS_INS5_IJNSA_ILi16EEENSA_ILi2EEEEEENS5_IJSC_SF_EEEEEEEESI_SJ_SI_SJ_NS1E_6fusion15FusionCallbacksIS1I_NS1S_17LinearCombinationISI_fSI_fLNS_15FloatRoundStyleE2EEES1K_S1R_JEEENS4_5SM1004TMEM4LOAD26SM100_TMEM_LOAD_32dp32b16xENS4_13SM90_TMA_LOADENS11_INS12_ILi2ELi4ELi3EEES15_NSS_INS5_IJSB_S1M_EEENS5_IJS1M_SC_EEEEEEENS4_39AutoVectorizingCopyWithAssumedAlignmentILi128EEENS4_14SM90_TMA_STOREES27_S29_S29_EEEvvEEEEvNT_6ParamsE)
        /*0c98*/ 	.short	0x0380
        /*0c9a*/ 	.short	0x0800


	//----- nvinfo : EIATTR_SW_WAR
	.align		4
.L_55:
        /*0c9c*/ 	.byte	0x04, 0x36
        /*0c9e*/ 	.short	(.L_57 - .L_56)
.L_56:
        /*0ca0*/ 	.word	0x00000008
.L_57:


//--------------------- .nv.callgraph             --------------------------
	.section	.nv.callgraph,"",@"SHT_CUDA_CALLGRAPH"
	.align	4
	.sectionentsize	8
	.align		4
        /*0000*/ 	.word	0x00000000
	.align		4
        /*0004*/ 	.word	0xffffffff
	.align		4
        /*0008*/ 	.word	index@(_ZN7cutlass13device_kernelINS_4gemm6kernel13GemmUniversalIN4cute5tupleIJiiiiEEENS1_10collective13CollectiveMmaINS1_35MainloopSm100TmaUmmaWarpSpecializedILi2ELi2ELi4ENS5_IJNS4_1CILi8EEENSA_ILi1EEESC_EEEEENS5_IJNSA_ILi128EEENSA_ILi256EEESF_EEENS_10tfloat32_tENS5_IJlSC_lEEESI_SJ_NS4_8TiledMMAINS4_8MMA_AtomIJNS4_23SM100_MMA_TF32_2x1SM_SSISI_SI_fLi128ELi256ELNS4_4UMMA5MajorE0ELSO_0ELNSN_7ScaleInE0ELSP_0EEEEEENS4_6LayoutINS5_IJSC_SC_SC_EEENS5_IJNSA_ILi0EEESU_SU_EEEEENS5_IJNS4_10UnderscoreESX_SX_EEEEENS4_18SM100_TMA_2SM_LOADENS4_14ComposedLayoutINS4_7SwizzleILi3ELi4ELi3EEENS4_18smem_ptr_flag_bitsILi32EEENSS_INS5_IJSB_NSA_ILi32EEEEEENS5_IJS16_SC_EEEEEEEvNS4_8identityENS4_28SM100_TMA_2SM_LOAD_MULTICASTES1A_vS1B_EENS_8epilogue10collective18CollectiveEpilogueINS1E_23Sm100TmaWarpSpecializedILi4ELi2ELi16ELb1ELb0EEEJNS5_IJNSA_ILi64EEESG_SF_EEENS5_IJNSS_IS1J_SC_EENSS_INS5_IJNSA_ILi16EEENSA_ILi2EEEEEENS5_IJSC_SF_EEEEEEEESI_SJ_SI_SJ_NS1E_6fusion15FusionCallbacksIS1I_NS1S_17LinearCombinationISI_fSI_fLNS_15FloatRoundStyleE2EEES1K_S1R_JEEENS4_5SM1004TMEM4LOAD26SM100_TMEM_LOAD_32dp32b16xENS4_13SM90_TMA_LOADENS11_INS12_ILi2ELi4ELi3EEES15_NSS_INS5_IJSB_S1M_EEENS5_IJS1M_SC_EEEEEEENS4_39AutoVectorizingCopyWithAssumedAlignmentILi128EEENS4_14SM90_TMA_STOREES27_S29_S29_EEEvvEEEEvNT_6ParamsE)
	.align		4
        /*000c*/ 	.word	index@(__assertfail)
	.align		4
        /*0010*/ 	.word	0x00000000
	.align		4
        /*0014*/ 	.word	0xfffffffe
	.align		4
        /*0018*/ 	.word	0x00000000
	.align		4
        /*001c*/ 	.word	0xfffffffd
	.align		4
        /*0020*/ 	.word	0x00000000
	.align		4
        /*0024*/ 	.word	0xfffffffc


//--------------------- .nv.constant4             --------------------------
	.section	.nv.constant4,"a",@progbits
	.align	8
	.align		8
.nv.constant4:
        /*0000*/ 	.dword	__assertfail
	.align		8
        /*0008*/ 	.dword	__unnamed_1
	.align		8
        /*0010*/ 	.dword	__unnamed_2
	.align		8
        /*0018*/ 	.dword	_ZN40_INTERNAL_8dbb15ff_4_k_cu_f97c7863_384544cuda3std3__45__cpo5beginE
	.align		8
        /*0020*/ 	.dword	_ZN40_INTERNAL_8dbb15ff_4_k_cu_f97c7863_384544cuda3std3__45__cpo3endE
	.align		8
        /*0028*/ 	.dword	_ZN40_INTERNAL_8dbb15ff_4_k_cu_f97c7863_384544cuda3std3__45__cpo6cbeginE
	.align		8
        /*0030*/ 	.dword	_ZN40_INTERNAL_8dbb15ff_4_k_cu_f97c7863_384544cuda3std3__45__cpo4cendE
	.align		8
        /*0038*/ 	.dword	_ZN40_INTERNAL_8dbb15ff_4_k_cu_f97c7863_384544cuda3std3__442_GLOBAL__N__8dbb15ff_4_k_cu_f97c7863_384546ignoreE
	.align		8
        /*0040*/ 	.dword	_ZN40_INTERNAL_8dbb15ff_4_k_cu_f97c7863_384544cuda3std3__419piecewise_constructE
	.align		8
        /*0048*/ 	.dword	_ZN40_INTERNAL_8dbb15ff_4_k_cu_f97c7863_384544cuda3std3__48in_placeE
	.align		8
        /*0050*/ 	.dword	_ZN40_INTERNAL_8dbb15ff_4_k_cu_f97c7863_384544cuda3std6ranges3__45__cpo4swapE
	.align		8
        /*0058*/ 	.dword	_ZN40_INTERNAL_8dbb15ff_4_k_cu_f97c7863_384544cuda3std6ranges3__45__cpo9iter_moveE
	.align		8
        /*0060*/ 	.dword	_ZN40_INTERNAL_8dbb15ff_4_k_cu_f97c7863_384544cute7productE
	.align		8
        /*0068*/ 	.dword	_ZN40_INTERNAL_8dbb15ff_4_k_cu_f97c7863_384544cute1_E
	.align		8
        /*0070*/ 	.dword	$str$25
	.align		8
        /*0078*/ 	.dword	$str$26
	.align		8
        /*0080*/ 	.dword	$str$27
	.align		8
        /*0088*/ 	.dword	$str$28


//--------------------- .text._ZN7cutlass13device_kernelINS_4gemm6kernel13GemmUniversalIN4cute5tupleIJiiiiEEENS1_10collective13CollectiveMmaINS1_35MainloopSm100TmaUmmaWarpSpecializedILi2ELi2ELi4ENS5_IJNS4_1CILi8EEENSA_ILi1EEESC_EEEEENS5_IJNSA_ILi128EEENSA_ILi256EEESF_EEENS_10tfloat32_tENS5_IJlSC_lEEESI_SJ_NS4_8TiledMMAINS4_8MMA_AtomIJNS4_23SM100_MMA_TF32_2x1SM_SSISI_SI_fLi128ELi256ELNS4_4UMMA5MajorE0ELSO_0ELNSN_7ScaleInE0ELSP_0EEEEEENS4_6LayoutINS5_IJSC_SC_SC_EEENS5_IJNSA_ILi0EEESU_SU_EEEEENS5_IJNS4_10UnderscoreESX_SX_EEEEENS4_18SM100_TMA_2SM_LOADENS4_14ComposedLayoutINS4_7SwizzleILi3ELi4ELi3EEENS4_18smem_ptr_flag_bitsILi32EEENSS_INS5_IJSB_NSA_ILi32EEEEEENS5_IJS16_SC_EEEEEEEvNS4_8identityENS4_28SM100_TMA_2SM_LOAD_MULTICASTES1A_vS1B_EENS_8epilogue10collective18CollectiveEpilogueINS1E_23Sm100TmaWarpSpecializedILi4ELi2ELi16ELb1ELb0EEEJNS5_IJNSA_ILi64EEESG_SF_EEENS5_IJNSS_IS1J_SC_EENSS_INS5_IJNSA_ILi16EEENSA_ILi2EEEEEENS5_IJSC_SF_EEEEEEEESI_SJ_SI_SJ_NS1E_6fusion15FusionCallbacksIS1I_NS1S_17LinearCombinationISI_fSI_fLNS_15FloatRoundStyleE2EEES1K_S1R_JEEENS4_5SM1004TMEM4LOAD26SM100_TMEM_LOAD_32dp32b16xENS4_13SM90_TMA_LOADENS11_INS12_ILi2ELi4ELi3EEES15_NSS_INS5_IJSB_S1M_EEENS5_IJS1M_SC_EEEEEEENS4_39AutoVectorizingCopyWithAssumedAlignmentILi128EEENS4_14SM90_TMA_STOREES27_S29_S29_EEEvvEEEEvNT_6ParamsE --------------------------
	.section	.text._ZN7cutlass13device_kernelINS_4gemm6kernel13GemmUniversalIN4cute5tupleIJiiiiEEENS1_10collective13CollectiveMmaINS1_35MainloopSm100TmaUmmaWarpSpecializedILi2ELi2ELi4ENS5_IJNS4_1CILi8EEENSA_ILi1EEESC_EEEEENS5_IJNSA_ILi128EEENSA_ILi256EEESF_EEENS_10tfloat32_tENS5_IJlSC_lEEESI_SJ_NS4_8TiledMMAINS4_8MMA_AtomIJNS4_23SM100_MMA_TF32_2x1SM_SSISI_SI_fLi128ELi256ELNS4_4UMMA5MajorE0ELSO_0ELNSN_7ScaleInE0ELSP_0EEEEEENS4_6LayoutINS5_IJSC_SC_SC_EEENS5_IJNSA_ILi0EEESU_SU_EEEEENS5_IJNS4_10UnderscoreESX_SX_EEEEENS4_18SM100_TMA_2SM_LOADENS4_14ComposedLayoutINS4_7SwizzleILi3ELi4ELi3EEENS4_18smem_ptr_flag_bitsILi32EEENSS_INS5_IJSB_NSA_ILi32EEEEEENS5_IJS16_SC_EEEEEEEvNS4_8identityENS4_28SM100_TMA_2SM_LOAD_MULTICASTES1A_vS1B_EENS_8epilogue10collective18CollectiveEpilogueINS1E_23Sm100TmaWarpSpecializedILi4ELi2ELi16ELb1ELb0EEEJNS5_IJNSA_ILi64EEESG_SF_EEENS5_IJNSS_IS1J_SC_EENSS_INS5_IJNSA_ILi16EEENSA_ILi2EEEEEENS5_IJSC_SF_EEEEEEEESI_SJ_SI_SJ_NS1E_6fusion15FusionCallbacksIS1I_NS1S_17LinearCombinationISI_fSI_fLNS_15FloatRoundStyleE2EEES1K_S1R_JEEENS4_5SM1004TMEM4LOAD26SM100_TMEM_LOAD_32dp32b16xENS4_13SM90_TMA_LOADENS11_INS12_ILi2ELi4ELi3EEES15_NSS_INS5_IJSB_S1M_EEENS5_IJS1M_SC_EEEEEEENS4_39AutoVectorizingCopyWithAssumedAlignmentILi128EEENS4_14SM90_TMA_STOREES27_S29_S29_EEEvvEEEEvNT_6ParamsE,"ax",@progbits
	.align	128
.text._ZN7cutlass13device_kernelINS_4gemm6kernel13GemmUniversalIN4cute5tupleIJiiiiEEENS1_10collective13CollectiveMmaINS1_35MainloopSm100TmaUmmaWarpSpecializedILi2ELi2ELi4ENS5_IJNS4_1CILi8EEENSA_ILi1EEESC_EEEEENS5_IJNSA_ILi128EEENSA_ILi256EEESF_EEENS_10tfloat32_tENS5_IJlSC_lEEESI_SJ_NS4_8TiledMMAINS4_8MMA_AtomIJNS4_23SM100_MMA_TF32_2x1SM_SSISI_SI_fLi128ELi256ELNS4_4UMMA5MajorE0ELSO_0ELNSN_7ScaleInE0ELSP_0EEEEEENS4_6LayoutINS5_IJSC_SC_SC_EEENS5_IJNSA_ILi0EEESU_SU_EEEEENS5_IJNS4_10UnderscoreESX_SX_EEEEENS4_18SM100_TMA_2SM_LOADENS4_14ComposedLayoutINS4_7SwizzleILi3ELi4ELi3EEENS4_18smem_ptr_flag_bitsILi32EEENSS_INS5_IJSB_NSA_ILi32EEEEEENS5_IJS16_SC_EEEEEEEvNS4_8identityENS4_28SM100_TMA_2SM_LOAD_MULTICASTES1A_vS1B_EENS_8epilogue10collective18CollectiveEpilogueINS1E_23Sm100TmaWarpSpecializedILi4ELi2ELi16ELb1ELb0EEEJNS5_IJNSA_ILi64EEESG_SF_EEENS5_IJNSS_IS1J_SC_EENSS_INS5_IJNSA_ILi16EEENSA_ILi2EEEEEENS5_IJSC_SF_EEEEEEEESI_SJ_SI_SJ_NS1E_6fusion15FusionCallbacksIS1I_NS1S_17LinearCombinationISI_fSI_fLNS_15FloatRoundStyleE2EEES1K_S1R_JEEENS4_5SM1004TMEM4LOAD26SM100_TMEM_LOAD_32dp32b16xENS4_13SM90_TMA_LOADENS11_INS12_ILi2ELi4ELi3EEES15_NSS_INS5_IJSB_S1M_EEENS5_IJS1M_SC_EEEEEEENS4_39AutoVectorizingCopyWithAssumedAlignmentILi128EEENS4_14SM90_TMA_STOREES27_S29_S29_EEEvvEEEEvNT_6ParamsE:
        .type           _ZN7cutlass13device_kernelINS_4gemm6kernel13GemmUniversalIN4cute5tupleIJiiiiEEENS1_10collective13CollectiveMmaINS1_35MainloopSm100TmaUmmaWarpSpecializedILi2ELi2ELi4ENS5_IJNS4_1CILi8EEENSA_ILi1EEESC_EEEEENS5_IJNSA_ILi128EEENSA_ILi256EEESF_EEENS_10tfloat32_tENS5_IJlSC_lEEESI_SJ_NS4_8TiledMMAINS4_8MMA_AtomIJNS4_23SM100_MMA_TF32_2x1SM_SSISI_SI_fLi128ELi256ELNS4_4UMMA5MajorE0ELSO_0ELNSN_7ScaleInE0ELSP_0EEEEEENS4_6LayoutINS5_IJSC_SC_SC_EEENS5_IJNSA_ILi0EEESU_SU_EEEEENS5_IJNS4_10UnderscoreESX_SX_EEEEENS4_18SM100_TMA_2SM_LOADENS4_14ComposedLayoutINS4_7SwizzleILi3ELi4ELi3EEENS4_18smem_ptr_flag_bitsILi32EEENSS_INS5_IJSB_NSA_ILi32EEEEEENS5_IJS16_SC_EEEEEEEvNS4_8identityENS4_28SM100_TMA_2SM_LOAD_MULTICASTES1A_vS1B_EENS_8epilogue10collective18CollectiveEpilogueINS1E_23Sm100TmaWarpSpecializedILi4ELi2ELi16ELb1ELb0EEEJNS5_IJNSA_ILi64EEESG_SF_EEENS5_IJNSS_IS1J_SC_EENSS_INS5_IJNSA_ILi16EEENSA_ILi2EEEEEENS5_IJSC_SF_EEEEEEEESI_SJ_SI_SJ_NS1E_6fusion15FusionCallbacksIS1I_NS1S_17LinearCombinationISI_fSI_fLNS_15FloatRoundStyleE2EEES1K_S1R_JEEENS4_5SM1004TMEM4LOAD26SM100_TMEM_LOAD_32dp32b16xENS4_13SM90_TMA_LOADENS11_INS12_ILi2ELi4ELi3EEES15_NSS_INS5_IJSB_S1M_EEENS5_IJS1M_SC_EEEEEEENS4_39AutoVectorizingCopyWithAssumedAlignmentILi128EEENS4_14SM90_TMA_STOREES27_S29_S29_EEEvvEEEEvNT_6ParamsE,@function
        .size           _ZN7cutlass13device_kernelINS_4gemm6kernel13GemmUniversalIN4cute5tupleIJiiiiEEENS1_10collective13CollectiveMmaINS1_35MainloopSm100TmaUmmaWarpSpecializedILi2ELi2ELi4ENS5_IJNS4_1CILi8EEENSA_ILi1EEESC_EEEEENS5_IJNSA_ILi128EEENSA_ILi256EEESF_EEENS_10tfloat32_tENS5_IJlSC_lEEESI_SJ_NS4_8TiledMMAINS4_8MMA_AtomIJNS4_23SM100_MMA_TF32_2x1SM_SSISI_SI_fLi128ELi256ELNS4_4UMMA5MajorE0ELSO_0ELNSN_7ScaleInE0ELSP_0EEEEEENS4_6LayoutINS5_IJSC_SC_SC_EEENS5_IJNSA_ILi0EEESU_SU_EEEEENS5_IJNS4_10UnderscoreESX_SX_EEEEENS4_18SM100_TMA_2SM_LOADENS4_14ComposedLayoutINS4_7SwizzleILi3ELi4ELi3EEENS4_18smem_ptr_flag_bitsILi32EEENSS_INS5_IJSB_NSA_ILi32EEEEEENS5_IJS16_SC_EEEEEEEvNS4_8identityENS4_28SM100_TMA_2SM_LOAD_MULTICASTES1A_vS1B_EENS_8epilogue10collective18CollectiveEpilogueINS1E_23Sm100TmaWarpSpecializedILi4ELi2ELi16ELb1ELb0EEEJNS5_IJNSA_ILi64EEESG_SF_EEENS5_IJNSS_IS1J_SC_EENSS_INS5_IJNSA_ILi16EEENSA_ILi2EEEEEENS5_IJSC_SF_EEEEEEEESI_SJ_SI_SJ_NS1E_6fusion15FusionCallbacksIS1I_NS1S_17LinearCombinationISI_fSI_fLNS_15FloatRoundStyleE2EEES1K_S1R_JEEENS4_5SM1004TMEM4LOAD26SM100_TMEM_LOAD_32dp32b16xENS4_13SM90_TMA_LOADENS11_INS12_ILi2ELi4ELi3EEES15_NSS_INS5_IJSB_S1M_EEENS5_IJS1M_SC_EEEEEEENS4_39AutoVectorizingCopyWithAssumedAlignmentILi128EEENS4_14SM90_TMA_STOREES27_S29_S29_EEEvvEEEEvNT_6ParamsE,(.L_x_239 - _ZN7cutlass13device_kernelINS_4gemm6kernel13GemmUniversalIN4cute5tupleIJiiiiEEENS1_10collective13CollectiveMmaINS1_35MainloopSm100TmaUmmaWarpSpecializedILi2ELi2ELi4ENS5_IJNS4_1CILi8EEENSA_ILi1EEESC_EEEEENS5_IJNSA_ILi128EEENSA_ILi256EEESF_EEENS_10tfloat32_tENS5_IJlSC_lEEESI_SJ_NS4_8TiledMMAINS4_8MMA_AtomIJNS4_23SM100_MMA_TF32_2x1SM_SSISI_SI_fLi128ELi256ELNS4_4UMMA5MajorE0ELSO_0ELNSN_7ScaleInE0ELSP_0EEEEEENS4_6LayoutINS5_IJSC_SC_SC_EEENS5_IJNSA_ILi0EEESU_SU_EEEEENS5_IJNS4_10UnderscoreESX_SX_EEEEENS4_18SM100_TMA_2SM_LOADENS4_14ComposedLayoutINS4_7SwizzleILi3ELi4ELi3EEENS4_18smem_ptr_flag_bitsILi32EEENSS_INS5_IJSB_NSA_ILi32EEEEEENS5_IJS16_SC_EEEEEEEvNS4_8identityENS4_28SM100_TMA_2SM_LOAD_MULTICASTES1A_vS1B_EENS_8epilogue10collective18CollectiveEpilogueINS1E_23Sm100TmaWarpSpecializedILi4ELi2ELi16ELb1ELb0EEEJNS5_IJNSA_ILi64EEESG_SF_EEENS5_IJNSS_IS1J_SC_EENSS_INS5_IJNSA_ILi16EEENSA_ILi2EEEEEENS5_IJSC_SF_EEEEEEEESI_SJ_SI_SJ_NS1E_6fusion15FusionCallbacksIS1I_NS1S_17LinearCombinationISI_fSI_fLNS_15FloatRoundStyleE2EEES1K_S1R_JEEENS4_5SM1004TMEM4LOAD26SM100_TMEM_LOAD_32dp32b16xENS4_13SM90_TMA_LOADENS11_INS12_ILi2ELi4ELi3EEES15_NSS_INS5_IJSB_S1M_EEENS5_IJS1M_SC_EEEEEEENS4_39AutoVectorizingCopyWithAssumedAlignmentILi128EEENS4_14SM90_TMA_STOREES27_S29_S29_EEEvvEEEEvNT_6ParamsE)
        .other          _ZN7cutlass13device_kernelINS_4gemm6kernel13GemmUniversalIN4cute5tupleIJiiiiEEENS1_10collective13CollectiveMmaINS1_35MainloopSm100TmaUmmaWarpSpecializedILi2ELi2ELi4ENS5_IJNS4_1CILi8EEENSA_ILi1EEESC_EEEEENS5_IJNSA_ILi128EEENSA_ILi256EEESF_EEENS_10tfloat32_tENS5_IJlSC_lEEESI_SJ_NS4_8TiledMMAINS4_8MMA_AtomIJNS4_23SM100_MMA_TF32_2x1SM_SSISI_SI_fLi128ELi256ELNS4_4UMMA5MajorE0ELSO_0ELNSN_7ScaleInE0ELSP_0EEEEEENS4_6LayoutINS5_IJSC_SC_SC_EEENS5_IJNSA_ILi0EEESU_SU_EEEEENS5_IJNS4_10UnderscoreESX_SX_EEEEENS4_18SM100_TMA_2SM_LOADENS4_14ComposedLayoutINS4_7SwizzleILi3ELi4ELi3EEENS4_18smem_ptr_flag_bitsILi32EEENSS_INS5_IJSB_NSA_ILi32EEEEEENS5_IJS16_SC_EEEEEEEvNS4_8identityENS4_28SM100_TMA_2SM_LOAD_MULTICASTES1A_vS1B_EENS_8epilogue10collective18CollectiveEpilogueINS1E_23Sm100TmaWarpSpecializedILi4ELi2ELi16ELb1ELb0EEEJNS5_IJNSA_ILi64EEESG_SF_EEENS5_IJNSS_IS1J_SC_EENSS_INS5_IJNSA_ILi16EEENSA_ILi2EEEEEENS5_IJSC_SF_EEEEEEEESI_SJ_SI_SJ_NS1E_6fusion15FusionCallbacksIS1I_NS1S_17LinearCombinationISI_fSI_fLNS_15FloatRoundStyleE2EEES1K_S1R_JEEENS4_5SM1004TMEM4LOAD26SM100_TMEM_LOAD_32dp32b16xENS4_13SM90_TMA_LOADENS11_INS12_ILi2ELi4ELi3EEES15_NSS_INS5_IJSB_S1M_EEENS5_IJS1M_SC_EEEEEEENS4_39AutoVectorizingCopyWithAssumedAlignmentILi128EEENS4_14SM90_TMA_STOREES27_S29_S29_EEEvvEEEEvNT_6ParamsE,@"STO_CUDA_ENTRY STV_DEFAULT"
_ZN7cutlass13device_kernelINS_4gemm6kernel13GemmUniversalIN4cute5tupleIJiiiiEEENS1_10collective13CollectiveMmaINS1_35MainloopSm100TmaUmmaWarpSpecializedILi2ELi2ELi4ENS5_IJNS4_1CILi8EEENSA_ILi1EEESC_EEEEENS5_IJNSA_ILi128EEENSA_ILi256EEESF_EEENS_10tfloat32_tENS5_IJlSC_lEEESI_SJ_NS4_8TiledMMAINS4_8MMA_AtomIJNS4_23SM100_MMA_TF32_2x1SM_SSISI_SI_fLi128ELi256ELNS4_4UMMA5MajorE0ELSO_0ELNSN_7ScaleInE0ELSP_0EEEEEENS4_6LayoutINS5_IJSC_SC_SC_EEENS5_IJNSA_ILi0EEESU_SU_EEEEENS5_IJNS4_10UnderscoreESX_SX_EEEEENS4_18SM100_TMA_2SM_LOADENS4_14ComposedLayoutINS4_7SwizzleILi3ELi4ELi3EEENS4_18smem_ptr_flag_bitsILi32EEENSS_INS5_IJSB_NSA_ILi32EEEEEENS5_IJS16_SC_EEEEEEEvNS4_8identityENS4_28SM100_TMA_2SM_LOAD_MULTICASTES1A_vS1B_EENS_8epilogue10collective18CollectiveEpilogueINS1E_23Sm100TmaWarpSpecializedILi4ELi2ELi16ELb1ELb0EEEJNS5_IJNSA_ILi64EEESG_SF_EEENS5_IJNSS_IS1J_SC_EENSS_INS5_IJNSA_ILi16EEENSA_ILi2EEEEEENS5_IJSC_SF_EEEEEEEESI_SJ_SI_SJ_NS1E_6fusion15FusionCallbacksIS1I_NS1S_17LinearCombinationISI_fSI_fLNS_15FloatRoundStyleE2EEES1K_S1R_JEEENS4_5SM1004TMEM4LOAD26SM100_TMEM_LOAD_32dp32b16xENS4_13SM90_TMA_LOADENS11_INS12_ILi2ELi4ELi3EEES15_NSS_INS5_IJSB_S1M_EEENS5_IJS1M_SC_EEEEEEENS4_39AutoVectorizingCopyWithAssumedAlignmentILi128EEENS4_14SM90_TMA_STOREES27_S29_S29_EEEvvEEEEvNT_6ParamsE:
[----:B------:R-:W1:Y:S01]  /*0000*/  LDC R1, c[0x0][0x37c] ;  /* 0x0000df00ff017b82 */ /* 0x000e620000000800 */
[----:B------:R-:W2:Y:S01]  /*0010*/  S2R R66, SR_TID.X ;  /* 0x0000000000427919 */ /* 0x000ea20000002100 */
[----:B------:R-:W3:Y:S06]  /*0020*/  LDCU.64 UR8, c[0x0][0x890] ;  /* 0x00011200ff0877ac */ /* 0x000eec0008000a00 */
[----:B------:R-:W4:Y:S01]  /*0030*/  S2UR UR62, SR_CgaCtaId ;  /* 0x00000000003e79c3 */ /* 0x000f220000008800 */
[----:B------:R-:W-:Y:S02]  /*0040*/  PRMT R52, RZ, 0x7610, R52 ;  /* 0x00007610ff347816 */ /* 0x000fe40000000034 */
[----:B------:R-:W-:Y:S01]  /*0050*/  ELECT P1, URZ, PT ;  /* 0x0000000000ff782f */ /* 0x000fe20003820000 */
[----:B---3--:R-:W-:-:S04]  /*0060*/  UISETP.NE.U32.AND UP0, UPT, UR8, URZ, UPT ;  /* 0x000000ff0800728c */ /* 0x008fc8000bf05070 */
[----:B------:R-:W-:Y:S02]  /*0070*/  UISETP.NE.AND.EX UP0, UPT, UR9, URZ, UPT, UP0 ;  /* 0x000000ff0900728c */ /* 0x000fe4000bf05300 */
[----:B----4-:R-:W-:Y:S02]  /*0080*/  ULOP3.LUT UR5, UR62, 0x1, URZ, 0xc0, !UPT ;  /* 0x000000013e057892 */ /* 0x010fe4000f8ec0ff */
[----:B------:R-:W-:Y:S01]  /*0090*/  ULOP3.LUT UR4, UR62, 0x1, URZ, 0x3c, !UPT ;  /* 0x000000013e047892 */ /* 0x000fe2000f8e3cff */
[----:B--2---:R-:W-:-:S03]  /*00a0*/  SHF.R.U32.HI R53, RZ, 0x5, R66 ;  /* 0x00000005ff357819 */ /* 0x004fc60000011642 */
[----:B------:R-:W-:Y:S02]  /*00b0*/  IMAD.U32 R2, RZ, RZ, UR5 ;  /* 0x00000005ff027e24 */ /* 0x000fe4000f8e00ff */
[----:B------:R-:W2:Y:S02]  /*00c0*/  SHFL.IDX PT, R0, R53, RZ, 0x1f ;  /* 0x00001fff35007589 */ /* 0x000ea400000e0000 */
[----:B--2---:R-:W-:Y:S01]  /*00d0*/  R2UR UR20, R0 ;  /* 0x00000000001472ca */ /* 0x004fe200000e0000 */
[----:B------:R-:W-:Y:S01]  /*00e0*/  IMAD.U32 R0, RZ, RZ, UR4 ;  /* 0x00000004ff007e24 */ /* 0x000fe2000f8e00ff */
[----:B-1----:R-:W-:-:S13]  /*00f0*/  BRA.U UP0, `(.L_x_0) ;  /* 0x0000000100307547 */ /* 0x002fda000b800000 */
[----:B------:R-:W1:Y:S02]  /*0100*/  LDCU.64 UR4, c[0x0][0x888] ;  /* 0x00011100ff0477ac */ /* 0x000e640008000a00 */
[----:B-1----:R-:W-:-:S04]  /*0110*/  UISETP.NE.U32.AND UP0, UPT, UR4, URZ, UPT ;  /* 0x000000ff0400728c */ /* 0x002fc8000bf05070 */
[----:B------:R-:W-:-:S09]  /*0120*/  UISETP.NE.AND.EX UP0, UPT, UR5, URZ, UPT, UP0 ;  /* 0x000000ff0500728c */ /* 0x000fd2000bf05300 */
[----:B------:R-:W-:Y:S05]  /*0130*/  BRA.U !UP0, `(.L_x_1) ;  /* 0x0000000108147547 */ /* 0x000fea000b800000 */
[----:B------:R-:W1:Y:S01]  /*0140*/  LDC.64 R4, c[0x0][0x888] ;  /* 0x00022200ff047b82 */ /* 0x000e620000000a00 */
[----:B------:R-:W1:Y:S02]  /*0150*/  LDCU.64 UR4, c[0x0][0x358] ;  /* 0x00006b00ff0477ac */ /* 0x000e640008000a00 */
[----:B-1----:R1:W5:Y:S01]  /*0160*/  LDG.E R27, desc[UR4][R4.64] ;  /* 0x00000004041b7981 */ /* 0x002362000c1e1900 */
[----:B------:R-:W-:Y:S01]  /*0170*/  HFMA2 R52, -RZ, RZ, 0, 5.9604644775390625e-08 ;  /* 0x00000001ff347431 */ /* 0x000fe200000001ff */
[----:B------:R-:W-:Y:S05]  /*0180*/  BRA `(.L_x_0) ;  /* 0x00000000000c7947 */ /* 0x000fea0003800000 */
.L_x_1:
[----:B------:R-:W1:Y:S01]  /*0190*/  LDCU UR4, c[0x0][0x880] ;  /* 0x00011000ff0477ac */ /* 0x000e620008000800 */
[----:B------:R-:W-:Y:S01]  /*01a0*/  HFMA2 R52, -RZ, RZ, 0, 5.9604644775390625e-08 ;  /* 0x00000001ff347431 */ /* 0x000fe200000001ff */
[----:B-1----:R-:W-:-:S07]  /*01b0*/  MOV R27, UR4 ;  /* 0x00000004001b7c02 */ /* 0x002fce0008000f00 */
.L_x_0:
[----:B------:R-:W2:Y:S02]  /*01c0*/  LDCU.64 UR4, c[0x0][0x8b0] ;  /* 0x00011600ff0477ac */ /* 0x000ea40008000a00 */
[----:B--2---:R-:W-:-:S04]  /*01d0*/  UISETP.NE.U32.AND UP0, UPT, UR4, URZ, UPT ;  /* 0x000000ff0400728c */ /* 0x004fc8000bf05070 */
[----:B------:R-:W-:-:S09]  /*01e0*/  UISETP.NE.AND.EX UP0, UPT, UR5, URZ, UPT, UP0 ;  /* 0x000000ff0500728c */ /* 0x000fd2000bf05300 */
[----:B------:R-:W-:Y:S05]  /*01f0*/  BRA.U UP0, `(.L_x_2) ;  /* 0x0000000100287547 */ /* 0x000fea000b800000 */
[----:B------:R-:W2:Y:S02]  /*0200*/  LDCU.64 UR4, c[0x0][0x8a8] ;  /* 0x00011500ff0477ac */ /* 0x000ea40008000a00 */
[----:B--2---:R-:W-:-:S04]  /*0210*/  UISETP.NE.U32.AND UP0, UPT, UR4, URZ, UPT ;  /* 0x000000ff0400728c */ /* 0x004fc8000bf05070 */
[----:B------:R-:W-:-:S09]  /*0220*/  UISETP.NE.AND.EX UP0, UPT, UR5, URZ, UPT, UP0 ;  /* 0x000000ff0500728c */ /* 0x000fd2000bf05300 */
[----:B------:R-:W-:Y:S05]  /*0230*/  BRA.U !UP0, `(.L_x_3) ;  /* 0x0000000108107547 */ /* 0x000fea000b800000 */
[----:B------:R-:W2:Y:S01]  /*0240*/  LDC.64 R24, c[0x0][0x8a8] ;  /* 0x00022a00ff187b82 */ /* 0x000ea20000000a00 */
[----:B------:R-:W2:Y:S02]  /*0250*/  LDCU.64 UR4, c[0x0][0x358] ;  /* 0x00006b00ff0477ac */ /* 0x000ea40008000a00 */
[----:B--2---:R2:W5:Y:S01]  /*0260*/  LDG.E R24, desc[UR4][R24.64] ;  /* 0x0000000418187981 */ /* 0x004562000c1e1900 */
[----:B------:R-:W-:Y:S05]  /*0270*/  BRA `(.L_x_2) ;  /* 0x0000000000087947 */ /* 0x000fea0003800000 */
.L_x_3:
[----:B------:R-:W2:Y:S02]  /*0280*/  LDCU UR4, c[0x0][0x8a0] ;  /* 0x00011400ff0477ac */ /* 0x000ea40008000800 */
[----:B--2---:R-:W-:Y:S02]  /*0290*/  MOV R24, UR4 ;  /* 0x0000000400187c02 */ /* 0x004fe40008000f00 */
.L_x_2:
[----:B------:R-:W-:Y:S01]  /*02a0*/  IMAD.U32 R3, RZ, RZ, UR20 ;  /* 0x00000014ff037e24 */ /* 0x000fe2000f8e00ff */
[----:B------:R-:W-:Y:S04]  /*02b0*/  BSSY.RECONVERGENT B0, `(.L_x_4) ;  /* 0x000000c000007945 */ /* 0x000fe80003800200 */
[C---:B------:R-:W-:Y:S02]  /*02c0*/  ISETP.NE.OR P2, PT, R3.reuse, 0x1, !P1 ;  /* 0x000000010300780c */ /* 0x040fe40004f45670 */
[----:B------:R-:W-:-:S11]  /*02d0*/  ISETP.NE.OR P0, PT, R3, 0x3, !P1 ;  /* 0x000000030300780c */ /* 0x000fd60004f05670 */
[----:B------:R-:W-:Y:S05]  /*02e0*/  @P2 BRA `(.L_x_5) ;  /* 0x0000000000202947 */ /* 0x000fea0003800000 */
[----:B------:R-:W3:Y:S02]  /*02f0*/  LDCU.64 UR4, c[0x0][0x348] ;  /* 0x00006900ff0477ac */ /* 0x000ee40008000a00 */
[----:B---3--:R-:W-:Y:S02]  /*0300*/  UIADD3 UR6, UP1, UPT, UR4, 0x80, URZ ;  /* 0x0000008004067890 */ /* 0x008fe4000ff3e0ff */
[----:B------:R-:W-:Y:S02]  /*0310*/  UIADD3 UR4, UP0, UPT, UR4, 0x180, URZ ;  /* 0x0000018004047890 */ /* 0x000fe4000ff1e0ff */
[----:B------:R-:W-:Y:S02]  /*0320*/  UIADD3.X UR7, UPT, UPT, URZ, UR5, URZ, UP1, !UPT ;  /* 0x00000005ff077290 */ /* 0x000fe40008ffe4ff */
[----:B------:R-:W-:-:S07]  /*0330*/  UIADD3.X UR5, UPT, UPT, URZ, UR5, URZ, UP0, !UPT ;  /* 0x00000005ff057290 */ /* 0x000fce00087fe4ff */
[----:B------:R3:W-:Y:S02]  /*0340*/  UTMACCTL.PF [UR6] ;  /* 0x00000000060079b9 */ /* 0x0007e40008040000 */
[----:B------:R3:W-:Y:S02]  /*0350*/  UTMACCTL.PF [UR4] ;  /* 0x00000000040079b9 */ /* 0x0007e40008040000 */
[----:B---3--:R-:W-:Y:S01]  /*0360*/  NOP ;  /* 0x0000000000007918 */ /* 0x008fe20000000000 */
.L_x_5:
[----:B------:R-:W-:Y:S05]  /*0370*/  BSYNC.RECONVERGENT B0 ;  /* 0x0000000000007941 */ /* 0x000fea0003800200 */
.L_x_4:
[----:B------:R-:W-:Y:S04]  /*0380*/  BSSY.RECONVERGENT B0, `(.L_x_6) ;  /* 0x000000a000007945 */ /* 0x000fe80003800200 */
        /* <DEDUP_REMOVED lines=9> */
.L_x_7:
[----:B------:R-:W-:Y:S05]  /*0420*/  BSYNC.RECONVERGENT B0 ;  /* 0x0000000000007941 */ /* 0x000fea0003800200 */
.L_x_6:
[----:B------:R-:W3:Y:S01]  /*0430*/  LDCU.64 UR4, c[0x0][0x888] ;  /* 0x00011100ff0477ac */ /* 0x000ee20008000a00 */
[----:B------:R-:W-:Y:S02]  /*0440*/  UISETP.EQ.U32.AND UP1, UPT, UR8, URZ, UPT ;  /* 0x000000ff0800728c */ /* 0x000fe4000bf22070 */
[----:B------:R-:W-:Y:S02]  /*0450*/  UPLOP3.LUT UP4, UPT, UPT, UPT, UPT, 0x80, 0x8 ;  /* 0x000000000008789c */ /* 0x000fe40003f8f070 */
[----:B---3--:R-:W-:-:S04]  /*0460*/  UISETP.NE.U32.AND UP0, UPT, UR4, URZ, UPT ;  /* 0x000000ff0400728c */ /* 0x008fc8000bf05070 */
[----:B------:R-:W-:-:S04]  /*0470*/  UISETP.NE.AND.EX UP2, UPT, UR5, URZ, UPT, UP0 ;  /* 0x000000ff0500728c */ /* 0x000fc8000bf45300 */
[----:B------:R-:W-:-:S04]  /*0480*/  UISETP.EQ.OR.EX UP3, UPT, UR9, URZ, !UP2, UP1 ;  /* 0x000000ff0900728c */ /* 0x000fc8000d762710 */
[----:B------:R-:W-:-:S06]  /*0490*/  UP2UR UR4, UPR, URZ, 0x8 ;  /* 0x00000008ff047883 */ /* 0x000fcc0008000000 */
[----:B------:R-:W-:Y:S01]  /*04a0*/  MOV R56, UR4 ;  /* 0x0000000400387c02 */ /* 0x000fe20008000f00 */
[----:B------:R-:W-:Y:S06]  /*04b0*/  BRA.U !UP3, `(.L_x_8) ;  /* 0x000000010b207547 */ /* 0x000fec000b800000 */
[----:B------:R-:W-:Y:S01]  /*04c0*/  UISETP.NE.U32.AND UP0, UPT, UR8, URZ, UPT ;  /* 0x000000ff0800728c */ /* 0x000fe2000bf05070 */
[----:B-----5:R-:W-:Y:S01]  /*04d0*/  FSETP.NEU.AND P0, PT, R27, RZ, PT ;  /* 0x000000ff1b00720b */ /* 0x020fe20003f0d000 */
[----:B------:R-:W-:Y:S02]  /*04e0*/  USEL UR4, URZ, 0xffffffff, UP2 ;  /* 0xffffffffff047887 */ /* 0x000fe40009000000 */
[----:B------:R-:W-:-:S10]  /*04f0*/  UISETP.NE.AND.EX UP1, UPT, UR9, URZ, UPT, UP0 ;  /* 0x000000ff0900728c */ /* 0x000fd4000bf25300 */
[----:B------:R-:W-:Y:S01]  /*0500*/  VOTEU.ANY UP0, P0 ;  /* 0x0000000000ff7886 */ /* 0x000fe20000000100 */
[----:B------:R-:W-:-:S04]  /*0510*/  @!UP1 USEL UR4, URZ, 0xffffffff, UP0 ;  /* 0xffffffffff049887 */ /* 0x000fc80008000000 */
[----:B------:R-:W-:-:S04]  /*0520*/  ULOP3.LUT UR4, UR4, 0x1, URZ, 0xc0, !UPT ;  /* 0x0000000104047892 */ /* 0x000fc8000f8ec0ff */
[----:B------:R-:W-:-:S11]  /*0530*/  UISETP.NE.U32.AND UP4, UPT, UR4, 0x1, UPT ;  /* 0x000000010400788c */ /* 0x000fd6000bf85070 */
.L_x_8:
[----:B------:R-:W3:Y:S01]  /*0540*/  SHFL.IDX PT, R3, R53, RZ, 0x1f ;  /* 0x00001fff35037589 */ /* 0x000ee200000e0000 */
[----:B------:R-:W-:Y:S01]  /*0550*/  R2UR UR4, R2 ;  /* 0x00000000020472ca */ /* 0x000fe200000e0000 */
[----:B------:R-:W-:-:S04]  /*0560*/  UISETP.NE.AND UP0, UPT, UR20, 0x2, UPT ;  /* 0x000000021400788c */ /* 0x000fc8000bf05270 */
[----:B------:R-:W-:-:S08]  /*0570*/  USEL UR53, URZ, 0x1, UP0 ;  /* 0x00000001ff357887 */ /* 0x000fd00008000000 */
[----:B------:R-:W-:-:S06]  /*0580*/  UISETP.EQ.AND UP1, UPT, UR4, URZ, !UP0 ;  /* 0x000000ff0400728c */ /* 0x000fcc000c722270 */
[----:B------:R-:W-:Y:S02]  /*0590*/  PLOP3.LUT P4, PT, P1, PT, UP1, 0x80, 0x8 ;  /* 0x000000000008781c */ /* 0x000fe40000f8f018 */
[----:B---3--:R-:W-:-:S13]  /*05a0*/  ISETP.NE.AND P0, PT, R3, RZ, PT ;  /* 0x000000ff0300720c */ /* 0x008fda0003f05270 */
[----:B------:R-:W-:Y:S05]  /*05b0*/  @P0 BRA `(.L_x_9) ;  /* 0x0000000000440947 */ /* 0x000fea0003800000 */
[----:B------:R-:W-:Y:S01]  /*05c0*/  UMOV UR4, 0x400 ;  /* 0x0000040000047882 */ /* 0x000fe20000000000 */
[----:B------:R-:W-:Y:S01]  /*05d0*/  UMOV UR8, 0x1 ;  /* 0x0000000100087882 */ /* 0x000fe20000000000 */
[----:B------:R-:W-:Y:S01]  /*05e0*/  UMOV UR6, 0x4 ;  /* 0x0000000400067882 */ /* 0x000fe20000000000 */
[----:B------:R-:W-:Y:S02]  /*05f0*/  ULEA UR4, UR62, UR4, 0x18 ;  /* 0x000000043e047291 */ /* 0x000fe4000f8ec0ff */
[----:B------:R-:W-:-:S04]  /*0600*/  UIADD3 UR8, UPT, UPT, -UR8, 0x100000, URZ ;  /* 0x0010000008087890 */ /* 0x000fc8000fffe1ff */
[----:B------:R-:W-:Y:S02]  /*0610*/  USHF.L.U32 UR9, UR8, 0xb, URZ ;  /* 0x0000000b08097899 */ /* 0x000fe400080006ff */
[----:B------:R-:W-:Y:S02]  /*0620*/  USHF.L.U32 UR8, UR8, 0x1, URZ ;  /* 0x0000000108087899 */ /* 0x000fe400080006ff */
[----:B------:R-:W-:-:S04]  /*0630*/  UIADD3 UR6, UPT, UPT, -UR6, 0x100000, URZ ;  /* 0x0010000006067890 */ /* 0x000fc8000fffe1ff */
[----:B------:R-:W-:Y:S02]  /*0640*/  USHF.L.U32 UR7, UR6, 0xb, URZ ;  /* 0x0000000b06077899 */ /* 0x000fe400080006ff */
[----:B------:R-:W-:Y:S01]  /*0650*/  USHF.L.U32 UR6, UR6, 0x1, URZ ;  /* 0x0000000106067899 */ /* 0x000fe200080006ff */
[----:B------:R-:W-:Y:S01]  /*0660*/  ELECT P0, URZ, PT ;  /* 0x0000000000ff782f */ /* 0x000fe20003800000 */
[----:B------:R-:W3:Y:S02]  /*0670*/  FENCE.VIEW.ASYNC.S ;  /* 0x00000000000073c6 */ /* 0x000ee40000000000 */
[----:B---3--:R3:W4:Y:S08]  /*0680*/  SYNCS.EXCH.64 URZ, [UR4], UR8 ;  /* 0x0000000804ff75b2 */ /* 0x0087300008000100 */
[----:B------:R3:W1:Y:S01]  /*0690*/  SYNCS.EXCH.64 URZ, [UR4+0x10], UR6 ;  /* 0x0000100604ff75b2 */ /* 0x0006620008000100 */
[----:B------:R3:W1:Y:S01]  /*06a0*/  SYNCS.EXCH.64 URZ, [UR4+0x8], UR8 ;  /* 0x0000080804ff75b2 */ /* 0x0006620008000100 */
[----:B------:R3:W1:Y:S01]  /*06b0*/  SYNCS.EXCH.64 URZ, [UR4+0x18], UR6 ;  /* 0x0000180604ff75b2 */ /* 0x0006620008000100 */
[----:B------:R-:W-:Y:S01]  /*06c0*/  NOP ;  /* 0x0000000000007918 */ /* 0x000fe20000000000 */
.L_x_9:
[----:B------:R-:W2:Y:S01]  /*06d0*/  SHFL.IDX PT, R3, R53, RZ, 0x1f ;  /* 0x00001fff35037589 */ /* 0x000ea200000e0000 */
[----:B------:R-:W-:Y:S01]  /*06e0*/  NOP ;  /* 0x0000000000007918 */ /* 0x000fe20000000000 */
[----:B--2---:R-:W-:-:S13]  /*06f0*/  ISETP.NE.AND P0, PT, R3, 0x1, PT ;  /* 0x000000010300780c */ /* 0x004fda0003f05270 */
[----:B------:R-:W-:Y:S05]  /*0700*/  @P0 BRA `(.L_x_10) ;  /* 0x0000000000540947 */ /* 0x000fea0003800000 */
[----:B---3--:R-:W-:Y:S01]  /*0710*/  UMOV UR4, 0x400 ;  /* 0x0000040000047882 */ /* 0x008fe20000000000 */
        /* <DEDUP_REMOVED lines=10> */
[----:B------:R-:W2:Y:S02]  /*07c0*/  FENCE.VIEW.ASYNC.S ;  /* 0x00000000000073c6 */ /* 0x000ea40000000000 */
[----:B--2---:R2:W3:Y:S08]  /*07d0*/  SYNCS.EXCH.64 URZ, [UR4+0x20], UR8 ;  /* 0x0000200804ff75b2 */ /* 0x0044f00008000100 */
[----:B------:R2:W1:Y:S01]  /*07e0*/  SYNCS.EXCH.64 URZ, [UR4+0x40], UR6 ;  /* 0x0000400604ff75b2 */ /* 0x0004620008000100 */
[----:B------:R2:W1:Y:S01]  /*07f0*/  SYNCS.EXCH.64 URZ, [UR4+0x28], UR8 ;  /* 0x0000280804ff75b2 */ /* 0x0004620008000100 */
[----:B------:R2:W1:Y:S01]  /*0800*/  SYNCS.EXCH.64 URZ, [UR4+0x48], UR6 ;  /* 0x0000480604ff75b2 */ /* 0x0004620008000100 */
[----:B------:R2:W1:Y:S01]  /*0810*/  SYNCS.EXCH.64 URZ, [UR4+0x30], UR8 ;  /* 0x0000300804ff75b2 */ /* 0x0004620008000100 */
[----:B------:R2:W1:Y:S01]  /*0820*/  SYNCS.EXCH.64 URZ, [UR4+0x50], UR6 ;  /* 0x0000500604ff75b2 */ /* 0x0004620008000100 */
[----:B------:R2:W1:Y:S01]  /*0830*/  SYNCS.EXCH.64 URZ, [UR4+0x38], UR8 ;  /* 0x0000380804ff75b2 */ /* 0x0004620008000100 */
[----:B------:R2:W1:Y:S01]  /*0840*/  SYNCS.EXCH.64 URZ, [UR4+0x58], UR6 ;  /* 0x0000580604ff75b2 */ /* 0x0004620008000100 */
[----:B------:R-:W-:Y:S01]  /*0850*/  NOP ;  /* 0x0000000000007918 */ /* 0x000fe20000000000 */
.L_x_10:
[----:B------:R-:W4:Y:S01]  /*0860*/  SHFL.IDX PT, R3, R53, RZ, 0x1f ;  /* 0x00001fff35037589 */ /* 0x000f2200000e0000 */
[----:B------:R-:W-:Y:S01]  /*0870*/  NOP ;  /* 0x0000000000007918 */ /* 0x000fe20000000000 */
[----:B----4-:R-:W-:-:S13]  /*0880*/  ISETP.NE.AND P0, PT, R3, 0x3, PT ;  /* 0x000000030300780c */ /* 0x010fda0003f05270 */
[----:B------:R-:W-:Y:S05]  /*0890*/  @P0 BRA `(.L_x_11) ;  /* 0x00000000002c0947 */ /* 0x000fea0003800000 */
[----:B--23--:R-:W-:Y:S01]  /*08a0*/  UMOV UR6, 0x400 ;  /* 0x0000040000067882 */ /* 0x00cfe20000000000 */
[----:B------:R-:W-:Y:S01]  /*08b0*/  UMOV UR4, 0x20 ;  /* 0x0000002000047882 */ /* 0x000fe20000000000 */
[----:B------:R-:W-:Y:S02]  /*08c0*/  ULEA UR6, UR62, UR6, 0x18 ;  /* 0x000000063e067291 */ /* 0x000fe4000f8ec0ff */
[----:B------:R-:W-:-:S04]  /*08d0*/  UIADD3 UR4, UPT, UPT, -UR4, 0x100000, URZ ;  /* 0x0010000004047890 */ /* 0x000fc8000fffe1ff */
[----:B------:R-:W-:Y:S02]  /*08e0*/  USHF.L.U32 UR5, UR4, 0xb, URZ ;  /* 0x0000000b04057899 */ /* 0x000fe400080006ff */
[----:B------:R-:W-:Y:S01]  /*08f0*/  USHF.L.U32 UR4, UR4, 0x1, URZ ;  /* 0x0000000104047899 */ /* 0x000fe200080006ff */
[----:B------:R-:W-:Y:S01]  /*0900*/  ELECT P0, URZ, PT ;  /* 0x0000000000ff782f */ /* 0x000fe20003800000 */
[----:B------:R-:W2:Y:S10]  /*0910*/  FENCE.VIEW.ASYNC.S ;  /* 0x00000000000073c6 */ /* 0x000eb40000000000 */
[----:B--2---:R4:W2:Y:S01]  /*0920*/  SYNCS.EXCH.64 URZ, [UR6+0x60], UR4 ;  /* 0x0000600406ff75b2 */ /* 0x0048a20008000100 */
[----:B------:R4:W3:Y:S02]  /*0930*/  SYNCS.EXCH.64 URZ, [UR6+0x68], UR4 ;  /* 0x0000680406ff75b2 */ /* 0x0008e40008000100 */
[----:B----4-:R-:W-:Y:S01]  /*0940*/  NOP ;  /* 0x0000000000007918 */ /* 0x010fe20000000000 */
.L_x_11:
[----:B------:R-:W4:Y:S01]  /*0950*/  SHFL.IDX PT, R3, R53, RZ, 0x1f ;  /* 0x00001fff35037589 */ /* 0x000f2200000e0000 */
[----:B------:R-:W-:Y:S01]  /*0960*/  NOP ;  /* 0x0000000000007918 */ /* 0x000fe20000000000 */
[----:B----4-:R-:W-:-:S13]  /*0970*/  ISETP.NE.AND P0, PT, R3, 0x4, PT ;  /* 0x000000040300780c */ /* 0x010fda0003f05270 */
[----:B------:R-:W-:Y:S05]  /*0980*/  @P0 BRA `(.L_x_12) ;  /* 0x0000000000480947 */ /* 0x000fea0003800000 */
[----:B--23--:R-:W-:Y:S01]  /*0990*/  UMOV UR4, 0x720 ;  /* 0x0000072000047882 */ /* 0x00cfe20000000000 */
[----:B------:R-:W-:Y:S01]  /*09a0*/  UMOV UR6, 0x400 ;  /* 0x0000040000067882 */ /* 0x000fe20000000000 */
[----:B------:R-:W-:Y:S01]  /*09b0*/  USEL UR4, UR4, 0x620, UP4 ;  /* 0x0000062004047887 */ /* 0x000fe2000a000000 */
        /* <DEDUP_REMOVED lines=10> */
[----:B--2---:R4:W2:Y:S08]  /*0a60*/  SYNCS.EXCH.64 URZ, [UR6+0x70], UR8 ;  /* 0x0000700806ff75b2 */ /* 0x0048b00008000100 */
[----:B------:R4:W3:Y:S01]  /*0a70*/  SYNCS.EXCH.64 URZ, [UR6+0x80], UR4 ;  /* 0x0000800406ff75b2 */ /* 0x0008e20008000100 */
[----:B------:R4:W1:Y:S01]  /*0a80*/  SYNCS.EXCH.64 URZ, [UR6+0x78], UR8 ;  /* 0x0000780806ff75b2 */ /* 0x0008620008000100 */
[----:B------:R4:W1:Y:S02]  /*0a90*/  SYNCS.EXCH.64 URZ, [UR6+0x88], UR4 ;  /* 0x0000880406ff75b2 */ /* 0x0008640008000100 */
[----:B----4-:R-:W-:Y:S01]  /*0aa0*/  NOP ;  /* 0x0000000000007918 */ /* 0x010fe20000000000 */
.L_x_12:
[----:B------:R-:W4:Y:S01]  /*0ab0*/  SHFL.IDX PT, R3, R53, RZ, 0x1f ;  /* 0x00001fff35037589 */ /* 0x000f2200000e0000 */
[----:B------:R-:W-:Y:S01]  /*0ac0*/  NOP ;  /* 0x0000000000007918 */ /* 0x000fe20000000000 */
[----:B----4-:R-:W-:-:S13]  /*0ad0*/  ISETP.NE.AND P0, PT, R3, 0x5, PT ;  /* 0x000000050300780c */ /* 0x010fda0003f05270 */
[----:B------:R-:W-:Y:S05]  /*0ae0*/  @P0 BRA `(.L_x_13) ;  /* 0x0000000000540947 */ /* 0x000fea0003800000 */
[----:B--23--:R-:W-:Y:S01]  /*0af0*/  UMOV UR4, 0x400 ;  /* 0x0000040000047882 */ /* 0x00cfe20000000000 */
        /* <DEDUP_REMOVED lines=14> */
[----:B------:R4:W1:Y:S01]  /*0be0*/  SYNCS.EXCH.64 URZ, [UR4+0xb8], UR8 ;  /* 0x0000b80804ff75b2 */ /* 0x0008620008000100 */
[----:B------:R4:W1:Y:S01]  /*0bf0*/  SYNCS.EXCH.64 URZ, [UR4+0xa0], UR6 ;  /* 0x0000a00604ff75b2 */ /* 0x0008620008000100 */
[----:B------:R4:W1:Y:S01]  /*0c00*/  SYNCS.EXCH.64 URZ, [UR4+0xc0], UR8 ;  /* 0x0000c00804ff75b2 */ /* 0x0008620008000100 */
[----:B------:R4:W1:Y:S01]  /*0c10*/  SYNCS.EXCH.64 URZ, [UR4+0xa8], UR6 ;  /* 0x0000a80604ff75b2 */ /* 0x0008620008000100 */
[----:B------:R4:W1:Y:S02]  /*0c20*/  SYNCS.EXCH.64 URZ, [UR4+0xc8], UR8 ;  /* 0x0000c80804ff75b2 */ /* 0x0008640008000100 */
[----:B----4-:R-:W-:Y:S01]  /*0c30*/  NOP ;  /* 0x0000000000007918 */ /* 0x010fe20000000000 */
.L_x_13:
[----:B------:R-:W4:Y:S01]  /*0c40*/  SHFL.IDX PT, R3, R53, RZ, 0x1f ;  /* 0x00001fff35037589 */ /* 0x000f2200000e0000 */
[----:B------:R-:W-:Y:S01]  /*0c50*/  ISETP.NE.OR P1, PT, RZ, UR20, !P1 ;  /* 0x00000014ff007c0c */ /* 0x000fe2000cf25670 */
        /* <DEDUP_REMOVED lines=12> */
[----:B------:R4:W3:Y:S01]  /*0d20*/  SYNCS.EXCH.64 URZ, [UR4+0xe0], UR6 ;  /* 0x0000e00604ff75b2 */ /* 0x0008e20008000100 */
[----:B------:R4:W1:Y:S01]  /*0d30*/  SYNCS.EXCH.64 URZ, [UR4+0xd8], UR6 ;  /* 0x0000d80604ff75b2 */ /* 0x0008620008000100 */
[----:B------:R4:W1:Y:S02]  /*0d40*/  SYNCS.EXCH.64 URZ, [UR4+0xe8], UR6 ;  /* 0x0000e80604ff75b2 */ /* 0x0008640008000100 */
[----:B----4-:R-:W-:Y:S01]  /*0d50*/  NOP ;  /* 0x0000000000007918 */ /* 0x010fe20000000000 */
.L_x_14:
[----:B------:R-:W-:Y:S01]  /*0d60*/  VOTEU.ALL UP0, P1 ;  /* 0x0000000000ff7886 */ /* 0x000fe20000800000 */
[----:B--23--:R-:W-:Y:S01]  /*0d70*/  UMOV UR4, 0x20 ;  /* 0x0000002000047882 */ /* 0x00cfe20000000000 */
[----:B------:R-:W2:Y:S01]  /*0d80*/  LDCU UR7, c[0x0][0x36c] ;  /* 0x00006d80ff0777ac */ /* 0x000ea20008000800 */
[----:B------:R-:W-:Y:S01]  /*0d90*/  NOP ;  /* 0x0000000000007918 */ /* 0x000fe20000000000 */
[----:B-1----:R-:W-:Y:S01]  /*0da0*/  LOP3.LUT R5, R66, 0x1f, RZ, 0xc0, !PT ;  /* 0x0000001f42057812 */ /* 0x002fe200078ec0ff */
[----:B------:R-:W-:Y:S01]  /*0db0*/  @!UP0 UMOV UR6, 0x400 ;  /* 0x0000040000068882 */ /* 0x000fe20000000000 */
[----:B------:R-:W-:-:S04]  /*0dc0*/  @!UP0 UIADD3 UR4, UPT, UPT, -UR4, 0x100000, URZ ;  /* 0x0010000004048890 */ /* 0x000fc8000fffe1ff */
[----:B------:R-:W-:Y:S02]  /*0dd0*/  @!UP0 USHF.L.U32 UR5, UR4, 0xb, URZ ;  /* 0x0000000b04058899 */ /* 0x000fe400080006ff */
[----:B------:R-:W-:Y:S02]  /*0de0*/  @!UP0 USHF.L.U32 UR4, UR4, 0x1, URZ ;  /* 0x0000000104048899 */ /* 0x000fe400080006ff */
[----:B------:R-:W-:Y:S01]  /*0df0*/  @!UP0 ULEA UR6, UR62, UR6, 0x18 ;  /* 0x000000063e068291 */ /* 0x000fe2000f8ec0ff */
[----:B------:R-:W-:Y:S01]  /*0e00*/  VOTEU.ALL UP0, P1 ;  /* 0x0000000000ff7886 */ /* 0x000fe20000800000 */
[----:B------:R-:W-:Y:S02]  /*0e10*/  UISETP.NE.AND UP5, UPT, UR20, URZ, UPT ;  /* 0x000000ff1400728c */ /* 0x000fe4000bfa5270 */
[----:B--2---:R-:W-:Y:S01]  /*0e20*/  UISETP.EQ.U32.AND UP6, UPT, UR7, 0x1, UPT ;  /* 0x000000010700788c */ /* 0x004fe2000bfc2070 */
[----:B------:R-:W1:Y:S07]  /*0e30*/  FENCE.VIEW.ASYNC.S ;  /* 0x00000000000073c6 */ /* 0x000e6e0000000000 */
[----:B-1----:R1:W2:Y:S01]  /*0e40*/  @!UP0 SYNCS.EXCH.64 URZ, [UR6+0xf0], UR4 ;  /* 0x0000f00406ff85b2 */ /* 0x0022a20008000100 */
[----:B------:R-:W-:Y:S05]  /*0e50*/  BRA.U !UP6, `(.L_x_15) ;  /* 0x000000010e087547 */ /* 0x000fea000b800000 */
[----:B--2---:R-:W-:Y:S01]  /*0e60*/  UCGABAR_ARV ;  /* 0x00000000000079c7 */ /* 0x004fe20008000000 */
[----:B------:R-:W-:Y:S05]  /*0e70*/  BRA `(.L_x_16) ;  /* 0x0000000000047947 */ /* 0x000fea0003800000 */
.L_x_15:
[----:B--2---:R-:W-:Y:S01]  /*0e80*/  NOP ;  /* 0x0000000000007918 */ /* 0x004fe20000000000 */
.L_x_16:
[----:B------:R-:W2:Y:S01]  /*0e90*/  S2UR UR23, SR_CTAID.X ;  /* 0x00000000001779c3 */ /* 0x000ea20000002500 */
[----:B------:R-:W-:-:S05]  /*0ea0*/  CS2R.32 R55, SR_CgaSize ;  /* 0x0000000000377805 */ /* 0x000fca0000008a00 */
[----:B------:R-:W-:-:S05]  /*0eb0*/  IMAD R55, R55, -0xa0, RZ ;  /* 0xffffff6037377824 */ /* 0x000fca00078e02ff */
[----:B-1----:R-:W-:-:S14]  /*0ec0*/  R2UR UR5, R55 ;  /* 0x00000000370572ca */ /* 0x002fdc00000e0000 */
[----:B------:R-:W1:Y:S01]  /*0ed0*/  LDCU UR5, c[0x0][UR5+0x2b0] ;  /* 0x00005600050577ac */ /* 0x000e620008000800 */
[----:B------:R-:W-:Y:S02]  /*0ee0*/  R2UR UR9, R2 ;  /* 0x00000000020972ca */ /* 0x000fe400000e0000 */
[----:B------:R-:W-:-:S05]  /*0ef0*/  CS2R.32 R55, SR_CgaSize ;  /* 0x0000000000377805 */ /* 0x000fca0000008a00 */
[----:B------:R-:W-:-:S05]  /*0f00*/  IMAD R55, R55, -0xa0, RZ ;  /* 0xffffff6037377824 */ /* 0x000fca00078e02ff */
[----:B------:R-:W-:-:S14]  /*0f10*/  R2UR UR4, R55 ;  /* 0x00000000370472ca */ /* 0x000fdc00000e0000 */
[----:B------:R-:W3:Y:S01]  /*0f20*/  LDCU UR4, c[0x0][UR4+0x2b4] ;  /* 0x00005680040477ac */ /* 0x000ee20008000800 */
[----:B------:R-:W4:Y:S01]  /*0f30*/  S2UR UR27, SR_CTAID.Y ;  /* 0x00000000001b79c3 */ /* 0x000f220000002600 */
[----:B------:R-:W-:-:S05]  /*0f40*/  CS2R.32 R55, SR_CgaSize ;  /* 0x0000000000377805 */ /* 0x000fca0000008a00 */
[----:B------:R-:W-:-:S05]  /*0f50*/  IMAD R55, R55, -0xa0, RZ ;  /* 0xffffff6037377824 */ /* 0x000fca00078e02ff */
[----:B------:R-:W-:-:S14]  /*0f60*/  R2UR UR7, R55 ;  /* 0x00000000370772ca */ /* 0x000fdc00000e0000 */
[----:B------:R-:W3:Y:S01]  /*0f70*/  LDCU UR7, c[0x0][UR7+0x2a0] ;  /* 0x00005400070777ac */ /* 0x000ee20008000800 */
[----:B------:R-:W-:-:S05]  /*0f80*/  CS2R.32 R55, SR_CgaSize ;  /* 0x0000000000377805 */ /* 0x000fca0000008a00 */
[----:B------:R-:W-:-:S05]  /*0f90*/  IMAD R55, R55, -0xa0, RZ ;  /* 0xffffff6037377824 */ /* 0x000fca00078e02ff */
[----:B------:R-:W-:-:S14]  /*0fa0*/  R2UR UR8, R55 ;  /* 0x00000000370872ca */ /* 0x000fdc00000e0000 */
[----:B------:R-:W3:Y:S01]  /*0fb0*/  LDCU UR8, c[0x0][UR8+0x2a4] ;  /* 0x00005480080877ac */ /* 0x000ee20008000800 */
[----:B------:R-:W-:Y:S01]  /*0fc0*/  UISETP.GT.U32.AND UP0, UPT, UR9, 0xffff, UPT ;  /* 0x0000ffff0900788c */ /* 0x000fe2000bf04070 */
[----:B------:R-:W3:Y:S01]  /*0fd0*/  LDCU UR21, c[0x0][0xb24] ;  /* 0x00016480ff1577ac */ /* 0x000ee20008000800 */
[----:B------:R-:W3:Y:S01]  /*0fe0*/  LDCU UR39, c[0x0][0xb24] ;  /* 0x00016480ff2777ac */ /* 0x000ee20008000800 */
[----:B--2---:R-:W-:Y:S01]  /*0ff0*/  I2FP.F32.U32 R4, UR23 ;  /* 0x0000001700047c45 */ /* 0x004fe20008201000 */
[----:B------:R-:W2:Y:S04]  /*1000*/  LDCU UR25, c[0x0][0xb30] ;  /* 0x00016600ff1977ac */ /* 0x000ea80008000800 */
[----:B-1----:R-:W-:Y:S01]  /*1010*/  FMUL R4, R4, UR5 ;  /* 0x0000000504047c20 */ /* 0x002fe20008400000 */
[----:B------:R-:W-:Y:S01]  /*1020*/  USEL UR5, UR9, 0xffff, !UP0 ;  /* 0x0000ffff09057887 */ /* 0x000fe2000c000000 */
[----:B----4-:R-:W-:Y:S01]  /*1030*/  I2FP.F32.U32 R3, UR27 ;  /* 0x0000001b00037c45 */ /* 0x010fe20008201000 */
[----:B------:R-:W-:-:S03]  /*1040*/  USHF.L.U32 UR31, UR62, 0x9, URZ ;  /* 0x000000093e1f7899 */ /* 0x000fc600080006ff */
[----:B------:R-:W1:Y:S01]  /*1050*/  F2I.U32.TRUNC.NTZ R4, R4 ;  /* 0x0000000400047305 */ /* 0x000e62000020f000 */
[----:B------:R-:W-:Y:S01]  /*1060*/  ULOP3.LUT UR30, UR5, 0xffff, URZ, 0xc0, !UPT ;  /* 0x0000ffff051e7892 */ /* 0x000fe2000f8ec0ff */
[----:B---3--:R-:W-:-:S06]  /*1070*/  FMUL R3, R3, UR4 ;  /* 0x0000000403037c20 */ /* 0x008fcc0008400000 */
[----:B------:R-:W3:Y:S01]  /*1080*/  F2I.U32.TRUNC.NTZ R3, R3 ;  /* 0x0000000300037305 */ /* 0x000ee2000020f000 */
[----:B-1----:R-:W-:Y:S02]  /*1090*/  R2UR UR4, R4 ;  /* 0x00000000040472ca */ /* 0x002fe400000e0000 */
[----:B------:R-:W-:Y:S02]  /*10a0*/  PRMT R4, RZ, 0x7610, R4 ;  /* 0x00007610ff047816 */ /* 0x000fe40000000004 */
[----:B---3--:R-:W-:Y:S02]  /*10b0*/  R2UR UR6, R3 ;  /* 0x00000000030672ca */ /* 0x008fe400000e0000 */
[----:B------:R-:W-:-:S07]  /*10c0*/  PRMT R3, RZ, 0x7610, R3 ;  /* 0x00007610ff037816 */ /* 0x000fce0000000003 */
[----:B------:R-:W-:-:S04]  /*10d0*/  UIADD3 UR5, UPT, UPT, -UR4, URZ, URZ ;  /* 0x000000ff04057290 */ /* 0x000fc8000fffe1ff */
[----:B------:R-:W-:Y:S02]  /*10e0*/  UIMAD UR5, UR7, UR5, UR23 ;  /* 0x00000005070572a4 */ /* 0x000fe4000f8e0217 */
[----:B------:R-:W-:-:S04]  /*10f0*/  UIADD3 UR4, UPT, UPT, -UR6, URZ, URZ ;  /* 0x000000ff06047290 */ /* 0x000fc8000fffe1ff */
[----:B------:R-:W-:Y:S01]  /*1100*/  IMAD.U32 R55, RZ, RZ, UR5 ;  /* 0x00000005ff377e24 */ /* 0x000fe2000f8e00ff */
[----:B------:R-:W-:-:S06]  /*1110*/  UIMAD UR4, UR8, UR4, UR27 ;  /* 0x00000004080472a4 */ /* 0x000fcc000f8e021b */
[----:B------:R-:W-:Y:S01]  /*1120*/  IMAD.U32 R54, RZ, RZ, UR4 ;  /* 0x00000004ff367e24 */ /* 0x000fe2000f8e00ff */
[----:B--2---:R-:W-:Y:S06]  /*1130*/  BRA.U UP5, `(.L_x_17) ;  /* 0x00000001056c7547 */ /* 0x004fec000b800000 */
[----:B------:R-:W-:Y:S02]  /*1140*/  R2UR UR4, R54 ;  /* 0x00000000360472ca */ /* 0x000fe400000e0000 */
[----:B------:R-:W-:-:S11]  /*1150*/  R2UR UR10, R55 ;  /* 0x00000000370a72ca */ /* 0x000fd600000e0000 */
[----:B------:R-:W-:Y:S02]  /*1160*/  UISETP.NE.AND UP0, UPT, UR4, URZ, UPT ;  /* 0x000000ff0400728c */ /* 0x000fe4000bf05270 */
[----:B------:R-:W-:Y:S02]  /*1170*/  ULOP3.LUT UR4, UR10, 0x2, URZ, 0x3c, !UPT ;  /* 0x000000020a047892 */ /* 0x000fe4000f8e3cff */
[----:B------:R-:W-:Y:S02]  /*1180*/  UISETP.GT.U32.AND UP1, UPT, UR10, 0x1, UP0 ;  /* 0x000000010a00788c */ /* 0x000fe40008724070 */
[----:B------:R-:W-:Y:S02]  /*1190*/  ULOP3.LUT UR5, UR10, 0x4, URZ, 0x3c, !UPT ;  /* 0x000000040a057892 */ /* 0x000fe4000f8e3cff */
[----:B------:R-:W-:Y:S02]  /*11a0*/  USEL UR8, URZ, 0x1, UP1 ;  /* 0x00000001ff087887 */ /* 0x000fe40008800000 */
[----:B------:R-:W-:-:S02]  /*11b0*/  USEL UR7, URZ, 0x2, UP1 ;  /* 0x00000002ff077887 */ /* 0x000fc40008800000 */
[----:B------:R-:W-:Y:S02]  /*11c0*/  UISETP.GT.U32.AND UP1, UPT, UR4, 0x1, UP0 ;  /* 0x000000010400788c */ /* 0x000fe40008724070 */
[----:B------:R-:W-:Y:S02]  /*11d0*/  ULOP3.LUT UR4, UR10, 0x6, URZ, 0x3c, !UPT ;  /* 0x000000060a047892 */ /* 0x000fe4000f8e3cff */
[----:B------:R-:W-:Y:S02]  /*11e0*/  USEL UR6, URZ, 0x4, UP1 ;  /* 0x00000004ff067887 */ /* 0x000fe40008800000 */
[----:B------:R-:W-:Y:S02]  /*11f0*/  USEL UR9, URZ, 0x8, UP1 ;  /* 0x00000008ff097887 */ /* 0x000fe40008800000 */
[----:B------:R-:W-:Y:S02]  /*1200*/  UISETP.GT.U32.AND UP1, UPT, UR5, 0x1, UP0 ;  /* 0x000000010500788c */ /* 0x000fe40008724070 */
[----:B------:R-:W-:-:S02]  /*1210*/  UISETP.GT.U32.AND UP0, UPT, UR4, 0x1, UP0 ;  /* 0x000000010400788c */ /* 0x000fc40008704070 */
[----:B------:R-:W-:Y:S02]  /*1220*/  USEL UR4, URZ, 0x10, UP1 ;  /* 0x00000010ff047887 */ /* 0x000fe40008800000 */
[----:B------:R-:W-:Y:S02]  /*1230*/  UIADD3 UR5, UPT, UPT, UR6, UR7, UR8 ;  /* 0x0000000706057290 */ /* 0x000fe4000fffe008 */
[----:B------:R-:W-:Y:S02]  /*1240*/  USEL UR7, URZ, 0x40, UP0 ;  /* 0x00000040ff077887 */ /* 0x000fe40008000000 */
[----:B------:R-:W-:Y:S02]  /*1250*/  USEL UR8, URZ, 0x20, UP1 ;  /* 0x00000020ff087887 */ /* 0x000fe40008800000 */
[----:B------:R-:W-:Y:S02]  /*1260*/  UIADD3 UR5, UPT, UPT, UR4, UR5, UR9 ;  /* 0x0000000504057290 */ /* 0x000fe4000fffe009 */
[----:B------:R-:W-:-:S02]  /*1270*/  ULOP3.LUT UR4, UR10, 0xfffffffe, URZ, 0xc0, !UPT ;  /* 0xfffffffe0a047892 */ /* 0x000fc4000f8ec0ff */
[----:B------:R-:W-:Y:S02]  /*1280*/  USEL UR6, URZ, 0x80, UP0 ;  /* 0x00000080ff067887 */ /* 0x000fe40008000000 */
[----:B------:R-:W-:-:S03]  /*1290*/  UIADD3 UR5, UPT, UPT, UR7, UR5, UR8 ;  /* 0x0000000507057290 */ /* 0x000fc6000fffe008 */
[----:B------:R-:W-:Y:S01]  /*12a0*/  UMOV UR7, 0x3 ;  /* 0x0000000300077882 */ /* 0x000fe20000000000 */
[----:B------:R-:W-:Y:S02]  /*12b0*/  UIADD3 UR5, UPT, UPT, UR5, UR6, URZ ;  /* 0x0000000605057290 */ /* 0x000fe4000fffe0ff */
[----:B------:R-:W-:-:S04]  /*12c0*/  USHF.L.U32 UR4, UR7, UR4, URZ ;  /* 0x0000000407047299 */ /* 0x000fc800080006ff */
[----:B------:R-:W-:Y:S02]  /*12d0*/  IMAD.U32 R4, RZ, RZ, UR5 ;  /* 0x00000005ff047e24 */ /* 0x000fe4000f8e00ff */
[----:B------:R-:W-:-:S07]  /*12e0*/  IMAD.U32 R3, RZ, RZ, UR4 ;  /* 0x00000004ff037e24 */ /* 0x000fce000f8e00ff */
.L_x_17:
[----:B------:R-:W1:Y:S01]  /*12f0*/  S2UR UR60, SR_CTAID.Z ;  /* 0x00000000003c79c3 */ /* 0x000e620000002700 */
[----:B------:R-:W-:Y:S01]  /*1300*/  UISETP.GE.AND UP0, UPT, UR21, 0x1, UPT ;  /* 0x000000011500788c */ /* 0x000fe2000bf06270 */
[----:B------:R-:W-:Y:S01]  /*1310*/  UMOV UR28, 0x55 ;  /* 0x00000055001c7882 */ /* 0x000fe20000000000 */
[----:B------:R-:W-:-:S07]  /*1320*/  UMOV UR26, UR23 ;  /* 0x00000017001a7c82 */ /* 0x000fce0008000000 */
[----:B------:R-:W-:Y:S05]  /*1330*/  BRA.U !UP0, `(.L_x_18) ;  /* 0x0000000108d47547 */ /* 0x000fea000b800000 */
[----:B------:R-:W2:Y:S01]  /*1340*/  LDCU.128 UR16, c[0x0][0xb10] ;  /* 0x00016200ff1077ac */ /* 0x000ea20008000c00 */
[----:B------:R-:W3:Y:S01]  /*1350*/  LDCU UR6, c[0x0][0x370] ;  /* 0x00006e00ff0677ac */ /* 0x000ee20008000800 */
[----:B------:R-:W4:Y:S01]  /*1360*/  LDCU UR7, c[0x0][0x374] ;  /* 0x00006e80ff0777ac */ /* 0x000f220008000800 */
[----:B------:R-:W1:Y:S01]  /*1370*/  LDCU UR22, c[0x0][0xb0c] ;  /* 0x00016180ff1677ac */ /* 0x000e620008000800 */
[----:B------:R-:W1:Y:S01]  /*1380*/  LDCU UR24, c[0x0][0xb20] ;  /* 0x00016400ff1877ac */ /* 0x000e620008000800 */
[----:B------:R-:W1:Y:S01]  /*1390*/  LDCU.64 UR8, c[0x0][0xb28] ;  /* 0x00016500ff0877ac */ /* 0x000e620008000a00 */
[----:B--2---:R-:W-:Y:S02]  /*13a0*/  UISETP.NE.AND UP3, UPT, UR18, 0x1, UPT ;  /* 0x000000011200788c */ /* 0x004fe4000bf65270 */
[----:B----4-:R-:W-:Y:S02]  /*13b0*/  UIMAD.WIDE.U32 UR10, UR7, UR19, URZ ;  /* 0x00000013070a72a5 */ /* 0x010fe4000f8e00ff */
[----:B---3--:R-:W-:-:S02]  /*13c0*/  UIMAD.WIDE.U32 UR12, UR6, UR16, URZ ;  /* 0x00000010060c72a5 */ /* 0x008fc4000f8e00ff */
[----:B-1----:R-:W-:Y:S02]  /*13d0*/  UISETP.NE.AND UP0, UPT, UR22, 0x1, UPT ;  /* 0x000000011600788c */ /* 0x002fe4000bf05270 */
[----:B------:R-:W-:Y:S01]  /*13e0*/  UIMAD.WIDE.U32 UR4, UR23, UR16, URZ ;  /* 0x00000010170472a5 */ /* 0x000fe2000f8e00ff */
[----:B------:R-:W-:Y:S02]  /*13f0*/  UMOV UR10, UR11 ;  /* 0x0000000b000a7c82 */ /* 0x000fe40008000000 */
[----:B------:R-:W-:Y:S01]  /*1400*/  UMOV UR12, UR13 ;  /* 0x0000000d000c7c82 */ /* 0x000fe20008000000 */
[----:B------:R-:W-:Y:S02]  /*1410*/  @UP3 USHF.R.U32.HI UR7, URZ, UR24, UR10 ;  /* 0x00000018ff073299 */ /* 0x000fe4000801160a */
[----:B------:R-:W-:Y:S01]  /*1420*/  UISETP.NE.AND UP1, UPT, UR21, 0x1, UPT ;  /* 0x000000011500788c */ /* 0x000fe2000bf25270 */
[----:B------:R-:W-:Y:S02]  /*1430*/  UMOV UR4, UR5 ;  /* 0x0000000500047c82 */ /* 0x000fe40008000000 */
[----:B------:R-:W-:-:S02]  /*1440*/  @UP0 USHF.R.U32.HI UR6, URZ, UR17, UR12 ;  /* 0x00000011ff060299 */ /* 0x000fc4000801160c */
[----:B------:R-:W-:Y:S02]  /*1450*/  USHF.R.U32.HI UR4, URZ, UR17, UR4 ;  /* 0x00000011ff047299 */ /* 0x000fe40008011604 */
[----:B------:R-:W-:Y:S02]  /*1460*/  UIMAD.WIDE.U32 UR12, UR27, UR19, URZ ;  /* 0x000000131b0c72a5 */ /* 0x000fe4000f8e00ff */
[----:B------:R-:W-:Y:S02]  /*1470*/  UIMAD.WIDE.U32 UR10, UR7, UR8, URZ ;  /* 0x00000008070a72a5 */ /* 0x000fe4000f8e00ff */
[----:B------:R-:W-:Y:S02]  /*1480*/  UIMAD.WIDE.U32 UR14, UR6, UR8, URZ ;  /* 0x00000008060e72a5 */ /* 0x000fe4000f8e00ff */
[----:B------:R-:W-:-:S03]  /*1490*/  USEL UR5, UR23, UR4, !UP0 ;  /* 0x0000000417057287 */ /* 0x000fc6000c000000 */
[----:B------:R-:W-:Y:S01]  /*14a0*/  UMOV UR4, UR13 ;  /* 0x0000000d00047c82 */ /* 0x000fe20008000000 */
[----:B------:R-:W-:Y:S01]  /*14b0*/  UMOV UR10, UR11 ;  /* 0x0000000b000a7c82 */ /* 0x000fe20008000000 */
[----:B------:R-:W-:Y:S02]  /*14c0*/  USHF.R.U32.HI UR4, URZ, UR24, UR4 ;  /* 0x00000018ff047299 */ /* 0x000fe40008011604 */
[----:B------:R-:W-:Y:S01]  /*14d0*/  @UP1 USHF.R.U32.HI UR7, URZ, UR9, UR10 ;  /* 0x00000009ff071299 */ /* 0x000fe2000801160a */
[----:B------:R-:W-:Y:S01]  /*14e0*/  UMOV UR14, UR15 ;  /* 0x0000000f000e7c82 */ /* 0x000fe20008000000 */
[----:B------:R-:W-:Y:S02]  /*14f0*/  USEL UR4, UR27, UR4, !UP3 ;  /* 0x000000041b047287 */ /* 0x000fe4000d800000 */
[----:B------:R-:W-:Y:S02]  /*1500*/  @UP1 USHF.R.U32.HI UR6, URZ, UR9, UR14 ;  /* 0x00000009ff061299 */ /* 0x000fe4000801160e */
[----:B------:R-:W-:-:S02]  /*1510*/  UIMAD UR7, UR7, UR21, URZ ;  /* 0x00000015070772a4 */ /* 0x000fc4000f8e02ff */
[----:B------:R-:W-:Y:S02]  /*1520*/  UIMAD UR12, UR6, UR21, URZ ;  /* 0x00000015060c72a4 */ /* 0x000fe4000f8e02ff */
[----:B------:R-:W-:Y:S02]  /*1530*/  UISETP.GE.AND UP0, UPT, UR4, UR7, UPT ;  /* 0x000000070400728c */ /* 0x000fe4000bf06270 */
[----:B------:R-:W-:Y:S02]  /*1540*/  UIMAD.WIDE.U32 UR10, UR4, UR8, URZ ;  /* 0x00000008040a72a5 */ /* 0x000fe4000f8e00ff */
[----:B------:R-:W-:Y:S02]  /*1550*/  UISETP.GE.OR UP0, UPT, UR5, UR12, UP0 ;  /* 0x0000000c0500728c */ /* 0x000fe40008706670 */
[----:B------:R-:W-:Y:S02]  /*1560*/  UIMAD.WIDE.U32 UR12, UR5, UR8, URZ ;  /* 0x00000008050c72a5 */ /* 0x000fe4000f8e00ff */
[----:B------:R-:W-:Y:S01]  /*1570*/  UIADD3 UR10, UPT, UPT, -UR4, URZ, URZ ;  /* 0x000000ff040a7290 */ /* 0x000fe2000fffe1ff */
[----:B------:R-:W-:Y:S01]  /*1580*/  UMOV UR8, UR11 ;  /* 0x0000000b00087c82 */ /* 0x000fe20008000000 */
[----:B------:R-:W-:-:S02]  /*1590*/  UIADD3 UR26, UPT, UPT, -UR5, URZ, URZ ;  /* 0x000000ff051a7290 */ /* 0x000fc4000fffe1ff */
[----:B------:R-:W-:-:S03]  /*15a0*/  USHF.R.U32.HI UR8, URZ, UR9, UR8 ;  /* 0x00000009ff087299 */ /* 0x000fc60008011608 */
[----:B------:R-:W-:Y:S01]  /*15b0*/  @!UP0 UMOV UR7, UR13 ;  /* 0x0000000d00078c82 */ /* 0x000fe20008000000 */
[----:B------:R-:W-:Y:S02]  /*15c0*/  UIMAD UR27, UR18, UR10, UR27 ;  /* 0x0000000a121b72a4 */ /* 0x000fe4000f8e021b */
[----:B------:R-:W-:Y:S02]  /*15d0*/  USEL UR8, UR4, UR8, !UP1 ;  /* 0x0000000804087287 */ /* 0x000fe4000c800000 */
[----:B------:R-:W-:Y:S02]  /*15e0*/  @!UP0 USHF.R.U32.HI UR7, URZ, UR9, UR7 ;  /* 0x00000009ff078299 */ /* 0x000fe40008011607 */
[----:B------:R-:W-:Y:S02]  /*15f0*/  UIADD3 UR9, UPT, UPT, -UR8, URZ, URZ ;  /* 0x000000ff08097290 */ /* 0x000fe4000fffe1ff */
[----:B------:R-:W-:Y:S02]  /*1600*/  @!UP0 USEL UR7, UR5, UR7, !UP1 ;  /* 0x0000000705078287 */ /* 0x000fe4000c800000 */
[----:B------:R-:W-:-:S02]  /*1610*/  UIMAD UR9, UR21, UR9, UR4 ;  /* 0x00000009150972a4 */ /* 0x000fc4000f8e0204 */
[----:B------:R-:W-:Y:S02]  /*1620*/  @!UP0 UIADD3 UR8, UPT, UPT, UR8, -UR7, URZ ;  /* 0x8000000708088290 */ /* 0x000fe4000fffe0ff */
[----:B------:R-:W-:Y:S02]  /*1630*/  @!UP0 UIMAD UR6, UR9, UR6, UR7 ;  /* 0x00000006090682a4 */ /* 0x000fe4000f8e0207 */
[----:B------:R-:W-:Y:S02]  /*1640*/  @!UP0 UIMAD UR4, UR8, UR21, UR5 ;  /* 0x00000015080482a4 */ /* 0x000fe4000f8e0205 */
[----:B------:R-:W-:Y:S02]  /*1650*/  UIMAD UR26, UR22, UR26, UR23 ;  /* 0x0000001a161a72a4 */ /* 0x000fe4000f8e0217 */
[----:B------:R-:W-:Y:S01]  /*1660*/  UIMAD UR27, UR4, UR18, UR27 ;  /* 0x00000012041b72a4 */ /* 0x000fe2000f8e021b */
[----:B------:R-:W-:Y:S02]  /*1670*/  @!UP0 UMOV UR5, UR6 ;  /* 0x0000000600058c82 */ /* 0x000fe40008000000 */
[----:B------:R-:W-:-:S12]  /*1680*/  UIMAD UR26, UR5, UR22, UR26 ;  /* 0x00000016051a72a4 */ /* 0x000fd8000f8e021a */
.L_x_18:
[----:B------:R-:W-:Y:S02]  /*1690*/  UISETP.NE.AND UP1, UPT, UR25, 0x1, UPT ;  /* 0x000000011900788c */ /* 0x000fe4000bf25270 */
[----:B------:R-:W-:Y:S02]  /*16a0*/  UISETP.NE.AND UP0, UPT, UR20, 0x2, UPT ;  /* 0x000000021400788c */ /* 0x000fe4000bf05270 */
[----:B------:R-:W-:Y:S02]  /*16b0*/  ULOP3.LUT UR31, UR31, 0xc00, URZ, 0xc0, !UPT ;  /* 0x00000c001f1f7892 */ /* 0x000fe4000f8ec0ff */
[----:B------:R-:W-:-:S03]  /*16c0*/  USHF.L.U32 UR30, UR28, UR30, URZ ;  /* 0x0000001e1c1e7299 */ /* 0x000fc600080006ff */
[----:B------:R-:W-:Y:S09]  /*16d0*/  BRA.U UP1, `(.L_x_19) ;  /* 0x0000000101407547 */ /* 0x000ff2000b800000 */
[----:B------:R-:W2:Y:S01]  /*16e0*/  LDCU.128 UR8, c[0x0][0xb10] ;  /* 0x00016200ff0877ac */ /* 0x000ea20008000c00 */
[----:B------:R-:W3:Y:S01]  /*16f0*/  LDCU UR12, c[0x0][0xb0c] ;  /* 0x00016180ff0c77ac */ /* 0x000ee20008000800 */
[----:B------:R-:W4:Y:S01]  /*1700*/  LDCU UR13, c[0x0][0xb20] ;  /* 0x00016400ff0d77ac */ /* 0x000f220008000800 */
[----:B--2---:R-:W-:Y:S02]  /*1710*/  UIMAD.WIDE.U32 UR4, UR26, UR8, URZ ;  /* 0x000000081a0472a5 */ /* 0x004fe4000f8e00ff */
[----:B------:R-:W-:Y:S02]  /*1720*/  UIMAD.WIDE.U32 UR6, UR27, UR11, URZ ;  /* 0x0000000b1b0672a5 */ /* 0x000fe4000f8e00ff */
[----:B---3--:R-:W-:Y:S02]  /*1730*/  UISETP.NE.AND UP1, UPT, UR12, 0x1, UPT ;  /* 0x000000010c00788c */ /* 0x008fe4000bf25270 */
[----:B------:R-:W-:-:S03]  /*1740*/  USHF.R.U32.HI UR5, URZ, UR9, UR5 ;  /* 0x00000009ff057299 */ /* 0x000fc60008011605 */
[----:B------:R-:W-:Y:S01]  /*1750*/  UMOV UR4, UR7 ;  /* 0x0000000700047c82 */ /* 0x000fe20008000000 */
[----:B------:R-:W-:Y:S02]  /*1760*/  USEL UR5, UR26, UR5, !UP1 ;  /* 0x000000051a057287 */ /* 0x000fe4000c800000 */
[----:B------:R-:W-:Y:S02]  /*1770*/  UISETP.NE.AND UP1, UPT, UR10, 0x1, UPT ;  /* 0x000000010a00788c */ /* 0x000fe4000bf25270 */
[----:B----4-:R-:W-:-:S04]  /*1780*/  USHF.R.U32.HI UR4, URZ, UR13, UR4 ;  /* 0x0000000dff047299 */ /* 0x010fc80008011604 */
[----:B------:R-:W-:-:S04]  /*1790*/  USEL UR4, UR27, UR4, !UP1 ;  /* 0x000000041b047287 */ /* 0x000fc8000c800000 */
[----:B------:R-:W-:Y:S02]  /*17a0*/  UIADD3 UR6, UPT, UPT, -UR4, UR5, URZ ;  /* 0x0000000504067290 */ /* 0x000fe4000fffe1ff */
[----:B------:R-:W-:Y:S02]  /*17b0*/  UIADD3 UR4, UPT, UPT, UR4, -UR5, URZ ;  /* 0x8000000504047290 */ /* 0x000fe4000fffe0ff */
[----:B------:R-:W-:Y:S02]  /*17c0*/  UIMAD UR27, UR6, UR10, UR27 ;  /* 0x0000000a061b72a4 */ /* 0x000fe4000f8e021b */
[----:B------:R-:W-:-:S12]  /*17d0*/  UIMAD UR26, UR4, UR12, UR26 ;  /* 0x0000000c041a72a4 */ /* 0x000fd8000f8e021a */
.L_x_19:
[----:B------:R-:W-:Y:S05]  /*17e0*/  BRA.U !UP6, `(.L_x_20) ;  /* 0x000000010e0c7547 */ /* 0x000fea000b800000 */
[----:B------:R-:W-:Y:S01]  /*17f0*/  UCGABAR_WAIT ;  /* 0x0000000000007dc7 */ /* 0x000fe20008000000 */
[----:B------:R-:W-:Y:S01]  /*1800*/  CCTL.IVALL ;  /* 0x00000000ff00798f */ /* 0x000fe20002000000 */
[----:B------:R-:W-:Y:S05]  /*1810*/  BRA `(.L_x_21) ;  /* 0x0000000000047947 */ /* 0x000fea0003800000 */
.L_x_20:
[----:B------:R-:W-:Y:S06]  /*1820*/  BAR.SYNC.DEFER_BLOCKING 0x0 ;  /* 0x0000000000007b1d */ /* 0x000fec0000010000 */
.L_x_21:
[----:B------:R-:W-:Y:S05]  /*1830*/  BRA.U UP0, `(.L_x_22) ;  /* 0x0000001500d47547 */ /* 0x000fea000b800000 */
[----:B------:R-:W2:Y:S01]  /*1840*/  LDCU UR5, c[0x0][0x38c] ;  /* 0x00007180ff0577ac */ /* 0x000ea20008000800 */
[----:B------:R-:W-:Y:S01]  /*1850*/  PLOP3.LUT P2, PT, PT, PT, UP4, 0x80, 0x8 ;  /* 0x000000000008781c */ /* 0x000fe20003f4f048 */
[----:B------:R-:W-:Y:S01]  /*1860*/  IMAD.MOV.U32 R12, RZ, RZ, 0x1 ;  /* 0x00000001ff0c7424 */ /* 0x000fe200078e00ff */
[----:B------:R-:W-:Y:S01]  /*1870*/  ISETP.NE.AND P3, PT, R5, RZ, P4 ;  /* 0x000000ff0500720c */ /* 0x000fe20002765270 */
[----:B------:R-:W-:Y:S01]  /*1880*/  UISETP.NE.AND UP1, UPT, UR20, URZ, UPT ;  /* 0x000000ff1400728c */ /* 0x000fe2000bf25270 */
[----:B------:R-:W-:Y:S02]  /*1890*/  PLOP3.LUT P2, PT, P2, PT, PT, 0x8, 0x80 ;  /* 0x000000000080781c */ /* 0x000fe4000174e170 */
[----:B------:R-:W-:Y:S01]  /*18a0*/  CS2R R10, SRZ ;  /* 0x00000000000a7805 */ /* 0x000fe2000001ff00 */
[----:B------:R-:W-:Y:S01]  /*18b0*/  IMAD.MOV.U32 R9, RZ, RZ, RZ ;  /* 0x000000ffff097224 */ /* 0x000fe200078e00ff */
[----:B------:R-:W3:Y:S01]  /*18c0*/  LDCU UR64, c[0x0][0x370] ;  /* 0x00006e00ff4077ac */ /* 0x000ee20008000800 */
[----:B------:R-:W-:Y:S01]  /*18d0*/  IMAD.MOV.U32 R8, RZ, RZ, 0x1 ;  /* 0x00000001ff087424 */ /* 0x000fe200078e00ff */
[----:B------:R-:W4:Y:S01]  /*18e0*/  LDCU.64 UR54, c[0x0][0x348] ;  /* 0x00006900ff3677ac */ /* 0x000f220008000a00 */
[----:B------:R-:W-:-:S02]  /*18f0*/  USHF.L.U32 UR71, UR23, 0x6, URZ ;  /* 0x0000000617477899 */ /* 0x000fc400080006ff */
[----:B--2---:R-:W-:Y:S02]  /*1900*/  UIADD3 UR6, UPT, UPT, UR5, 0x7f, URZ ;  /* 0x0000007f05067890 */ /* 0x004fe4000fffe0ff */
[----:B------:R-:W-:Y:S02]  /*1910*/  UIADD3 UR70, UPT, UPT, UR5, 0xfe, URZ ;  /* 0x000000fe05467890 */ /* 0x000fe4000fffe0ff */
[----:B------:R-:W-:Y:S01]  /*1920*/  USHF.R.S32.HI UR4, URZ, 0x1f, UR6 ;  /* 0x0000001fff047899 */ /* 0x000fe20008011406 */
[----:B------:R-:W2:Y:S03]  /*1930*/  LDCU UR63, c[0x0][0x374] ;  /* 0x00006e80ff3f77ac */ /* 0x000ea60008000800 */
[----:B------:R-:W-:Y:S02]  /*1940*/  ULEA.HI UR4, UR4, UR6, URZ, 0x7 ;  /* 0x0000000604047291 */ /* 0x000fe4000f8f38ff */
[----:B------:R-:W-:-:S02]  /*1950*/  USHF.L.U32 UR6, UR23, 0x7, URZ ;  /* 0x0000000717067899 */ /* 0x000fc400080006ff */
[----:B------:R-:W-:Y:S02]  /*1960*/  USHF.R.S32.HI UR66, URZ, 0x7, UR4 ;  /* 0x00000007ff427899 */ /* 0x000fe40008011404 */
[----:B------:R-:W-:Y:S02]  /*1970*/  UIADD3 UR4, UPT, UPT, UR5, -0x1, URZ ;  /* 0xffffffff05047890 */ /* 0x000fe4000fffe0ff */
[----:B------:R-:W-:Y:S02]  /*1980*/  UISETP.LT.U32.AND UP0, UPT, UR66, 0x2, UPT ;  /* 0x000000024200788c */ /* 0x000fe4000bf01070 */
[----:B------:R-:W-:Y:S02]  /*1990*/  UISETP.GE.U32.AND UP2, UPT, UR4, -0xff, UPT ;  /* 0xffffff010400788c */ /* 0x000fe4000bf46070 */
[----:B------:R-:W-:Y:S02]  /*19a0*/  USEL UR65, UR66, 0x2, UP0 ;  /* 0x0000000242417887 */ /* 0x000fe40008000000 */
[----:B------:R-:W-:-:S02]  /*19b0*/  ULOP3.LUT UR5, UR6, 0x80, URZ, 0xc0, !UPT ;  /* 0x0000008006057892 */ /* 0x000fc4000f8ec0ff */
[----:B------:R-:W-:Y:S02]  /*19c0*/  UIADD3 UR4, UPT, UPT, UR65, -0x1, URZ ;  /* 0xffffffff41047890 */ /* 0x000fe4000fffe0ff */
[----:B------:R-:W-:Y:S02]  /*19d0*/  USEL UR38, UR53, 0x2, UP1 ;  /* 0x0000000235267887 */ /* 0x000fe40008800000 */
[----:B------:R-:W-:Y:S02]  /*19e0*/  ULEA.HI UR68, UR31, UR5, URZ, 0x1b ;  /* 0x000000051f447291 */ /* 0x000fe4000f8fd8ff */
[----:B------:R-:W-:Y:S02]  /*19f0*/  @UP2 UIADD3 UR4, UPT, UPT, UR65, URZ, URZ ;  /* 0x000000ff41042290 */ /* 0x000fe4000fffe0ff */
[----:B------:R-:W-:Y:S02]  /*1a00*/  UIADD3 UR69, UPT, UPT, UR66, -UR65, URZ ;  /* 0x8000004142457290 */ /* 0x000fe4000fffe0ff */
[----:B------:R-:W-:-:S02]  /*1a10*/  UIADD3 UR45, UPT, UPT, UR4, 0x1, URZ ;  /* 0x00000001042d7890 */ /* 0x000fc4000fffe0ff */
[----:B------:R-:W-:Y:S01]  /*1a20*/  UIADD3 UR67, UPT, UPT, -UR4, URZ, URZ ;  /* 0x000000ff04437290 */ /* 0x000fe2000fffe1ff */
[----:B--234-:R-:W-:-:S11]  /*1a30*/  UMOV UR29, URZ ;  /* 0x000000ff001d7c82 */ /* 0x01cfd60008000000 */
.L_x_46:
[----:B------:R-:W-:Y:S01]  /*1a40*/  UISETP.NE.AND UP0, UPT, UR62, URZ, UPT ;  /* 0x000000ff3e00728c */ /* 0x000fe2000bf05270 */
[----:B------:R-:W2:Y:S08]  /*1a50*/  S2UR UR62, SR_CgaCtaId ;  /* 0x00000000003e79c3 */ /* 0x000eb00000008800 */
[----:B---3--:R-:W-:Y:S05]  /*1a60*/  BRA.U UP0, `(.L_x_23) ;  /* 0x0000000100347547 */ /* 0x008fea000b800000 */
[----:B------:R-:W3:Y:S01]  /*1a70*/  S2R R0, SR_CgaCtaId ;  /* 0x0000000000007919 */ /* 0x000ee20000008800 */
[----:B------:R-:W-:-:S04]  /*1a80*/  MOV R2, 0x400 ;  /* 0x0000040000027802 */ /* 0x000fc80000000f00 */
[----:B---3--:R-:W-:Y:S02]  /*1a90*/  LEA R0, R0, R2, 0x18 ;  /* 0x0000000200007211 */ /* 0x008fe400078ec0ff */
[----:B------:R-:W-:-:S03]  /*1aa0*/  SHF.L.U32 R2, R8, 0x1f, RZ ;  /* 0x0000001f08027819 */ /* 0x000fc600000006ff */
[----:B------:R-:W-:-:S04]  /*1ab0*/  IMAD R0, R9, 0x8, R0 ;  /* 0x0000000809007824 */ /* 0x000fc800078e0200 */
[----:B------:R-:W3:Y:S02]  /*1ac0*/  SYNCS.PHASECHK.TRANS64.TRYWAIT P0, [R0+URZ+0xe0], R2 ;  /* 0x0000e002000075a7 */ /* 0x000ee400080011ff */
[----:B---3--:R-:W-:Y:S05]  /*1ad0*/  @!P0 BRA `(.L_x_24) ;  /* 0x000000b000388947 */ /* 0x008fea0003800000 */
.L_x_187:
[----:B------:R-:W-:Y:S01]  /*1ae0*/  VIADD R9, R9, 0x1 ;  /* 0x0000000109097836 */ /* 0x000fe20000000000 */
[----:B------:R3:W-:Y:S04]  /*1af0*/  SYNCS.ARRIVE.TRANS64.A1T0 RZ, [R0+URZ+0xd0], RZ ;  /* 0x0000d0ff00ff79a7 */ /* 0x0007e800081000ff */
[----:B------:R-:W-:-:S04]  /*1b00*/  ISETP.NE.AND P0, PT, R9, 0x2, PT ;  /* 0x000000020900780c */ /* 0x000fc80003f05270 */
[----:B------:R-:W-:Y:S02]  /*1b10*/  SEL R9, R9, RZ, P0 ;  /* 0x000000ff09097207 */ /* 0x000fe40000000000 */
[----:B---3--:R-:W-:-:S04]  /*1b20*/  SEL R0, RZ, 0x1, P0 ;  /* 0x00000001ff007807 */ /* 0x008fc80000000000 */
[----:B------:R-:W-:-:S07]  /*1b30*/  LOP3.LUT R8, R8, R0, RZ, 0x3c, !PT ;  /* 0x0000000008087212 */ /* 0x000fce00078e3cff */
.L_x_23:
[----:B------:R-:W-:Y:S01]  /*1b40*/  UMOV UR22, 0x400 ;  /* 0x0000040000167882 */ /* 0x000fe20000000000 */
[----:B------:R-:W-:Y:S01]  /*1b50*/  SHF.L.U32 R0, R12, 0x1f, RZ ;  /* 0x0000001f0c007819 */ /* 0x000fe200000006ff */
[----:B--2---:R-:W-:Y:S02]  /*1b60*/  ULEA UR22, UR62, UR22, 0x18 ;  /* 0x000000163e167291 */ /* 0x004fe4000f8ec0ff */
[----:B------:R-:W-:Y:S02]  /*1b70*/  UISETP.GE.U32.AND UP0, UPT, UR70, 0xff, UPT ;  /* 0x000000ff4600788c */ /* 0x000fe4000bf06070 */
[----:B------:R-:W-:Y:S02]  /*1b80*/  ULEA UR4, UR29, UR22, 0x3 ;  /* 0x000000161d047291 */ /* 0x000fe4000f8e18ff */
[----:B------:R-:W-:Y:S01]  /*1b90*/  ULEA UR27, UR27, UR68, 0x8 ;  /* 0x000000441b1b7291 */ /* 0x000fe2000f8e40ff */
[----:B------:R-:W-:-:S06]  /*1ba0*/  UMOV UR21, URZ ;  /* 0x000000ff00157c82 */ /* 0x000fcc0008000000 */
[----:B------:R2:W3:Y:S01]  /*1bb0*/  SYNCS.PHASECHK.TRANS64.TRYWAIT P1, [UR4+0x10], R0 ;  /* 0x00001000ff0075a7 */ /* 0x0004e20008021104 */
[----:B------:R-:W-:-:S04]  /*1bc0*/  ULEA.HI UR4, UR26, UR26, URZ, 0x1 ;  /* 0x0000001a1a047291 */ /* 0x000fc8000f8f08ff */
[----:B------:R-:W-:-:S04]  /*1bd0*/  USHF.L.U32 UR4, UR4, 0x6, URZ ;  /* 0x0000000604047899 */ /* 0x000fc800080006ff */
[----:B------:R-:W-:-:S04]  /*1be0*/  ULOP3.LUT UR59, UR4, 0xffffff80, URZ, 0xc0, !UPT ;  /* 0xffffff80043b7892 */ /* 0x000fc8000f8ec0ff */
[----:B------:R-:W-:Y:S01]  /*1bf0*/  ULOP3.LUT UR59, UR59, 0x40, UR71, 0xf8, !UPT ;  /* 0x000000403b3b7892 */ /* 0x000fe2000f8ef847 */
[----:B------:R-:W-:Y:S11]  /*1c00*/  BRA.U !UP0, `(.L_x_25) ;  /* 0x0000000508607547 */ /* 0x000ff6000b800000 */
[----:B------:R-:W-:Y:S01]  /*1c10*/  UMOV UR23, UR67 ;  /* 0x0000004300177c82 */ /* 0x000fe20008000000 */
[----:B------:R-:W-:Y:S01]  /*1c20*/  UMOV UR6, UR29 ;  /* 0x0000001d00067c82 */ /* 0x000fe20008000000 */
[----:B------:R-:W-:-:S05]  /*1c30*/  UMOV UR42, 0x40 ;  /* 0x00000040002a7882 */ /* 0x000fca0000000000 */
.L_x_33:
[----:B------:R-:W-:Y:S01]  /*1c40*/  ULEA UR7, UR6, UR22, 0x3 ;  /* 0x0000001606077291 */ /* 0x000fe2000f8e18ff */
[----:B---3--:R-:W-:Y:S01]  /*1c50*/  @P4 MOV R2, 0x30000 ;  /* 0x0003000000024802 */ /* 0x008fe20000000f00 */
[----:B-123--:R-:W-:Y:S10]  /*1c60*/  @P1 BRA `(.L_x_26) ;  /* 0x00000000000c1947 */ /* 0x00eff40003800000 */
[----:B------:R-:W-:-:S04]  /*1c70*/  SHF.L.U32 R3, R12, 0x1f, RZ ;  /* 0x0000001f0c037819 */ /* 0x000fc800000006ff */
[----:B------:R-:W3:Y:S02]  /*1c80*/  SYNCS.PHASECHK.TRANS64.TRYWAIT P0, [UR7+0x10], R3 ;  /* 0x00001003ff0075a7 */ /* 0x000ee40008001107 */
[----:B---3--:R-:W-:Y:S05]  /*1c90*/  @!P0 BRA `(.L_x_27) ;  /* 0x000000ac00dc8947 */ /* 0x008fea0003800000 */
.L_x_26:
[----:B------:R3:W-:Y:S01]  /*1ca0*/  @P4 SYNCS.ARRIVE.TRANS64 RZ, [UR7], R2 ;  /* 0x00000002ffff49a7 */ /* 0x0007e20008000007 */
[----:B------:R-:W-:Y:S02]  /*1cb0*/  ULOP3.LUT UR4, UR38, 0x2, URZ, 0xfc, !UPT ;  /* 0x0000000226047892 */ /* 0x000fe4000f8efcff */
[----:B------:R-:W-:Y:S02]  /*1cc0*/  UIADD3 UR23, UPT, UPT, UR23, 0x1, URZ ;  /* 0x0000000117177890 */ /* 0x000fe4000fffe0ff */
[----:B------:R-:W-:Y:S02]  /*1cd0*/  UISETP.NE.AND UP0, UPT, UR4, 0x2, UPT ;  /* 0x000000020400788c */ /* 0x000fe4000bf05270 */
[----:B------:R-:W-:-:S07]  /*1ce0*/  UISETP.NE.AND UP2, UPT, UR23, 0x1, UPT ;  /* 0x000000011700788c */ /* 0x000fce000bf45270 */
[----:B------:R-:W-:Y:S05]  /*1cf0*/  BRA.U UP0, `(.L_x_28) ;  /* 0x0000000100047547 */ /* 0x000fea000b800000 */
[----:B-1----:R-:W-:Y:S05]  /*1d00*/  BPT.TRAP 0x1 ;  /* 0x000000040000795c */ /* 0x002fea0000300000 */
.L_x_28:
[----:B------:R-:W-:Y:S04]  /*1d10*/  BSSY.RECONVERGENT B0, `(.L_x_29) ;  /* 0x0000003000007945 */ /* 0x000fe80003800200 */
[----:B------:R-:W-:Y:S05]  /*1d20*/  @!P3 BRA `(.L_x_30) ;  /* 0x000000000004b947 */ /* 0x000fea0003800000 */
[----:B-1----:R-:W-:Y:S05]  /*1d30*/  BPT.TRAP 0x1 ;  /* 0x000000040000795c */ /* 0x002fea0000300000 */
.L_x_30:
[----:B-1----:R-:W-:Y:S05]  /*1d40*/  BSYNC.RECONVERGENT B0 ;  /* 0x0000000000007941 */ /* 0x002fea0003800200 */
.L_x_29:
[----:B------:R-:W-:Y:S01]  /*1d50*/  UIADD3 UR4, UPT, UPT, UR6, 0x1, URZ ;  /* 0x0000000106047890 */ /* 0x000fe2000fffe0ff */
[----:B------:R-:W-:Y:S01]  /*1d60*/  BSSY.RECONVERGENT B0, `(.L_x_31) ;  /* 0x000003e000007945 */ /* 0x000fe20003800200 */
[----:B------:R-:W-:Y:S02]  /*1d70*/  ELECT P0, URZ, PT ;  /* 0x0000000000ff782f */ /* 0x000fe40003800000 */
[----:B------:R-:W-:-:S04]  /*1d80*/  UISETP.NE.AND UP0, UPT, UR4, 0x2, UPT ;  /* 0x000000020400788c */ /* 0x000fc8000bf05270 */
[----:B------:R-:W-:Y:S02]  /*1d90*/  USEL UR5, URZ, 0x1, UP0 ;  /* 0x00000001ff057887 */ /* 0x000fe40008000000 */
[----:B------:R-:W-:-:S04]  /*1da0*/  USEL UR29, UR4, URZ, UP0 ;  /* 0x000000ff041d7287 */ /* 0x000fc80008000000 */
[----:B------:R-:W-:Y:S01]  /*1db0*/  ULEA UR4, UR29, UR22, 0x3 ;  /* 0x000000161d047291 */ /* 0x000fe2000f8e18ff */
[----:B------:R-:W-:-:S04]  /*1dc0*/  LOP3.LUT R12, R12, UR5, RZ, 0x3c, !PT ;  /* 0x000000050c0c7c12 */ /* 0x000fc8000f8e3cff */
[----:B--2---:R-:W-:-:S04]  /*1dd0*/  SHF.L.U32 R0, R12, 0x1f, RZ ;  /* 0x0000001f0c007819 */ /* 0x004fc800000006ff */
[----:B------:R1:W2:Y:S01]  /*1de0*/  SYNCS.PHASECHK.TRANS64.TRYWAIT P1, [UR4+0x10], R0 ;  /* 0x00001000ff0075a7 */ /* 0x0002a20008021104 */
[----:B------:R-:W-:Y:S05]  /*1df0*/  @!P0 BRA `(.L_x_32) ;  /* 0x0000000000d08947 */ /* 0x000fea0003800000 */
[----:B------:R-:W-:Y:S02]  /*1e00*/  ULEA UR32, UR6, UR22, 0xf ;  /* 0x0000001606207291 */ /* 0x000fe4000f8e78ff */
[----:B------:R-:W-:Y:S02]  /*1e10*/  UIADD3 UR4, UP1, UPT, UR54, 0x80, URZ ;  /* 0x0000008036047890 */ /* 0x000fe4000ff3e0ff */
[----:B------:R-:W-:Y:S02]  /*1e20*/  ULEA UR13, UR6, UR31, 0xe ;  /* 0x0000001f060d7291 */ /* 0x000fe4000f8e70ff */
[----:B------:R-:W-:Y:S02]  /*1e30*/  UIADD3 UR14, UP0, UPT, UR54, 0x180, URZ ;  /* 0x00000180360e7890 */ /* 0x000fe4000ff1e0ff */
[----:B------:R-:W-:Y:S02]  /*1e40*/  UIADD3 UR58, UPT, UPT, UR42, -0x40, URZ ;  /* 0xffffffc02a3a7890 */ /* 0x000fe4000fffe0ff */
[----:B------:R-:W-:-:S02]  /*1e50*/  ULOP3.LUT UR57, UR7, 0xfefffff8, URZ, 0xc0, !UPT ;  /* 0xfefffff807397892 */ /* 0x000fc4000f8ec0ff */
[----:B------:R-:W-:Y:S02]  /*1e60*/  UIADD3.X UR5, UPT, UPT, URZ, UR55, URZ, UP1, !UPT ;  /* 0x00000037ff057290 */ /* 0x000fe40008ffe4ff */
[----:B------:R-:W-:Y:S02]  /*1e70*/  ULEA UR13, UR13, UR22, 0x2 ;  /* 0x000000160d0d7291 */ /* 0x000fe4000f8e10ff */
[----:B------:R-:W-:Y:S02]  /*1e80*/  UIADD3 UR56, UPT, UPT, UR32, 0x8400, URZ ;  /* 0x0000840020387890 */ /* 0x000fe4000fffe0ff */
[----:B------:R-:W-:Y:S02]  /*1e90*/  UIADD3 UR50, UPT, UPT, UR42, -0x20, URZ ;  /* 0xffffffe02a327890 */ /* 0x000fe4000fffe0ff */
[----:B------:R-:W-:Y:S02]  /*1ea0*/  UIADD3 UR48, UPT, UPT, UR32, 0xa400, URZ ;  /* 0x0000a40020307890 */ /* 0x000fe4000fffe0ff */
[----:B------:R-:W-:-:S02]  /*1eb0*/  UIADD3 UR40, UPT, UPT, UR32, 0xc400, URZ ;  /* 0x0000c40020287890 */ /* 0x000fc4000fffe0ff */
[----:B------:R-:W-:Y:S02]  /*1ec0*/  UIADD3 UR34, UPT, UPT, UR42, 0x20, URZ ;  /* 0x000000202a227890 */ /* 0x000fe4000fffe0ff */
[----:B------:R-:W-:Y:S02]  /*1ed0*/  UIADD3 UR32, UPT, UPT, UR32, 0xe400, URZ ;  /* 0x0000e40020207890 */ /* 0x000fe4000fffe0ff */
[----:B------:R-:W-:Y:S02]  /*1ee0*/  UIADD3.X UR15, UPT, UPT, URZ, UR55, URZ, UP0, !UPT ;  /* 0x00000037ff0f7290 */ /* 0x000fe400087fe4ff */
[----:B------:R-:W-:Y:S02]  /*1ef0*/  UPRMT UR21, URZ, 0x5410, UR30 ;  /* 0x00005410ff157896 */ /* 0x000fe4000800001e */
[----:B------:R-:W-:Y:S02]  /*1f00*/  UIADD3 UR24, UPT, UPT, UR13, 0x18400, URZ ;  /* 0x000184000d187890 */ /* 0x000fe4000fffe0ff */
[----:B------:R-:W-:Y:S01]  /*1f10*/  UIADD3 UR8, UPT, UPT, UR13, 0x1c400, URZ ;  /* 0x0001c4000d087890 */ /* 0x000fe2000fffe0ff */
[----:B------:R-:W-:Y:S01]  /*1f20*/  UMOV UR46, 0x0 ;  /* 0x00000000002e7882 */ /* 0x000fe20000000000 */
[----:B------:R-:W-:Y:S01]  /*1f30*/  UMOV UR47, 0x10000000 ;  /* 0x10000000002f7882 */ /* 0x000fe20000000000 */
[----:B------:R-:W-:Y:S01]  /*1f40*/  UMOV UR51, UR59 ;  /* 0x0000003b00337c82 */ /* 0x000fe20008000000 */
[----:B------:R-:W-:Y:S01]  /*1f50*/  UMOV UR52, UR60 ;  /* 0x0000003c00347c82 */ /* 0x000fe20008000000 */
[----:B------:R-:W-:Y:S01]  /*1f60*/  UMOV UR49, UR57 ;  /* 0x0000003900317c82 */ /* 0x000fe20008000000 */
[----:B------:R-:W-:Y:S01]  /*1f70*/  UMOV UR43, UR59 ;  /* 0x0000003b002b7c82 */ /* 0x000fe20008000000 */
[----:B------:R-:W-:Y:S01]  /*1f80*/  UMOV UR44, UR60 ;  /* 0x0000003c002c7c82 */ /* 0x000fe20008000000 */
[----:B------:R-:W-:Y:S01]  /*1f90*/  UMOV UR41, UR57 ;  /* 0x0000003900297c82 */ /* 0x000fe20008000000 */
[----:B------:R-:W-:Y:S01]  /*1fa0*/  UTMALDG.3D.2CTA [UR56], [UR4], desc[UR46] ;  /* 0x00002e38040075b4 */ /* 0x000fe20008211000 */
[----:B------:R-:W-:Y:S01]  /*1fb0*/  UMOV UR35, UR59 ;  /* 0x0000003b00237c82 */ /* 0x000fe20008000000 */
        /* <DEDUP_REMOVED lines=10> */
[----:B------:R-:W-:Y:S01]  /*2060*/  UIADD3 UR16, UPT, UPT, UR13, 0x20400, URZ ;  /* 0x000204000d107890 */ /* 0x000fe2000fffe0ff */
[----:B------:R-:W-:Y:S01]  /*2070*/  UMOV UR18, UR42 ;  /* 0x0000002a00127c82 */ /* 0x000fe20008000000 */
[----:B------:R-:W-:Y:S01]  /*2080*/  UMOV UR19, UR27 ;  /* 0x0000001b00137c82 */ /* 0x000fe20008000000 */
[----:B------:R-:W-:Y:S01]  /*2090*/  UTMALDG.3D.2CTA [UR40], [UR4], desc[UR46] ;  /* 0x00002e28040075b4 */ /* 0x000fe20008211000 */
[----:B------:R-:W-:Y:S01]  /*20a0*/  UMOV UR20, UR60 ;  /* 0x0000003c00147c82 */ /* 0x000fe20008000000 */
[----:B------:R-:W-:Y:S01]  /*20b0*/  UMOV UR17, UR57 ;  /* 0x0000003900117c82 */ /* 0x000fe20008000000 */
[----:B------:R-:W-:Y:S01]  /*20c0*/  UTMALDG.3D.2CTA [UR32], [UR4], desc[UR46] ;  /* 0x00002e20040075b4 */ /* 0x000fe20008211000 */
[----:B------:R-:W-:Y:S01]  /*20d0*/  UTMALDG.3D.MULTICAST.2CTA [UR24], [UR14], UR21, desc[UR46] ;  /* 0x00002e180e0073b4 */ /* 0x000fe20008211815 */
[----:B------:R4:W-:Y:S01]  /*20e0*/  UTMALDG.3D.MULTICAST.2CTA [UR8], [UR14], UR21, desc[UR46] ;  /* 0x00002e080e0073b4 */ /* 0x0009e20008211815 */
[----:B------:R1:W-:Y:S01]  /*20f0*/  UTMALDG.3D.MULTICAST.2CTA [UR16], [UR14], UR21, desc[UR46] ;  /* 0x00002e100e0073b4 */ /* 0x0003e20008211815 */
[----:B----4-:R-:W-:Y:S01]  /*2100*/  UIADD3 UR8, UPT, UPT, UR13, 0x24400, URZ ;  /* 0x000244000d087890 */ /* 0x010fe2000fffe0ff */
[----:B------:R-:W-:-:S08]  /*2110*/  UMOV UR10, UR34 ;  /* 0x00000022000a7c82 */ /* 0x000fd00008000000 */
[----:B------:R1:W-:Y:S02]  /*2120*/  UTMALDG.3D.MULTICAST.2CTA [UR8], [UR14], UR21, desc[UR46] ;  /* 0x00002e080e0073b4 */ /* 0x0003e40008211815 */
[----:B-1----:R-:W-:Y:S01]  /*2130*/  NOP ;  /* 0x0000000000007918 */ /* 0x002fe20000000000 */
.L_x_32:
[----:B------:R-:W-:Y:S05]  /*2140*/  BSYNC.RECONVERGENT B0 ;  /* 0x0000000000007941 */ /* 0x000fea0003800200 */
.L_x_31:
[----:B------:R-:W-:Y:S01]  /*2150*/  UIADD3 UR42, UPT, UPT, UR42, 0x80, URZ ;  /* 0x000000802a2a7890 */ /* 0x000fe2000fffe0ff */
[----:B------:R-:W-:Y:S01]  /*2160*/  UMOV UR6, UR29 ;  /* 0x0000001d00067c82 */ /* 0x000fe20008000000 */
[----:B------:R-:W-:Y:S01]  /*2170*/  UMOV UR21, UR45 ;  /* 0x0000002d00157c82 */ /* 0x000fe20008000000 */
[----:B------:R-:W-:Y:S09]  /*2180*/  BRA.U UP2, `(.L_x_33) ;  /* 0xfffffff902ac7547 */ /* 0x000ff2000b83ffff */
.L_x_25:
[----:B------:R-:W-:Y:S01]  /*2190*/  ULEA UR4, UR29, UR22, 0x3 ;  /* 0x000000161d047291 */ /* 0x000fe2000f8e18ff */
[----:B-12---:R-:W-:Y:S01]  /*21a0*/  SHF.L.U32 R0, R12, 0x1f, RZ ;  /* 0x0000001f0c007819 */ /* 0x006fe200000006ff */
[----:B------:R-:W-:Y:S01]  /*21b0*/  @!P2 SYNCS.ARRIVE.TRANS64.A1T0 RZ, [UR22+0x68], RZ ;  /* 0x000068ffffffa9a7 */ /* 0x000fe20008100016 */
[----:B------:R-:W-:-:S06]  /*21c0*/  UISETP.GT.AND UP0, UPT, UR66, UR65, UPT ;  /* 0x000000414200728c */ /* 0x000fcc000bf04270 */
[----:B---3--:R1:W2:Y:S03]  /*21d0*/  SYNCS.PHASECHK.TRANS64.TRYWAIT P1, [UR4+0x10], R0 ;  /* 0x00001000ff0075a7 */ /* 0x0082a60008021104 */
[----:B------:R-:W-:Y:S05]  /*21e0*/  BRA.U !UP0, `(.L_x_34) ;  /* 0x0000000508587547 */ /* 0x000fea000b800000 */
[----:B------:R-:W-:Y:S01]  /*21f0*/  UIADD3 UR37, UPT, UPT, UR69, UR21, URZ ;  /* 0x0000001545257290 */ /* 0x000fe2000fffe0ff */
[----:B------:R-:W-:-:S11]  /*2200*/  UMOV UR6, UR29 ;  /* 0x0000001d00067c82 */ /* 0x000fd60008000000 */
.L_x_42:
[----:B------:R-:W-:Y:S01]  /*2210*/  ULEA UR7, UR6, UR22, 0x3 ;  /* 0x0000001606077291 */ /* 0x000fe2000f8e18ff */
[----:B--2---:R-:W-:Y:S01]  /*2220*/  @P4 MOV R2, 0x30000 ;  /* 0x0003000000024802 */ /* 0x004fe20000000f00 */
[----:B--23--:R-:W-:Y:S10]  /*2230*/  @P1 BRA `(.L_x_35) ;  /* 0x00000000000c1947 */ /* 0x00cff40003800000 */
[----:B------:R-:W-:-:S04]  /*2240*/  SHF.L.U32 R3, R12, 0x1f, RZ ;  /* 0x0000001f0c037819 */ /* 0x000fc800000006ff */
[----:B------:R-:W2:Y:S02]  /*2250*/  SYNCS.PHASECHK.TRANS64.TRYWAIT P0, [UR7+0x10], R3 ;  /* 0x00001003ff0075a7 */ /* 0x000ea40008001107 */
[----:B--2---:R-:W-:Y:S05]  /*2260*/  @!P0 BRA `(.L_x_36) ;  /* 0x000000a800808947 */ /* 0x004fea0003800000 */
.L_x_35:
[----:B------:R2:W-:Y:S01]  /*2270*/  @P4 SYNCS.ARRIVE.TRANS64 RZ, [UR7], R2 ;  /* 0x00000002ffff49a7 */ /* 0x0005e20008000007 */
[----:B------:R-:W-:-:S04]  /*2280*/  ULOP3.LUT UR4, UR38, 0x2, URZ, 0xfc, !UPT ;  /* 0x0000000226047892 */ /* 0x000fc8000f8efcff */
[----:B------:R-:W-:-:S09]  /*2290*/  UISETP.NE.AND UP0, UPT, UR4, 0x2, UPT ;  /* 0x000000020400788c */ /* 0x000fd2000bf05270 */
[----:B------:R-:W-:Y:S05]  /*22a0*/  BRA.U UP0, `(.L_x_37) ;  /* 0x0000000100047547 */ /* 0x000fea000b800000 */
[----:B------:R-:W-:Y:S05]  /*22b0*/  BPT.TRAP 0x1 ;  /* 0x000000040000795c */ /* 0x000fea0000300000 */
.L_x_37:
[----:B------:R-:W-:Y:S04]  /*22c0*/  BSSY.RECONVERGENT B0, `(.L_x_38) ;  /* 0x0000003000007945 */ /* 0x000fe80003800200 */
[----:B------:R-:W-:Y:S05]  /*22d0*/  @!P3 BRA `(.L_x_39) ;  /* 0x000000000004b947 */ /* 0x000fea0003800000 */
[----:B------:R-:W-:Y:S05]  /*22e0*/  BPT.TRAP 0x1 ;  /* 0x000000040000795c */ /* 0x000fea0000300000 */
.L_x_39:
[----:B------:R-:W-:Y:S05]  /*22f0*/  BSYNC.RECONVERGENT B0 ;  /* 0x0000000000007941 */ /* 0x000fea0003800200 */
.L_x_38:
        /* <DEDUP_REMOVED lines=8> */
[----:B-1----:R-:W-:-:S04]  /*2380*/  SHF.L.U32 R0, R12, 0x1f, RZ ;  /* 0x0000001f0c007819 */ /* 0x002fc800000006ff */
[----:B------:R1:W3:Y:S01]  /*2390*/  SYNCS.PHASECHK.TRANS64.TRYWAIT P1, [UR4+0x10], R0 ;  /* 0x00001000ff0075a7 */ /* 0x0002e20008021104 */
[----:B------:R-:W-:Y:S05]  /*23a0*/  @!P0 BRA `(.L_x_41) ;  /* 0x0000000000d48947 */ /* 0x000fea0003800000 */
[----:B------:R-:W-:Y:S02]  /*23b0*/  ULEA UR32, UR6, UR22, 0xf ;  /* 0x0000001606207291 */ /* 0x000fe4000f8e78ff */
[----:B------:R-:W-:Y:S02]  /*23c0*/  UIADD3 UR4, UP1, UPT, UR54, 0x80, URZ ;  /* 0x0000008036047890 */ /* 0x000fe4000ff3e0ff */
[----:B------:R-:W-:Y:S02]  /*23d0*/  ULEA UR13, UR6, UR31, 0xe ;  /* 0x0000001f060d7291 */ /* 0x000fe4000f8e70ff */
[----:B------:R-:W-:Y:S02]  /*23e0*/  USHF.L.U32 UR58, UR21, 0x7, URZ ;  /* 0x00000007153a7899 */ /* 0x000fe400080006ff */
[----:B------:R-:W-:Y:S02]  /*23f0*/  UIADD3 UR14, UP0, UPT, UR54, 0x180, URZ ;  /* 0x00000180360e7890 */ /* 0x000fe4000ff1e0ff */
[----:B------:R-:W-:-:S02]  /*2400*/  ULOP3.LUT UR57, UR7, 0xfefffff8, URZ, 0xc0, !UPT ;  /* 0xfefffff807397892 */ /* 0x000fc4000f8ec0ff */
[----:B------:R-:W-:Y:S02]  /*2410*/  UIADD3.X UR5, UPT, UPT, URZ, UR55, URZ, UP1, !UPT ;  /* 0x00000037ff057290 */ /* 0x000fe40008ffe4ff */
[----:B------:R-:W-:Y:S02]  /*2420*/  ULEA UR13, UR13, UR22, 0x2 ;  /* 0x000000160d0d7291 */ /* 0x000fe4000f8e10ff */
[----:B------:R-:W-:Y:S02]  /*2430*/  UIADD3 UR56, UPT, UPT, UR32, 0x8400, URZ ;  /* 0x0000840020387890 */ /* 0x000fe4000fffe0ff */
[----:B------:R-:W-:Y:S02]  /*2440*/  UIADD3 UR50, UPT, UPT, UR58, 0x20, URZ ;  /* 0x000000203a327890 */ /* 0x000fe4000fffe0ff */
[----:B------:R-:W-:Y:S02]  /*2450*/  UIADD3 UR48, UPT, UPT, UR32, 0xa400, URZ ;  /* 0x0000a40020307890 */ /* 0x000fe4000fffe0ff */
[----:B------:R-:W-:-:S02]  /*2460*/  UIADD3 UR42, UPT, UPT, UR58, 0x40, URZ ;  /* 0x000000403a2a7890 */ /* 0x000fc4000fffe0ff */
[----:B------:R-:W-:Y:S02]  /*2470*/  UIADD3 UR40, UPT, UPT, UR32, 0xc400, URZ ;  /* 0x0000c40020287890 */ /* 0x000fe4000fffe0ff */
[----:B------:R-:W-:Y:S02]  /*2480*/  UIADD3 UR34, UPT, UPT, UR58, 0x60, URZ ;  /* 0x000000603a227890 */ /* 0x000fe4000fffe0ff */
[----:B------:R-:W-:Y:S02]  /*2490*/  UIADD3 UR32, UPT, UPT, UR32, 0xe400, URZ ;  /* 0x0000e40020207890 */ /* 0x000fe4000fffe0ff */
[----:B------:R-:W-:Y:S02]  /*24a0*/  UIADD3.X UR15, UPT, UPT, URZ, UR55, URZ, UP0, !UPT ;  /* 0x00000037ff0f7290 */ /* 0x000fe400087fe4ff */
[----:B------:R-:W-:Y:S02]  /*24b0*/  UPRMT UR23, URZ, 0x5410, UR30 ;  /* 0x00005410ff177896 */ /* 0x000fe4000800001e */
[----:B------:R-:W-:-:S02]  /*24c0*/  UIADD3 UR24, UPT, UPT, UR13, 0x18400, URZ ;  /* 0x000184000d187890 */ /* 0x000fc4000fffe0ff */
        /* <DEDUP_REMOVED lines=35> */
.L_x_41:
[----:B------:R-:W-:Y:S05]  /*2700*/  BSYNC.RECONVERGENT B0 ;  /* 0x0000000000007941 */ /* 0x000fea0003800200 */
.L_x_40:
[----:B------:R-:W-:Y:S01]  /*2710*/  UIADD3 UR21, UPT, UPT, UR21, 0x1, URZ ;  /* 0x0000000115157890 */ /* 0x000fe2000fffe0ff */
[----:B------:R-:W-:-:S03]  /*2720*/  UMOV UR6, UR29 ;  /* 0x0000001d00067c82 */ /* 0x000fc60008000000 */
[----:B------:R-:W-:-:S09]  /*2730*/  UISETP.NE.AND UP0, UPT, UR21, UR37, UPT ;  /* 0x000000251500728c */ /* 0x000fd2000bf05270 */
[----:B------:R-:W-:Y:S05]  /*2740*/  BRA.U UP0, `(.L_x_42) ;  /* 0xfffffff900b07547 */ /* 0x000fea000b83ffff */
.L_x_34:
[C---:B------:R-:W-:Y:S01]  /*2750*/  LEA R3, R11.reuse, UR22, 0x3 ;  /* 0x000000160b037c11 */ /* 0x040fe2000f8e18ff */
[----:B------:R-:W-:Y:S01]  /*2760*/  NOP ;  /* 0x0000000000007918 */ /* 0x000fe20000000000 */
[----:B-1----:R-:W-:Y:S02]  /*2770*/  SHF.L.U32 R0, R10, 0x1f, RZ ;  /* 0x0000001f0a007819 */ /* 0x002fe400000006ff */
[----:B------:R-:W-:Y:S02]  /*2780*/  LEA R4, R11, UR22, 0x4 ;  /* 0x000000160b047c11 */ /* 0x000fe4000f8e20ff */
[----:B------:R-:W1:Y:S02]  /*2790*/  SYNCS.PHASECHK.TRANS64.TRYWAIT P0, [R3+URZ+0x70], R0 ;  /* 0x00007000030075a7 */ /* 0x000e6400080011ff */
[----:B-1----:R-:W-:Y:S05]  /*27a0*/  @!P0 BRA `(.L_x_43) ;  /* 0x000000a400488947 */ /* 0x002fea0003800000 */
.L_x_190:
[----:B------:R-:W4:Y:S01]  /*27b0*/  LDS.128 R4, [R4+0x100] ;  /* 0x0001000004047984 */ /* 0x000f220000000c00 */
[----:B------:R-:W-:Y:S01]  /*27c0*/  UISETP.GE.AND UP0, UPT, UR39, 0x1, UPT ;  /* 0x000000012700788c */ /* 0x000fe2000bf06270 */
[----:B------:R-:W-:Y:S01]  /*27d0*/  @!PT LDS RZ, [RZ] ;  /* 0x00000000fffff984 */ /* 0x000fe20000000800 */
[----:B------:R-:W-:Y:S01]  /*27e0*/  @!PT LDS RZ, [RZ] ;  /* 0x00000000fffff984 */ /* 0x000fe20000000800 */
[----:B------:R-:W-:Y:S01]  /*27f0*/  @!PT LDS RZ, [RZ] ;  /* 0x00000000fffff984 */ /* 0x000fe20000000800 */
[----:B------:R-:W-:Y:S01]  /*2800*/  @!PT LDS RZ, [RZ] ;  /* 0x00000000fffff984 */ /* 0x000fe20000000800 */
[----:B------:R1:W-:Y:S06]  /*2810*/  MEMBAR.ALL.CTA ;  /* 0x0000000000007992 */ /* 0x0003ec0000008000 */
[----:B-1----:R-:W1:Y:S01]  /*2820*/  FENCE.VIEW.ASYNC.S ;  /* 0x00000000000073c6 */ /* 0x002e620000000000 */
[----:B----4-:R-:W-:-:S13]  /*2830*/  LOP3.LUT P0, RZ, R6, 0x1, RZ, 0xc0, !PT ;  /* 0x0000000106ff7812 */ /* 0x010fda000780c0ff */
[----:B-1----:R-:W-:Y:S01]  /*2840*/  VOTEU.ANY UP1, P0 ;  /* 0x0000000000ff7886 */ /* 0x002fe20000020100 */
[----:B------:R-:W-:-:S13]  /*2850*/  PLOP3.LUT P0, PT, PT, PT, UP1, 0x80, 0x8 ;  /* 0x000000000008781c */ /* 0x000fda0003f0f018 */
[----:B------:R-:W-:Y:S02]  /*2860*/  @P0 LOP3.LUT R0, R5, 0xffff, RZ, 0xc0, !PT ;  /* 0x0000ffff05000812 */ /* 0x000fe400078ec0ff */
[----:B--2---:R-:W-:Y:S02]  /*2870*/  @P0 MOV R2, R4 ;  /* 0x0000000400020202 */ /* 0x004fe40000000f00 */
[----:B------:R-:W-:Y:S01]  /*2880*/  @P0 R2UR UR5, R0 ;  /* 0x00000000000502ca */ /* 0x000fe200000e0000 */
[----:B------:R-:W-:Y:S01]  /*2890*/  VIADD R0, R3, 0x80 ;  /* 0x0000008003007836 */ /* 0x000fe20000000000 */
[----:B------:R-:W-:Y:S02]  /*28a0*/  @P0 SHF.R.U32.HI R4, RZ, 0x10, R5 ;  /* 0x00000010ff040819 */ /* 0x000fe40000011605 */
[----:B------:R-:W-:Y:S02]  /*28b0*/  @P0 R2UR UR6, R2 ;  /* 0x00000000020602ca */ /* 0x000fe400000e0000 */
[----:B------:R-:W-:-:S02]  /*28c0*/  PRMT R0, RZ, 0x654, R0 ;  /* 0x00000654ff007816 */ /* 0x000fc40000000000 */
[----:B------:R-:W-:Y:S02]  /*28d0*/  @P0 R2UR UR4, R4 ;  /* 0x00000000040402ca */ /* 0x000fe400000e0000 */
[----:B------:R1:W-:Y:S03]  /*28e0*/  SYNCS.ARRIVE.TRANS64.RED.A1T0 RZ, [R0+URZ], RZ ;  /* 0x000000ff00ff79a7 */ /* 0x0003e600081004ff */
[----:B------:R-:W-:-:S04]  /*28f0*/  @UP1 UMOV UR53, UR5 ;  /* 0x0000000500351c82 */ /* 0x000fc80008000000 */
[----:B------:R-:W-:-:S04]  /*2900*/  @UP1 UMOV UR61, UR6 ;  /* 0x00000006003d1c82 */ /* 0x000fc80008000000 */
[----:B------:R-:W-:Y:S01]  /*2910*/  @UP1 UMOV UR60, UR4 ;  /* 0x00000004003c1c82 */ /* 0x000fe20008000000 */
[----:B------:R-:W-:Y:S05]  /*2920*/  BRA.U !UP0, `(.L_x_44) ;  /* 0x0000000108d47547 */ /* 0x000fea000b800000 */
[----:B------:R-:W2:Y:S01]  /*2930*/  LDCU.128 UR12, c[0x0][0xb10] ;  /* 0x00016200ff0c77ac */ /* 0x000ea20008000c00 */
[----:B------:R-:W4:Y:S01]  /*2940*/  LDCU UR21, c[0x0][0xb20] ;  /* 0x00016400ff1577ac */ /* 0x000f220008000800 */
[----:B------:R-:W3:Y:S01]  /*2950*/  LDCU UR20, c[0x0][0xb0c] ;  /* 0x00016180ff1477ac */ /* 0x000ee20008000800 */
[----:B------:R-:W1:Y:S01]  /*2960*/  LDCU.64 UR8, c[0x0][0xb28] ;  /* 0x00016500ff0877ac */ /* 0x000e620008000a00 */
[----:B------:R-:W-:Y:S02]  /*2970*/  UISETP.NE.AND UP3, UPT, UR39, 0x1, UPT ;  /* 0x000000012700788c */ /* 0x000fe4000bf65270 */
[----:B--2---:R-:W-:Y:S02]  /*2980*/  UIMAD.WIDE.U32 UR6, UR63, UR15, URZ ;  /* 0x0000000f3f0672a5 */ /* 0x004fe4000f8e00ff */
[----:B------:R-:W-:Y:S02]  /*2990*/  UIMAD.WIDE.U32 UR4, UR64, UR12, URZ ;  /* 0x0000000c400472a5 */ /* 0x000fe4000f8e00ff */
[----:B------:R-:W-:-:S02]  /*29a0*/  UISETP.NE.AND UP0, UPT, UR14, 0x1, UPT ;  /* 0x000000010e00788c */ /* 0x000fc4000bf05270 */
[----:B------:R-:W-:Y:S01]  /*29b0*/  UIMAD.WIDE.U32 UR18, UR53, UR15, URZ ;  /* 0x0000000f351272a5 */ /* 0x000fe2000f8e00ff */
[----:B------:R-:W-:Y:S02]  /*29c0*/  UMOV UR6, UR7 ;  /* 0x0000000700067c82 */ /* 0x000fe40008000000 */
[----:B------:R-:W-:Y:S01]  /*29d0*/  UMOV UR4, UR5 ;  /* 0x0000000500047c82 */ /* 0x000fe20008000000 */
[----:B----4-:R-:W-:Y:S02]  /*29e0*/  USHF.R.U32.HI UR6, URZ, UR21, UR6 ;  /* 0x00000015ff067299 */ /* 0x010fe40008011606 */
[----:B---3--:R-:W-:Y:S02]  /*29f0*/  UISETP.NE.AND UP2, UPT, UR20, 0x1, UPT ;  /* 0x000000011400788c */ /* 0x008fe4000bf45270 */
[----:B------:R-:W-:Y:S02]  /*2a00*/  USHF.R.U32.HI UR4, URZ, UR13, UR4 ;  /* 0x0000000dff047299 */ /* 0x000fe40008011604 */
[----:B------:R-:W-:-:S02]  /*2a10*/  USEL UR5, UR63, UR6, !UP0 ;  /* 0x000000063f057287 */ /* 0x000fc4000c000000 */
[----:B------:R-:W-:Y:S02]  /*2a20*/  USEL UR6, UR64, UR4, !UP2 ;  /* 0x0000000440067287 */ /* 0x000fe4000d000000 */
[----:B-1----:R-:W-:Y:S01]  /*2a30*/  UIMAD.WIDE.U32 UR10, UR5, UR8, URZ ;  /* 0x00000008050a72a5 */ /* 0x002fe2000f8e00ff */
[----:B------:R-:W-:Y:S01]  /*2a40*/  UMOV UR4, UR19 ;  /* 0x0000001300047c82 */ /* 0x000fe20008000000 */
[----:B------:R-:W-:Y:S02]  /*2a50*/  UIMAD.WIDE.U32 UR16, UR61, UR12, URZ ;  /* 0x0000000c3d1072a5 */ /* 0x000fe4000f8e00ff */
[----:B------:R-:W-:-:S03]  /*2a60*/  UIMAD.WIDE.U32 UR18, UR6, UR8, URZ ;  /* 0x00000008061272a5 */ /* 0x000fc6000f8e00ff */
[----:B------:R-:W-:Y:S01]  /*2a70*/  UMOV UR10, UR11 ;  /* 0x0000000b000a7c82 */ /* 0x000fe20008000000 */
[----:B------:R-:W-:Y:S02]  /*2a80*/  USHF.R.U32.HI UR4, URZ, UR21, UR4 ;  /* 0x00000015ff047299 */ /* 0x000fe40008011604 */
[----:B------:R-:W-:Y:S01]  /*2a90*/  @UP3 USHF.R.U32.HI UR5, URZ, UR9, UR10 ;  /* 0x00000009ff053299 */ /* 0x000fe2000801160a */
[----:B------:R-:W-:Y:S01]  /*2aa0*/  UMOV UR16, UR17 ;  /* 0x0000001100107c82 */ /* 0x000fe20008000000 */
[----:B------:R-:W-:Y:S01]  /*2ab0*/  UMOV UR18, UR19 ;  /* 0x0000001300127c82 */ /* 0x000fe20008000000 */
[----:B------:R-:W-:Y:S02]  /*2ac0*/  USHF.R.U32.HI UR13, URZ, UR13, UR16 ;  /* 0x0000000dff0d7299 */ /* 0x000fe40008011610 */
[----:B------:R-:W-:Y:S02]  /*2ad0*/  USEL UR4, UR53, UR4, !UP0 ;  /* 0x0000000435047287 */ /* 0x000fe4000c000000 */
[----:B------:R-:W-:-:S02]  /*2ae0*/  @UP3 USHF.R.U32.HI UR6, URZ, UR9, UR18 ;  /* 0x00000009ff063299 */ /* 0x000fc40008011612 */
[----:B------:R-:W-:Y:S02]  /*2af0*/  UIMAD UR7, UR39, UR5, URZ ;  /* 0x00000005270772a4 */ /* 0x000fe4000f8e02ff */
[----:B------:R-:W-:Y:S02]  /*2b00*/  USEL UR5, UR61, UR13, !UP2 ;  /* 0x0000000d3d057287 */ /* 0x000fe4000d000000 */
[----:B------:R-:W-:Y:S02]  /*2b10*/  UIMAD UR10, UR39, UR6, URZ ;  /* 0x00000006270a72a4 */ /* 0x000fe4000f8e02ff */
[----:B------:R-:W-:Y:S02]  /*2b20*/  UISETP.GE.AND UP0, UPT, UR4, UR7, UPT ;  /* 0x000000070400728c */ /* 0x000fe4000bf06270 */
[----:B------:R-:W-:Y:S02]  /*2b30*/  UIMAD.WIDE.U32 UR12, UR4, UR8, URZ ;  /* 0x00000008040c72a5 */ /* 0x000fe4000f8e00ff */
[----:B------:R-:W-:-:S02]  /*2b40*/  UISETP.GE.OR UP0, UPT, UR5, UR10, UP0 ;  /* 0x0000000a0500728c */ /* 0x000fc40008706670 */
[----:B------:R-:W-:Y:S02]  /*2b50*/  UIMAD.WIDE.U32 UR10, UR5, UR8, URZ ;  /* 0x00000008050a72a5 */ /* 0x000fe4000f8e00ff */
[----:B------:R-:W-:Y:S01]  /*2b60*/  UIADD3 UR12, UPT, UPT, -UR4, URZ, URZ ;  /* 0x000000ff040c7290 */ /* 0x000fe2000fffe1ff */
[----:B------:R-:W-:Y:S01]  /*2b70*/  UMOV UR8, UR13 ;  /* 0x0000000d00087c82 */ /* 0x000fe20008000000 */
[----:B------:R-:W-:Y:S02]  /*2b80*/  UIADD3 UR10, UPT, UPT, -UR5, URZ, URZ ;  /* 0x000000ff050a7290 */ /* 0x000fe4000fffe1ff */
        /* <DEDUP_REMOVED lines=15> */
.L_x_44:
[----:B------:R-:W2:Y:S02]  /*2c80*/  LDCU UR4, c[0x0][0xb30] ;  /* 0x00016600ff0477ac */ /* 0x000ea40008000800 */
[----:B--2---:R-:W-:-:S09]  /*2c90*/  UISETP.NE.AND UP0, UPT, UR4, 0x1, UPT ;  /* 0x000000010400788c */ /* 0x004fd2000bf05270 */
[----:B------:R-:W-:Y:S05]  /*2ca0*/  BRA.U UP0, `(.L_x_45) ;  /* 0x0000000100447547 */ /* 0x000fea000b800000 */
[----:B------:R-:W2:Y:S01]  /*2cb0*/  LDCU.128 UR8, c[0x0][0xb10] ;  /* 0x00016200ff0877ac */ /* 0x000ea20008000c00 */
[----:B------:R-:W4:Y:S01]  /*2cc0*/  LDCU UR12, c[0x0][0xb0c] ;  /* 0x00016180ff0c77ac */ /* 0x000f220008000800 */
[----:B------:R-:W1:Y:S01]  /*2cd0*/  LDCU UR13, c[0x0][0xb20] ;  /* 0x00016400ff0d77ac */ /* 0x000e620008000800 */
[----:B--2---:R-:W-:Y:S02]  /*2ce0*/  UIMAD.WIDE.U32 UR6, UR61, UR8, URZ ;  /* 0x000000083d0672a5 */ /* 0x004fe4000f8e00ff */
[----:B------:R-:W-:Y:S02]  /*2cf0*/  UIMAD.WIDE.U32 UR4, UR53, UR11, URZ ;  /* 0x0000000b350472a5 */ /* 0x000fe4000f8e00ff */
[----:B----4-:R-:W-:Y:S02]  /*2d00*/  UISETP.NE.AND UP2, UPT, UR12, 0x1, UPT ;  /* 0x000000010c00788c */ /* 0x010fe4000bf45270 */
[----:B------:R-:W-:Y:S01]  /*2d10*/  UISETP.NE.AND UP0, UPT, UR10, 0x1, UPT ;  /* 0x000000010a00788c */ /* 0x000fe2000bf05270 */
[----:B------:R-:W-:-:S02]  /*2d20*/  UMOV UR6, UR7 ;  /* 0x0000000700067c82 */ /* 0x000fc40008000000 */
[----:B------:R-:W-:Y:S01]  /*2d30*/  UMOV UR4, UR5 ;  /* 0x0000000500047c82 */ /* 0x000fe20008000000 */
[----:B------:R-:W-:Y:S02]  /*2d40*/  USHF.R.U32.HI UR6, URZ, UR9, UR6 ;  /* 0x00000009ff067299 */ /* 0x000fe40008011606 */
[----:B-1----:R-:W-:Y:S02]  /*2d50*/  USHF.R.U32.HI UR4, URZ, UR13, UR4 ;  /* 0x0000000dff047299 */ /* 0x002fe40008011604 */
[----:B------:R-:W-:Y:S02]  /*2d60*/  USEL UR5, UR61, UR6, !UP2 ;  /* 0x000000063d057287 */ /* 0x000fe4000d000000 */
[----:B------:R-:W-:-:S04]  /*2d70*/  USEL UR4, UR53, UR4, !UP0 ;  /* 0x0000000435047287 */ /* 0x000fc8000c000000 */
[----:B------:R-:W-:Y:S02]  /*2d80*/  UIADD3 UR6, UPT, UPT, UR5, -UR4, URZ ;  /* 0x8000000405067290 */ /* 0x000fe4000fffe0ff */
[----:B------:R-:W-:Y:S02]  /*2d90*/  UIADD3 UR4, UPT, UPT, -UR5, UR4, URZ ;  /* 0x0000000405047290 */ /* 0x000fe4000fffe1ff */
[----:B------:R-:W-:Y:S02]  /*2da0*/  UIMAD UR53, UR6, UR10, UR53 ;  /* 0x0000000a063572a4 */ /* 0x000fe4000f8e0235 */
[----:B------:R-:W-:-:S12]  /*2db0*/  UIMAD UR61, UR4, UR12, UR61 ;  /* 0x0000000c043d72a4 */ /* 0x000fd8000f8e023d */
.L_x_45:
[----:B------:R-:W-:Y:S01]  /*2dc0*/  VIADD R11, R11, 0x1 ;  /* 0x000000010b0b7836 */ /* 0x000fe20000000000 */
[----:B------:R-:W-:Y:S02]  /*2dd0*/  R2UR UR5, R55 ;  /* 0x00000000370572ca */ /* 0x000fe400000e0000 */
[----:B------:R-:W-:Y:S02]  /*2de0*/  R2UR UR4, R54 ;  /* 0x00000000360472ca */ /* 0x000fe400000e0000 */
[C---:B------:R-:W-:Y:S02]  /*2df0*/  ISETP.NE.AND P0, PT, R11.reuse, 0x2, PT ;  /* 0x000000020b00780c */ /* 0x040fe40003f05270 */
[----:B------:R-:W-:Y:S02]  /*2e00*/  PLOP3.LUT P2, PT, PT, PT, PT, 0x80, 0x8 ;  /* 0x000000000008781c */ /* 0x000fe40003f4f070 */
[----:B-1----:R-:W-:Y:S02]  /*2e10*/  SEL R0, RZ, 0x1, P0 ;  /* 0x00000001ff007807 */ /* 0x002fe40000000000 */
[----:B------:R-:W-:-:S02]  /*2e20*/  SEL R11, R11, RZ, P0 ;  /* 0x000000ff0b0b7207 */ /* 0x000fc40000000000 */
[----:B------:R-:W-:Y:S01]  /*2e30*/  LOP3.LUT R10, R10, R0, RZ, 0x3c, !PT ;  /* 0x000000000a0a7212 */ /* 0x000fe200078e3cff */
[----:B------:R-:W-:Y:S02]  /*2e40*/  UIADD3 UR26, UPT, UPT, UR61, UR5, URZ ;  /* 0x000000053d1a7290 */ /* 0x000fe4000fffe0ff */
[----:B------:R-:W-:Y:S01]  /*2e50*/  UIADD3 UR27, UPT, UPT, UR53, UR4, URZ ;  /* 0x00000004351b7290 */ /* 0x000fe2000fffe0ff */
[----:B------:R-:W-:Y:S11]  /*2e60*/  BRA.U UP1, `(.L_x_46) ;  /* 0xffffffe901f47547 */ /* 0x000ff6000b83ffff */
[----:B------:R-:W-:Y:S01]  /*2e70*/  UIADD3 UR22, UPT, UPT, UR22, 0x10, URZ ;  /* 0x0000001016167890 */ /* 0x000fe2000fffe0ff */
[----:B------:R-:W-:-:S03]  /*2e80*/  SHF.L.U32 R2, R12, 0x1f, RZ ;  /* 0x0000001f0c027819 */ /* 0x000fc600000006ff */
[----:B------:R-:W-:-:S09]  /*2e90*/  ULEA UR4, UR29, UR22, 0x3 ;  /* 0x000000161d047291 */ /* 0x000fd2000f8e18ff */
[----:B------:R-:W1:Y:S02]  /*2ea0*/  SYNCS.PHASECHK.TRANS64.TRYWAIT P0, [UR4], R2 ;  /* 0x00000002ff0075a7 */ /* 0x000e640008001104 */
[----:B-1----:R-:W-:Y:S05]  /*2eb0*/  @!P0 BRA `(.L_x_47) ;  /* 0x0000009c00988947 */ /* 0x002fea0003800000 */
.L_x_192:
[----:B------:R-:W-:-:S04]  /*2ec0*/  UIADD3 UR4, UPT, UPT, UR29, 0x1, URZ ;  /* 0x000000011d047890 */ /* 0x000fc8000fffe0ff */
[----:B------:R-:W-:-:S04]  /*2ed0*/  UISETP.NE.AND UP0, UPT, UR4, 0x2, UPT ;  /* 0x000000020400788c */ /* 0x000fc8000bf05270 */
[----:B------:R-:W-:Y:S02]  /*2ee0*/  USEL UR5, URZ, 0x1, UP0 ;  /* 0x00000001ff057887 */ /* 0x000fe40008000000 */
[----:B------:R-:W-:-:S04]  /*2ef0*/  USEL UR4, UR4, URZ, UP0 ;  /* 0x000000ff04047287 */ /* 0x000fc80008000000 */
[----:B------:R-:W-:Y:S01]  /*2f00*/  ULEA UR4, UR4, UR22, 0x3 ;  /* 0x0000001604047291 */ /* 0x000fe2000f8e18ff */
[----:B-1----:R-:W-:-:S04]  /*2f10*/  LOP3.LUT R2, R12, UR5, RZ, 0x3c, !PT ;  /* 0x000000050c027c12 */ /* 0x002fc8000f8e3cff */
[----:B------:R-:W-:Y:S01]  /*2f20*/  SHF.L.U32 R2, R2, 0x1f, RZ ;  /* 0x0000001f02027819 */ /* 0x000fe200000006ff */
[----:B------:R-:W-:-:S07]  /*2f30*/  IMAD.U32 R0, RZ, RZ, UR4 ;  /* 0x00000004ff007e24 */ /* 0x000fce000f8e00ff */
.L_x_48:
[----:B-1----:R1:W2:Y:S02]  /*2f40*/  SYNCS.PHASECHK.TRANS64.TRYWAIT P0, [R0+URZ], R2 ;  /* 0x00000002000075a7 */ /* 0x0022a400080011ff */
[----:B--2---:R-:W-:Y:S05]  /*2f50*/  @!P0 NANOSLEEP.SYNCS 0x989680 ;  /* 0x009896800000895d */ /* 0x004fea0003900000 */
[----:B------:R-:W2:Y:S02]  /*2f60*/  @!P0 SYNCS.PHASECHK.TRANS64 P0, [R0+URZ], R2 ;  /* 0x00000002000085a7 */ /* 0x000ea400080010ff */
[----:B--2---:R-:W-:Y:S05]  /*2f70*/  @P0 EXIT ;  /* 0x000000000000094d */ /* 0x004fea0003800000 */
[----:B------:R-:W-:Y:S05]  /*2f80*/  BRA `(.L_x_48) ;  /* 0xfffffffc00ec7947 */ /* 0x000fea000383ffff */
.L_x_22:
[----:B------:R-:W-:-:S04]  /*2f90*/  UISETP.NE.AND UP0, UPT, UR62, URZ, UPT ;  /* 0x000000ff3e00728c */ /* 0x000fc8000bf05270 */
[----:B------:R-:W-:-:S09]  /*2fa0*/  UISETP.NE.OR UP0, UPT, UR20, 0x1, UP0 ;  /* 0x000000011400788c */ /* 0x000fd20008705670 */
[----:B------:R-:W-:Y:S05]  /*2fb0*/  BRA.U UP0, `(.L_x_49) ;  /* 0x00000005004c7547 */ /* 0x000fea000b800000 */
[----:B------:R-:W-:Y:S01]  /*2fc0*/  HFMA2 R3, -RZ, RZ, 0, 0 ;  /* 0x00000000ff037431 */ /* 0x000fe200000001ff */
[----:B------:R-:W-:Y:S01]  /*2fd0*/  ISETP.GE.U32.AND P2, PT, R5, 0x8, PT ;  /* 0x000000080500780c */ /* 0x000fe20003f46070 */
[----:B------:R-:W-:Y:S01]  /*2fe0*/  IMAD.MOV.U32 R12, RZ, RZ, 0x1 ;  /* 0x00000001ff0c7424 */ /* 0x000fe200078e00ff */
[----:B------:R-:W-:Y:S01]  /*2ff0*/  CS2R R6, SRZ ;  /* 0x0000000000067805 */ /* 0x000fe2000001ff00 */
[----:B------:R-:W-:Y:S01]  /*3000*/  IMAD.MOV.U32 R4, RZ, RZ, RZ ;  /* 0x000000ffff047224 */ /* 0x000fe200078e00ff */
[----:B------:R-:W-:Y:S01]  /*3010*/  UMOV UR6, 0x400 ;  /* 0x0000040000067882 */ /* 0x000fe20000000000 */
[----:B------:R-:W-:Y:S01]  /*3020*/  UMOV UR5, URZ ;  /* 0x000000ff00057c82 */ /* 0x000fe20008000000 */
[----:B------:R-:W-:-:S12]  /*3030*/  ULEA UR6, UR62, UR6, 0x18 ;  /* 0x000000063e067291 */ /* 0x000fd8000f8ec0ff */
.L_x_53:
[----:B------:R-:W-:Y:S02]  /*3040*/  LEA R0, R3, UR6, 0x3 ;  /* 0x0000000603007c11 */ /* 0x000fe4000f8e18ff */
[----:B------:R-:W-:-:S03]  /*3050*/  SHF.L.U32 R8, R4, 0x1f, RZ ;  /* 0x0000001f04087819 */ /* 0x000fc600000006ff */
[----:B------:R-:W-:Y:S01]  /*3060*/  VIADD R9, R0, 0xe0 ;  /* 0x000000e000097836 */ /* 0x000fe20000000000 */
[----:B------:R-:W2:Y:S02]  /*3070*/  SYNCS.PHASECHK.TRANS64.TRYWAIT P0, [R0+URZ+0xd0], R8 ;  /* 0x0000d008000075a7 */ /* 0x000ea400080011ff */
[----:B--2---:R-:W-:Y:S05]  /*3080*/  @!P0 BRA `(.L_x_50) ;  /* 0x0000009c003c8947 */ /* 0x004fea0003800000 */
.L_x_193:
[----:B------:R-:W-:Y:S01]  /*3090*/  ULEA UR4, UR5, UR6, 0x3 ;  /* 0x0000000605047291 */ /* 0x000fe2000f8e18ff */
[----:B--2---:R-:W-:Y:S01]  /*30a0*/  PRMT R0, RZ, 0x654, R9 ;  /* 0x00000654ff007816 */ /* 0x004fe20000000009 */
[----:B------:R-:W-:Y:S01]  /*30b0*/  @!P2 IMAD.MOV.U32 R8, RZ, RZ, 0x10 ;  /* 0x00000010ff08a424 */ /* 0x000fe200078e00ff */
[----:B------:R-:W-:Y:S01]  /*30c0*/  SHF.L.U32 R9, R12, 0x1f, RZ ;  /* 0x0000001f0c097819 */ /* 0x000fe200000006ff */
[----:B------:R-:W-:Y:S01]  /*30d0*/  UIADD3 UR7, UPT, UPT, UR4, 0x70, URZ ;  /* 0x0000007004077890 */ /* 0x000fe2000fffe0ff */
[----:B------:R2:W-:Y:S05]  /*30e0*/  SYNCS.ARRIVE.TRANS64.RED.A1T0 RZ, [R0+URZ], RZ ;  /* 0x000000ff00ff79a7 */ /* 0x0005ea00081004ff */
[----:B------:R-:W-:Y:S01]  /*30f0*/  IMAD.U32 R10, RZ, RZ, UR7 ;  /* 0x00000007ff0a7e24 */ /* 0x000fe2000f8e00ff */
[----:B------:R-:W3:Y:S04]  /*3100*/  SYNCS.PHASECHK.TRANS64.TRYWAIT P0, [UR4+0x80], R9 ;  /* 0x00008009ff0075a7 */ /* 0x000ee80008001104 */
[----:B------:R-:W-:Y:S01]  /*3110*/  PRMT R10, R5, 0x654, R10 ;  /* 0x00000654050a7816 */ /* 0x000fe2000000000a */
[----:B--23--:R-:W-:Y:S06]  /*3120*/  @!P0 BRA `(.L_x_51) ;  /* 0x0000009c00288947 */ /* 0x00cfec0003800000 */
.L_x_195:
[----:B------:R-:W-:Y:S01]  /*3130*/  ULEA UR8, UR5, UR6, 0x4 ;  /* 0x0000000605087291 */ /* 0x000fe2000f8e20ff */
[----:B------:R-:W-:Y:S01]  /*3140*/  SEL R2, R10, R2, !P2 ;  /* 0x000000020a027207 */ /* 0x000fe20005000000 */
[----:B------:R-:W-:Y:S01]  /*3150*/  UIADD3 UR9, UPT, UPT, UR4, 0x70, URZ ;  /* 0x0000007004097890 */ /* 0x000fe2000fffe0ff */
[----:B--2---:R-:W-:Y:S01]  /*3160*/  LEA R0, R7, UR6, 0x3 ;  /* 0x0000000607007c11 */ /* 0x004fe2000f8e18ff */
[----:B------:R-:W-:Y:S01]  /*3170*/  UIADD3 UR8, UPT, UPT, UR8, 0x100, URZ ;  /* 0x0000010008087890 */ /* 0x000fe2000fffe0ff */
[----:B------:R2:W-:Y:S01]  /*3180*/  @!P2 SYNCS.ARRIVE.TRANS64.RED RZ, [R2+URZ], R8 ;  /* 0x0000000802ffa9a7 */ /* 0x0005e200080004ff */
[----:B------:R-:W-:Y:S01]  /*3190*/  UIADD3 UR4, UPT, UPT, UR5, 0x1, URZ ;  /* 0x0000000105047890 */ /* 0x000fe2000fffe0ff */
[----:B------:R-:W-:-:S03]  /*31a0*/  VIADD R3, R3, 0x1 ;  /* 0x0000000103037836 */ /* 0x000fc60000000000 */
[----:B------:R-:W-:Y:S02]  /*31b0*/  UISETP.NE.AND UP0, UPT, UR4, 0x2, UPT ;  /* 0x000000020400788c */ /* 0x000fe4000bf05270 */
[----:B------:R-:W-:Y:S01]  /*31c0*/  ISETP.NE.AND P0, PT, R3, 0x2, PT ;  /* 0x000000020300780c */ /* 0x000fe20003f05270 */
[----:B------:R-:W-:Y:S06]  /*31d0*/  UGETNEXTWORKID.BROADCAST [UR8], [UR9] ;  /* 0x00000000080073ca */ /* 0x000fec0008000100 */
[----:B------:R-:W-:Y:S02]  /*31e0*/  USEL UR7, URZ, 0x1, UP0 ;  /* 0x00000001ff077887 */ /* 0x000fe40008000000 */
[----:B------:R-:W-:-:S04]  /*31f0*/  USEL UR5, UR4, URZ, UP0 ;  /* 0x000000ff04057287 */ /* 0x000fc80008000000 */
[----:B------:R-:W-:Y:S02]  /*3200*/  LOP3.LUT R12, R12, UR7, RZ, 0x3c, !PT ;  /* 0x000000070c0c7c12 */ /* 0x000fe4000f8e3cff */
[----:B--2---:R-:W-:-:S04]  /*3210*/  SHF.L.U32 R8, R6, 0x1f, RZ ;  /* 0x0000001f06087819 */ /* 0x004fc800000006ff */
[----:B------:R-:W2:Y:S02]  /*3220*/  SYNCS.PHASECHK.TRANS64.TRYWAIT P1, [R0+URZ+0x70], R8 ;  /* 0x00007008000075a7 */ /* 0x000ea400080211ff */
[----:B--2---:R-:W-:Y:S05]  /*3230*/  @!P1 BRA `(.L_x_52) ;  /* 0x0000009800fc9947 */ /* 0x004fea0003800000 */
.L_x_196:
[----:B--2---:R-:W-:Y:S01]  /*3240*/  LEA R8, R7, UR6, 0x4 ;  /* 0x0000000607087c11 */ /* 0x004fe2000f8e20ff */
[----:B------:R-:W-:Y:S01]  /*3250*/  VIADD R0, R0, 0x80 ;  /* 0x0000008000007836 */ /* 0x000fe20000000000 */
[----:B------:R-:W-:Y:S01]  /*3260*/  SEL R3, R3, RZ, P0 ;  /* 0x000000ff03037207 */ /* 0x000fe20000000000 */
[----:B------:R-:W-:-:S03]  /*3270*/  VIADD R7, R7, 0x1 ;  /* 0x0000000107077836 */ /* 0x000fc60000000000 */
[----:B------:R-:W2:Y:S01]  /*3280*/  LDS.128 R8, [R8+0x100] ;  /* 0x0001000008087984 */ /* 0x000ea20000000c00 */
[----:B------:R-:W-:Y:S02]  /*3290*/  PRMT R0, RZ, 0x654, R0 ;  /* 0x00000654ff007816 */ /* 0x000fe40000000000 */
[C---:B------:R-:W-:Y:S01]  /*32a0*/  ISETP.NE.AND P1, PT, R7.reuse, 0x2, PT ;  /* 0x000000020700780c */ /* 0x040fe20003f25270 */
[----:B------:R-:W-:Y:S01]  /*32b0*/  @!PT LDS RZ, [RZ] ;  /* 0x00000000fffff984 */ /* 0x000fe20000000800 */
[----:B------:R-:W-:Y:S01]  /*32c0*/  @!PT LDS RZ, [RZ] ;  /* 0x00000000fffff984 */ /* 0x000fe20000000800 */
[----:B------:R-:W-:Y:S01]  /*32d0*/  @!PT LDS RZ, [RZ] ;  /* 0x00000000fffff984 */ /* 0x000fe20000000800 */
[----:B------:R-:W-:Y:S01]  /*32e0*/  @!PT LDS RZ, [RZ] ;  /* 0x00000000fffff984 */ /* 0x000fe20000000800 */
[----:B------:R3:W-:Y:S06]  /*32f0*/  MEMBAR.ALL.CTA ;  /* 0x0000000000007992 */ /* 0x0007ec0000008000 */
[----:B---3--:R-:W3:Y:S01]  /*3300*/  FENCE.VIEW.ASYNC.S ;  /* 0x00000000000073c6 */ /* 0x008ee20000000000 */
[----:B------:R-:W-:Y:S01]  /*3310*/  SEL R7, R7, RZ, P1 ;  /* 0x000000ff07077207 */ /* 0x000fe20000800000 */
[----:B---3--:R3:W-:Y:S01]  /*3320*/  SYNCS.ARRIVE.TRANS64.RED.A1T0 RZ, [R0+URZ], RZ ;  /* 0x000000ff00ff79a7 */ /* 0x0087e200081004ff */
[----:B--2---:R-:W-:-:S02]  /*3330*/  LOP3.LUT P3, RZ, R10, 0x1, RZ, 0xc0, !PT ;  /* 0x000000010aff7812 */ /* 0x004fc4000786c0ff */
[----:B------:R-:W-:-:S04]  /*3340*/  SEL R8, RZ, 0x1, P1 ;  /* 0x00000001ff087807 */ /* 0x000fc80000800000 */
[----:B------:R-:W-:Y:S02]  /*3350*/  LOP3.LUT R6, R6, R8, RZ, 0x3c, !PT ;  /* 0x0000000806067212 */ /* 0x000fe400078e3cff */
[----:B---3--:R-:W-:-:S04]  /*3360*/  SEL R0, RZ, 0x1, P0 ;  /* 0x00000001ff007807 */ /* 0x008fc80000000000 */
[----:B------:R-:W-:Y:S01]  /*3370*/  LOP3.LUT R4, R4, R0, RZ, 0x3c, !PT ;  /* 0x0000000004047212 */ /* 0x000fe200078e3cff */
[----:B------:R-:W-:Y:S06]  /*3380*/  @P3 BRA `(.L_x_53) ;  /* 0xfffffffc002c3947 */ /* 0x000fec000383ffff */
[----:B------:R-:W-:Y:S01]  /*3390*/  ULEA UR4, UR5, UR6, 0x3 ;  /* 0x0000000605047291 */ /* 0x000fe2000f8e18ff */
[----:B------:R-:W-:-:S08]  /*33a0*/  SHF.L.U32 R2, R12, 0x1f, RZ ;  /* 0x0000001f0c027819 */ /* 0x000fd000000006ff */
[----:B------:R-:W2:Y:S02]  /*33b0*/  SYNCS.PHASECHK.TRANS64 P0, [UR4+0x80], R2 ;  /* 0x00008002ff0075a7 */ /* 0x000ea40008001004 */
[----:B--2---:R-:W-:Y:S05]  /*33c0*/  @P0 BRA `(.L_x_54) ;  /* 0x0000000000080947 */ /* 0x004fea0003800000 */
[----:B------:R-:W2:Y:S02]  /*33d0*/  SYNCS.PHASECHK.TRANS64.TRYWAIT P0, [UR4+0x80], R2 ;  /* 0x00008002ff0075a7 */ /* 0x000ea40008001104 */
[----:B--2---:R-:W-:Y:S05]  /*33e0*/  @!P0 BRA `(.L_x_55) ;  /* 0x0000009800a48947 */ /* 0x004fea0003800000 */
.L_x_54:
[----:B------:R-:W-:-:S04]  /*33f0*/  UIADD3 UR7, UPT, UPT, UR5, 0x1, URZ ;  /* 0x0000000105077890 */ /* 0x000fc8000fffe0ff */
[----:B------:R-:W-:-:S04]  /*3400*/  UISETP.NE.AND UP0, UPT, UR7, 0x2, UPT ;  /* 0x000000020700788c */ /* 0x000fc8000bf05270 */
[----:B------:R-:W-:Y:S02]  /*3410*/  USEL UR8, URZ, 0x1, UP0 ;  /* 0x00000001ff087887 */ /* 0x000fe40008000000 */
[----:B------:R-:W-:-:S04]  /*3420*/  USEL UR7, UR7, URZ, UP0 ;  /* 0x000000ff07077287 */ /* 0x000fc80008000000 */
[----:B------:R-:W-:Y:S01]  /*3430*/  ULEA UR7, UR7, UR6, 0x3 ;  /* 0x0000000607077291 */ /* 0x000fe2000f8e18ff */
[----:B--2---:R-:W-:-:S04]  /*3440*/  LOP3.LUT R2, R12, UR8, RZ, 0x3c, !PT ;  /* 0x000000080c027c12 */ /* 0x004fc8000f8e3cff */
[----:B------:R-:W-:-:S04]  /*3450*/  SHF.L.U32 R0, R2, 0x1f, RZ ;  /* 0x0000001f02007819 */ /* 0x000fc800000006ff */
[----:B------:R-:W2:Y:S02]  /*3460*/  SYNCS.PHASECHK.TRANS64 P0, [UR7+0x80], R0 ;  /* 0x00008000ff0075a7 */ /* 0x000ea40008001007 */
[----:B-12---:R-:W-:Y:S05]  /*3470*/  @P0 EXIT ;  /* 0x000000000000094d */ /* 0x006fea0003800000 */
[----:B------:R-:W-:Y:S02]  /*3480*/  SHF.L.U32 R2, R2, 0x1f, RZ ;  /* 0x0000001f02027819 */ /* 0x000fe400000006ff */
[----:B------:R-:W-:-:S07]  /*3490*/  MOV R0, UR7 ;  /* 0x0000000700007c02 */ /* 0x000fce0008000f00 */
.L_x_56:
[----:B-1----:R1:W2:Y:S02]  /*34a0*/  SYNCS.PHASECHK.TRANS64.TRYWAIT P0, [R0+URZ+0x80], R2 ;  /* 0x00008002000075a7 */ /* 0x0022a400080011ff */
[----:B--2---:R-:W-:Y:S05]  /*34b0*/  @!P0 NANOSLEEP.SYNCS 0x989680 ;  /* 0x009896800000895d */ /* 0x004fea0003900000 */
[----:B------:R-:W2:Y:S02]  /*34c0*/  @!P0 SYNCS.PHASECHK.TRANS64 P0, [R0+URZ+0x80], R2 ;  /* 0x00008002000085a7 */ /* 0x000ea400080010ff */
[----:B--2---:R-:W-:Y:S05]  /*34d0*/  @P0 EXIT ;  /* 0x000000000000094d */ /* 0x004fea0003800000 */
[----:B------:R-:W-:Y:S05]  /*34e0*/  BRA `(.L_x_56) ;  /* 0xfffffffc00ec7947 */ /* 0x000fea000383ffff */
.L_x_49:
[----:B------:R-:W-:Y:S05]  /*34f0*/  BRA.U UP5, `(.L_x_57) ;  /* 0x00000019054c7547 */ /* 0x000fea000b800000 */
[----:B------:R-:W-:Y:S01]  /*3500*/  UMOV UR4, 0x40 ;  /* 0x0000004000047882 */ /* 0x000fe20000000000 */
[----:B------:R-:W-:Y:S01]  /*3510*/  NOP ;  /* 0x0000000000007918 */ /* 0x000fe20000000000 */
[----:B------:R-:W-:Y:S01]  /*3520*/  ULEA UR5, UR62, UR4, 0x18 ;  /* 0x000000043e057291 */ /* 0x000fe2000f8ec0ff */
[----:B------:R-:W-:Y:S02]  /*3530*/  UMOV UR6, 0x400 ;  /* 0x0000040000067882 */ /* 0x000fe40000000000 */
[----:B------:R-:W-:-:S06]  /*3540*/  ULEA UR6, UR62, UR6, 0x18 ;  /* 0x000000063e067291 */ /* 0x000fcc000f8ec0ff */
[----:B------:R-:W2:Y:S02]  /*3550*/  LDS.U8 R5, [UR5+0x1c] ;  /* 0x00001c05ff057984 */ /* 0x000ea40008000000 */
[----:B--2---:R-:W-:-:S13]  /*3560*/  ISETP.NE.AND P0, PT, R5, RZ, PT ;  /* 0x000000ff0500720c */ /* 0x004fda0003f05270 */
[----:B------:R-:W-:Y:S05]  /*3570*/  @P0 BRA `(.L_x_58) ;  /* 0x0000000400180947 */ /* 0x000fea0003800000 */
[----:B------:R-:W-:Y:S01]  /*3580*/  R2UR UR4, R2 ;  /* 0x00000000020472ca */ /* 0x000fe200000e0000 */
[----:B------:R-:W-:-:S12]  /*3590*/  UIADD3 UR7, UPT, UPT, UR5, 0x8, URZ ;  /* 0x0000000805077890 */ /* 0x000fd8000fffe0ff */
[----:B------:R-:W-:-:S09]  /*35a0*/  UISETP.NE.U32.AND UP1, UPT, UR4, 0x1, UPT ;  /* 0x000000010400788c */ /* 0x000fd2000bf25070 */
[----:B------:R-:W-:Y:S05]  /*35b0*/  BRA.U !UP1, `(.L_x_59) ;  /* 0x0000000109a47547 */ /* 0x000fea000b800000 */
[----:B------:R-:W-:Y:S01]  /*35c0*/  ELECT P0, URZ, PT ;  /* 0x0000000000ff782f */ /* 0x000fe20003800000 */
[----:B------:R-:W-:-:S12]  /*35d0*/  BSSY B0, `(.L_x_59) ;  /* 0x0000027000007945 */ /* 0x000fd80003800000 */
[----:B------:R-:W-:Y:S05]  /*35e0*/  @!P0 BRA `(.L_x_60) ;  /* 0x0000000000948947 */ /* 0x000fea0003800000 */
[----:B------:R-:W-:-:S05]  /*35f0*/  UMOV UR4, 0x10 ;  /* 0x0000001000047882 */ /* 0x000fca0000000000 */
[----:B------:R-:W-:Y:S04]  /*3600*/  DEPBAR.LE SB2, 0x36 ;  /* 0x0000ad800000791a */ /* 0x000fe80000000000 */
[----:B------:R-:W2:Y:S02]  /*3610*/  UTCATOMSWS.2CTA.FIND_AND_SET.ALIGN UP0, UR4, UR4 ;  /* 0x00000004000475e3 */ /* 0x000ea40008200800 */
[----:B--2---:R-:W-:Y:S01]  /*3620*/  MOV R12, UR4 ;  /* 0x00000004000c7c02 */ /* 0x004fe20008000f00 */
[----:B------:R-:W-:Y:S06]  /*3630*/  BRA.U UP0, `(.L_x_61) ;  /* 0x0000000100187547 */ /* 0x000fec000b800000 */
.L_x_62:
[----:B------:R-:W-:Y:S05]  /*3640*/  NANOSLEEP 0x64 ;  /* 0x000000640000795d */ /* 0x000fea0003800000 */
[----:B------:R-:W-:-:S05]  /*3650*/  UMOV UR4, 0x10 ;  /* 0x0000001000047882 */ /* 0x000fca0000000000 */
[----:B------:R-:W-:Y:S04]  /*3660*/  DEPBAR.LE SB2, 0x36 ;  /* 0x0000ad800000791a */ /* 0x000fe80000000000 */
[----:B------:R-:W2:Y:S02]  /*3670*/  UTCATOMSWS.2CTA.FIND_AND_SET.ALIGN UP0, UR4, UR4 ;  /* 0x00000004000475e3 */ /* 0x000ea40008200800 */
[----:B--2---:R-:W-:Y:S01]  /*3680*/  MOV R12, UR4 ;  /* 0x00000004000c7c02 */ /* 0x004fe20008000f00 */
[----:B------:R-:W-:Y:S05]  /*3690*/  BRA.U !UP0, `(.L_x_62) ;  /* 0xfffffffd08e87547 */ /* 0x000fea000b83ffff */
.L_x_61:
[----:B------:R-:W2:Y:S01]  /*36a0*/  LDS R8, [UR5+0x10] ;  /* 0x00001005ff087984 */ /* 0x000ea20008000800 */
[----:B------:R-:W-:Y:S01]  /*36b0*/  R2UR UR4, R0 ;  /* 0x00000000000472ca */ /* 0x000fe200000e0000 */
[----:B------:R-:W-:-:S04]  /*36c0*/  IMAD.U32 R5, RZ, RZ, UR6 ;  /* 0x00000006ff057e24 */ /* 0x000fc8000f8e00ff */
[----:B------:R-:W-:-:S08]  /*36d0*/  VIADD R5, R5, 0x120 ;  /* 0x0000012005057836 */ /* 0x000fd00000000000 */
[----:B------:R-:W-:Y:S02]  /*36e0*/  MOV R6, UR4 ;  /* 0x0000000400067c02 */ /* 0x000fe40008000f00 */
[----:B--2---:R-:W-:-:S04]  /*36f0*/  SHF.L.U32 R8, R8, 0x1f, RZ ;  /* 0x0000001f08087819 */ /* 0x004fc800000006ff */
[----:B------:R-:W2:Y:S02]  /*3700*/  SYNCS.PHASECHK.TRANS64.TRYWAIT P0, [UR5+0x8], R8 ;  /* 0x00000808ff0075a7 */ /* 0x000ea40008001105 */
[----:B--2---:R-:W-:Y:S05]  /*3710*/  @P0 BRA `(.L_x_63) ;  /* 0x0000000000080947 */ /* 0x004fea0003800000 */
[----:B------:R-:W2:Y:S02]  /*3720*/  SYNCS.PHASECHK.TRANS64.TRYWAIT P0, [UR5+0x8], R8 ;  /* 0x00000808ff0075a7 */ /* 0x000ea40008001105 */
[----:B--2---:R-:W-:Y:S05]  /*3730*/  @!P0 BRA `(.L_x_64) ;  /* 0x0000009400e88947 */ /* 0x004fea0003800000 */
.L_x_63:
[----:B------:R-:W-:Y:S01]  /*3740*/  R2UR UR4, R0 ;  /* 0x00000000000472ca */ /* 0x000fe200000e0000 */
[----:B------:R-:W-:Y:S01]  /*3750*/  IMAD.MOV.U32 R10, RZ, RZ, 0xffff ;  /* 0x0000ffffff0a7424 */ /* 0x000fe200078e00ff */
[----:B------:R-:W-:Y:S01]  /*3760*/  PRMT R6, R6, 0x654, R5 ;  /* 0x0000065406067816 */ /* 0x000fe20000000005 */
[----:B------:R-:W-:Y:S02]  /*3770*/  HFMA2 R5, -RZ, RZ, 0, 5.9604644775390625e-08 ;  /* 0x00000001ff057431 */ /* 0x000fe400000001ff */
[----:B--2---:R-:W-:Y:S02]  /*3780*/  IMAD.MOV.U32 R8, RZ, RZ, 0x4 ;  /* 0x00000004ff087424 */ /* 0x004fe400078e00ff */
[----:B------:R-:W-:Y:S01]  /*3790*/  IMAD.SHL.U32 R11, R12, 0x20, RZ ;  /* 0x000000200c0b7824 */ /* 0x000fe200078e00ff */
[----:B------:R-:W-:-:S05]  /*37a0*/  SHF.L.U32 R10, R10, R12, RZ ;  /* 0x0000000c0a0a7219 */ /* 0x000fca00000006ff */
[----:B------:R-:W-:Y:S01]  /*37b0*/  UPRMT UR4, UR4, 0x654, UR7 ;  /* 0x0000065404047896 */ /* 0x000fe20008000007 */
[----:B------:R-:W-:-:S05]  /*37c0*/  SHF.L.U32 R9, R5, R12, RZ ;  /* 0x0000000c05097219 */ /* 0x000fca00000006ff */
[----:B------:R-:W-:-:S03]  /*37d0*/  MOV R7, UR4 ;  /* 0x0000000400077c02 */ /* 0x000fc60008000f00 */
[----:B------:R2:W-:Y:S01]  /*37e0*/  SYNCS.ARRIVE.TRANS64.RED RZ, [UR4], R8 ;  /* 0x00000008ffff79a7 */ /* 0x0005e20008000404 */
[----:B------:R2:W-:Y:S04]  /*37f0*/  STS [UR6+0x120], R11 ;  /* 0x0001200bff007988 */ /* 0x0005e80008000806 */
[----:B------:R2:W-:Y:S04]  /*3800*/  STAS [R6.64], R12 ;  /* 0x0000000c06007dbd */ /* 0x0005e8000c0008ff */
[----:B------:R2:W-:Y:S04]  /*3810*/  ATOMS.OR RZ, [UR5+0x14], R10 ;  /* 0x0000140affff798c */ /* 0x0005e8000b000005 */
[----:B------:R2:W-:Y:S04]  /*3820*/  ATOMS.OR RZ, [UR5+0x18], R9 ;  /* 0x00001809ffff798c */ /* 0x0005e8000b000005 */
[----:B------:R2:W-:Y:S02]  /*3830*/  ATOMS.XOR RZ, [UR5+0x10], R5 ;  /* 0x00001005ffff798c */ /* 0x0005e4000b800005 */
.L_x_60:
[----:B-1----:R-:W-:Y:S05]  /*3840*/  BSYNC B0 ;  /* 0x0000000000007941 */ /* 0x002fea0003800000 */
.L_x_59:
[----:B------:R-:W-:Y:S05]  /*3850*/  BRA.U UP1, `(.L_x_65) ;  /* 0x0000000101707547 */ /* 0x000fea000b800000 */
[----:B------:R-:W-:-:S03]  /*3860*/  UMOV UR4, 0xffffffff ;  /* 0xffffffff00047882 */ /* 0x000fc60000000000 */
[----:B------:R-:W-:Y:S05]  /*3870*/  BRA.DIV UR4, `(.L_x_66) ;  /* 0x0000009604b07947 */ /* 0x000fea000b800000 */
[----:B------:R-:W-:-:S13]  /*3880*/  ELECT P0, URZ, PT ;  /* 0x0000000000ff782f */ /* 0x000fda0003800000 */
.L_x_200:
[----:B------:R-:W-:Y:S05]  /*3890*/  @!P0 BRA `(.L_x_65) ;  /* 0x0000000000608947 */ /* 0x000fea0003800000 */
[----:B--2---:R-:W2:Y:S02]  /*38a0*/  LDS R6, [UR5+0x10] ;  /* 0x00001005ff067984 */ /* 0x004ea40008000800 */
[----:B--2---:R-:W-:-:S04]  /*38b0*/  SHF.L.U32 R6, R6, 0x1f, RZ ;  /* 0x0000001f06067819 */ /* 0x004fc800000006ff */
[----:B------:R-:W2:Y:S02]  /*38c0*/  SYNCS.PHASECHK.TRANS64.TRYWAIT P0, [UR5+0x8], R6 ;  /* 0x00000806ff0075a7 */ /* 0x000ea40008001105 */
[----:B--2---:R-:W-:Y:S05]  /*38d0*/  @P0 BRA `(.L_x_67) ;  /* 0x0000000000080947 */ /* 0x004fea0003800000 */
[----:B------:R-:W2:Y:S02]  /*38e0*/  SYNCS.PHASECHK.TRANS64.TRYWAIT P0, [UR5+0x8], R6 ;  /* 0x00000806ff0075a7 */ /* 0x000ea40008001105 */
[----:B--2---:R-:W-:Y:S05]  /*38f0*/  @!P0 BRA `(.L_x_68) ;  /* 0x0000009400b48947 */ /* 0x004fea0003800000 */
.L_x_67:
[----:B------:R-:W3:Y:S01]  /*3900*/  LDS R8, [UR6+0x120] ;  /* 0x00012006ff087984 */ /* 0x000ee20008000800 */
[----:B------:R-:W-:Y:S01]  /*3910*/  R2UR UR4, R0 ;  /* 0x00000000000472ca */ /* 0x000fe200000e0000 */
[----:B--2---:R-:W-:Y:S02]  /*3920*/  IMAD.MOV.U32 R6, RZ, RZ, 0xffff ;  /* 0x0000ffffff067424 */ /* 0x004fe400078e00ff */
[----:B------:R-:W-:-:S10]  /*3930*/  IMAD.MOV.U32 R5, RZ, RZ, 0x1 ;  /* 0x00000001ff057424 */ /* 0x000fd400078e00ff */
[----:B------:R-:W-:Y:S01]  /*3940*/  UPRMT UR4, UR4, 0x654, UR7 ;  /* 0x0000065404047896 */ /* 0x000fe20008000007 */
[----:B---3--:R-:W-:Y:S01]  /*3950*/  IMAD.SHL.U32 R7, R8, 0x20, RZ ;  /* 0x0000002008077824 */ /* 0x008fe200078e00ff */
[-C--:B------:R-:W-:Y:S02]  /*3960*/  SHF.L.U32 R6, R6, R8.reuse, RZ ;  /* 0x0000000806067219 */ /* 0x080fe400000006ff */
[----:B------:R-:W-:Y:S02]  /*3970*/  SHF.L.U32 R8, R5, R8, RZ ;  /* 0x0000000805087219 */ /* 0x000fe400000006ff */
[----:B------:R3:W-:Y:S04]  /*3980*/  STS [UR6+0x120], R7 ;  /* 0x00012007ff007988 */ /* 0x0007e80008000806 */
[----:B------:R3:W-:Y:S04]  /*3990*/  ATOMS.OR RZ, [UR5+0x14], R6 ;  /* 0x00001406ffff798c */ /* 0x0007e8000b000005 */
[----:B------:R3:W-:Y:S01]  /*39a0*/  ATOMS.OR RZ, [UR5+0x18], R8 ;  /* 0x00001808ffff798c */ /* 0x0007e2000b000005 */
[----:B------:R-:W-:Y:S03]  /*39b0*/  SYNCS.ARRIVE.TRANS64.RED.A1T0 RZ, [UR4], RZ ;  /* 0x000000ffffff79a7 */ /* 0x000fe60008100404 */
[----:B------:R3:W-:Y:S01]  /*39c0*/  ATOMS.XOR RZ, [UR5+0x10], R5 ;  /* 0x00001005ffff798c */ /* 0x0007e2000b800005 */
[----:B------:R-:W-:Y:S05]  /*39d0*/  BRA `(.L_x_65) ;  /* 0x0000000000107947 */ /* 0x000fea0003800000 */
.L_x_58:
[----:B------:R-:W-:Y:S02]  /*39e0*/  MOV R5, 0xffffffff ;  /* 0xffffffff00057802 */ /* 0x000fe40000000f00 */
[----:B------:R-:W-:-:S03]  /*39f0*/  MOV R6, 0x3a20 ;  /* 0x00003a2000067802 */ /* 0x000fc60000000f00 */
[----:B------:R2:W-:Y:S04]  /*3a00*/  STS [UR6+0x120], R5 ;  /* 0x00012005ff007988 */ /* 0x0005e80008000806 */
[----:B-12--5:R-:W-:Y:S05]  /*3a10*/  CALL.REL.NOINC `($__internal_1_$__cuda_sm10x_tcgen05_guardrail_trap_phase_invalid_during_alloc) ;  /* 0x000000a000387944 */ /* 0x026fea0003c00000 */
.L_x_65:
[----:B------:R-:W-:Y:S05]  /*3a20*/  WARPSYNC.ALL ;  /* 0x0000000000007948 */ /* 0x000fea0003800000 */
[----:B------:R-:W4:Y:S01]  /*3a30*/  S2UR UR4, SR_CgaCtaId ;  /* 0x00000000000479c3 */ /* 0x000f220000008800 */
[----:B------:R-:W-:Y:S01]  /*3a40*/  UMOV UR62, 0x400 ;  /* 0x00000400003e7882 */ /* 0x000fe20000000000 */
[----:B------:R-:W4:Y:S01]  /*3a50*/  LDCU UR7, c[0x0][0x38c] ;  /* 0x00007180ff0777ac */ /* 0x000f220008000800 */
[----:B------:R-:W-:Y:S01]  /*3a60*/  LOP3.LUT R3, R3, 0xffff, RZ, 0xc0, !PT ;  /* 0x0000ffff03037812 */ /* 0x000fe200078ec0ff */
[----:B--2---:R-:W-:Y:S01]  /*3a70*/  IMAD.MOV.U32 R11, RZ, RZ, 0x1 ;  /* 0x00000001ff0b7424 */ /* 0x004fe200078e00ff */
[----:B------:R-:W-:Y:S01]  /*3a80*/  R2UR UR5, R2 ;  /* 0x00000000020572ca */ /* 0x000fe200000e0000 */
[----:B------:R-:W-:Y:S01]  /*3a90*/  IMAD.MOV.U32 R10, RZ, RZ, RZ ;  /* 0x000000ffff0a7224 */ /* 0x000fe200078e00ff */
[----:B------:R-:W-:-:S02]  /*3aa0*/  LOP3.LUT R4, R4, 0xffff, RZ, 0xc0, !PT ;  /* 0x0000ffff04047812 */ /* 0x000fc400078ec0ff */
[----:B---3--:R-:W-:Y:S01]  /*3ab0*/  CS2R R8, SRZ ;  /* 0x0000000000087805 */ /* 0x008fe2000001ff00 */
[----:B------:R-:W-:Y:S01]  /*3ac0*/  UMOV UR9, URZ ;  /* 0x000000ff00097c82 */ /* 0x000fe20008000000 */
[----:B-1----:R-:W-:Y:S01]  /*3ad0*/  UMOV UR60, URZ ;  /* 0x000000ff003c7c82 */ /* 0x002fe20008000000 */
[----:B------:R-:W-:Y:S01]  /*3ae0*/  R2UR UR65, R4 ;  /* 0x00000000044172ca */ /* 0x000fe200000e0000 */
[----:B------:R-:W-:Y:S01]  /*3af0*/  UMOV UR76, 0x0 ;  /* 0x00000000004c7882 */ /* 0x000fe20000000000 */
[----:B------:R-:W-:Y:S01]  /*3b00*/  UMOV UR77, 0x8400910 ;  /* 0x08400910004d7882 */ /* 0x000fe20000000000 */
[----:B------:R-:W-:Y:S01]  /*3b10*/  UMOV UR74, 0x0 ;  /* 0x00000000004a7882 */ /* 0x000fe20000000000 */
[----:B------:R-:W-:Y:S01]  /*3b20*/  UMOV UR75, 0x8400910 ;  /* 0x08400910004b7882 */ /* 0x000fe20000000000 */
[----:B------:R-:W-:Y:S01]  /*3b30*/  UMOV UR72, 0x0 ;  /* 0x0000000000487882 */ /* 0x000fe20000000000 */
[----:B------:R-:W-:Y:S01]  /*3b40*/  UMOV UR73, 0x8400910 ;  /* 0x0840091000497882 */ /* 0x000fe20000000000 */
[----:B------:R-:W-:-:S02]  /*3b50*/  UISETP.NE.AND UP3, UPT, UR5, URZ, UPT ;  /* 0x000000ff0500728c */ /* 0x000fc4000bf65270 */
[----:B----4-:R-:W-:Y:S01]  /*3b60*/  UIADD3 UR7, UPT, UPT, UR7, 0x7f, URZ ;  /* 0x0000007f07077890 */ /* 0x010fe2000fffe0ff */
[----:B------:R-:W-:Y:S01]  /*3b70*/  UMOV UR70, 0x0 ;  /* 0x0000000000467882 */ /* 0x000fe20000000000 */
[----:B------:R-:W-:Y:S01]  /*3b80*/  UMOV UR71, 0x8400910 ;  /* 0x0840091000477882 */ /* 0x000fe20000000000 */
[----:B------:R-:W-:Y:S01]  /*3b90*/  ULEA UR62, UR4, UR62, 0x18 ;  /* 0x0000003e043e7291 */ /* 0x000fe2000f8ec0ff */
[----:B------:R-:W-:Y:S02]  /*3ba0*/  UMOV UR68, 0x0 ;  /* 0x0000000000447882 */ /* 0x000fe40000000000 */
[----:B------:R-:W-:Y:S01]  /*3bb0*/  UMOV UR4, URZ ;  /* 0x000000ff00047c82 */ /* 0x000fe20008000000 */
[----:B------:R-:W-:Y:S01]  /*3bc0*/  UIADD3 UR6, UPT, UPT, UR62, 0x8400, URZ ;  /* 0x000084003e067890 */ /* 0x000fe2000fffe0ff */
[----:B------:R-:W-:Y:S01]  /*3bd0*/  IMAD.U32 R14, RZ, RZ, UR4 ;  /* 0x00000004ff0e7e24 */ /* 0x000fe2000f8e00ff */
[----:B------:R-:W-:Y:S02]  /*3be0*/  USHF.R.S32.HI UR4, URZ, 0x1f, UR7 ;  /* 0x0000001fff047899 */ /* 0x000fe40008011407 */
[----:B------:R-:W-:-:S02]  /*3bf0*/  UIADD3 UR5, UPT, UPT, UR62, 0x18400, URZ ;  /* 0x000184003e057890 */ /* 0x000fc4000fffe0ff */
[----:B------:R-:W-:Y:S02]  /*3c00*/  ULEA.HI UR4, UR4, UR7, URZ, 0x7 ;  /* 0x0000000704047291 */ /* 0x000fe4000f8f38ff */
[----:B------:R-:W-:Y:S02]  /*3c10*/  USHF.R.U32.HI UR6, URZ, 0x4, UR6 ;  /* 0x00000004ff067899 */ /* 0x000fe40008011606 */
[----:B------:R-:W-:Y:S02]  /*3c20*/  USHF.R.S32.HI UR8, URZ, 0x7, UR4 ;  /* 0x00000007ff087899 */ /* 0x000fe40008011404 */
[----:B------:R-:W-:Y:S01]  /*3c30*/  USHF.R.U32.HI UR5, URZ, 0x4, UR5 ;  /* 0x00000004ff057899 */ /* 0x000fe20008011605 */
[----:B------:R-:W-:Y:S01]  /*3c40*/  R2UR UR4, R3 ;  /* 0x00000000030472ca */ /* 0x000fe200000e0000 */
[----:B------:R-:W-:Y:S02]  /*3c50*/  UISETP.LT.AND UP0, UPT, UR8, 0x1, UPT ;  /* 0x000000010800788c */ /* 0x000fe4000bf01270 */
[----:B------:R-:W-:Y:S01]  /*3c60*/  ULOP3.LUT UR6, UR6, 0x3fff, URZ, 0xc0, !UPT ;  /* 0x00003fff06067892 */ /* 0x000fe2000f8ec0ff */
[----:B------:R-:W-:Y:S01]  /*3c70*/  IMAD.U32 R12, RZ, RZ, UR8 ;  /* 0x00000008ff0c7e24 */ /* 0x000fe2000f8e00ff */
[----:B------:R-:W-:-:S02]  /*3c80*/  ULOP3.LUT UR67, UR5, 0x3fff, URZ, 0xc0, !UPT ;  /* 0x00003fff05437892 */ /* 0x000fc4000f8ec0ff */
[----:B------:R-:W-:Y:S02]  /*3c90*/  ULOP3.LUT UR66, UR6, 0x10000, URZ, 0xfc, !UPT ;  /* 0x0001000006427892 */ /* 0x000fe4000f8efcff */
[----:B------:R-:W-:Y:S01]  /*3ca0*/  ULOP3.LUT UR67, UR67, 0x10000, URZ, 0xfc, !UPT ;  /* 0x0001000043437892 */ /* 0x000fe2000f8efcff */
[----:B------:R-:W-:-:S03]  /*3cb0*/  UMOV UR69, 0x8400910 ;  /* 0x0840091000457882 */ /* 0x000fc60000000000 */
[----:B------:R-:W-:Y:S01]  /*3cc0*/  IMAD.U32 R13, RZ, RZ, UR4 ;  /* 0x00000004ff0d7e24 */ /* 0x000fe2000f8e00ff */
[----:B------:R-:W-:Y:S01]  /*3cd0*/  NOP ;  /* 0x0000000000007918 */ /* 0x000fe20000000000 */
[----:B------:R-:W-:Y:S06]  /*3ce0*/  BAR.ARV 0x6, 0xa0 ;  /* 0x0182800000007b1d */ /* 0x000fec0000002000 */
[----:B------:R-:W1:Y:S02]  /*3cf0*/  LDS R5, [UR62+0x120] ;  /* 0x0001203eff057984 */ /* 0x000e640008000800 */
[----:B-1----:R-:W-:-:S13]  /*3d00*/  R2UR UR4, R5 ;  /* 0x00000000050472ca */ /* 0x002fda00000e0000 */
[----:B------:R-:W-:Y:S01]  /*3d10*/  IMAD.U32 R16, RZ, RZ, UR4 ;  /* 0x00000004ff107e24 */ /* 0x000fe2000f8e00ff */
[----:B------:R-:W-:-:S06]  /*3d20*/  USEL UR4, UR8, 0x1, !UP0 ;  /* 0x0000000108047887 */ /* 0x000fcc000c000000 */
[----:B------:R-:W-:-:S07]  /*3d30*/  IMAD.U32 R15, RZ, RZ, UR4 ;  /* 0x00000004ff0f7e24 */ /* 0x000fce000f8e00ff */
.L_x_76:
[C---:B------:R-:W-:Y:S02]  /*3d40*/  LEA R3, R10.reuse, UR62, 0x3 ;  /* 0x0000003e0a037c11 */ /* 0x040fe4000f8e18ff */
[----:B------:R-:W-:Y:S02]  /*3d50*/  SHF.L.U32 R4, R9, 0x1f, RZ ;  /* 0x0000001f09047819 */ /* 0x000fe400000006ff */
[----:B------:R-:W-:Y:S02]  /*3d60*/  LEA R5, R10, UR62, 0x4 ;  /* 0x0000003e0a057c11 */ /* 0x000fe4000f8e20ff */
[----:B------:R-:W1:Y:S02]  /*3d70*/  SYNCS.PHASECHK.TRANS64.TRYWAIT P0, [R3+URZ+0x70], R4 ;  /* 0x00007004030075a7 */ /* 0x000e6400080011ff */
[----:B-1----:R-:W-:Y:S05]  /*3d80*/  @!P0 BRA `(.L_x_69) ;  /* 0x0000009000a88947 */ /* 0x002fea0003800000 */
.L_x_201:
[----:B-1----:R-:W1:Y:S01]  /*3d90*/  LDS.128 R4, [R5+0x100] ;  /* 0x0001000005047984 */ /* 0x002e620000000c00 */
[----:B------:R-:W-:Y:S02]  /*3da0*/  VIADD R3, R3, 0x80 ;  /* 0x0000008003037836 */ /* 0x000fe40000000000 */
[----:B------:R-:W-:Y:S01]  /*3db0*/  VIADD R10, R10, 0x1 ;  /* 0x000000010a0a7836 */ /* 0x000fe20000000000 */
[----:B------:R-:W-:Y:S01]  /*3dc0*/  @!PT LDS RZ, [RZ] ;  /* 0x00000000fffff984 */ /* 0x000fe20000000800 */
[----:B------:R-:W-:Y:S01]  /*3dd0*/  @!PT LDS RZ, [RZ] ;  /* 0x00000000fffff984 */ /* 0x000fe20000000800 */
[----:B------:R-:W-:Y:S01]  /*3de0*/  @!PT LDS RZ, [RZ] ;  /* 0x00000000fffff984 */ /* 0x000fe20000000800 */
[----:B------:R-:W-:Y:S01]  /*3df0*/  @!PT LDS RZ, [RZ] ;  /* 0x00000000fffff984 */ /* 0x000fe20000000800 */
[----:B------:R2:W-:Y:S06]  /*3e00*/  MEMBAR.ALL.CTA ;  /* 0x0000000000007992 */ /* 0x0005ec0000008000 */
[----:B--2---:R-:W2:Y:S01]  /*3e10*/  FENCE.VIEW.ASYNC.S ;  /* 0x00000000000073c6 */ /* 0x004ea20000000000 */
[----:B------:R-:W-:-:S04]  /*3e20*/  PRMT R3, RZ, 0x654, R3 ;  /* 0x00000654ff037816 */ /* 0x000fc80000000003 */
[----:B--2---:R2:W-:Y:S01]  /*3e30*/  SYNCS.ARRIVE.TRANS64.RED.A1T0 RZ, [R3+URZ], RZ ;  /* 0x000000ff03ff79a7 */ /* 0x0045e200081004ff */
[----:B-1----:R-:W-:Y:S01]  /*3e40*/  LOP3.LUT P1, RZ, R6, 0x1, RZ, 0xc0, !PT ;  /* 0x0000000106ff7812 */ /* 0x002fe2000782c0ff */
[----:B--2---:R-:W-:-:S12]  /*3e50*/  BRA.U UP3, `(.L_x_70) ;  /* 0x00000009032c7547 */ /* 0x004fd8000b800000 */
[----:B------:R-:W1:Y:S01]  /*3e60*/  LDCU UR4, c[0x0][0x38c] ;  /* 0x00007180ff0477ac */ /* 0x000e620008000800 */
[----:B------:R-:W-:Y:S02]  /*3e70*/  R2UR UR5, R14 ;  /* 0x000000000e0572ca */ /* 0x000fe400000e0000 */
[----:B------:R-:W-:Y:S02]  /*3e80*/  PLOP3.LUT P2, PT, PT, PT, PT, 0x80, 0x8 ;  /* 0x000000000008781c */ /* 0x000fe40003f4f070 */
[----:B------:R-:W-:Y:S02]  /*3e90*/  SHF.L.U32 R5, R11, 0x1f, RZ ;  /* 0x0000001f0b057819 */ /* 0x000fe400000006ff */
[----:B------:R-:W-:-:S07]  /*3ea0*/  R2UR UR6, R16 ;  /* 0x00000000100672ca */ /* 0x000fce00000e0000 */
[----:B------:R-:W-:Y:S02]  /*3eb0*/  ULEA UR7, UR5, UR62, 0x3 ;  /* 0x0000003e05077291 */ /* 0x000fe4000f8e18ff */
[----:B-1----:R-:W-:-:S04]  /*3ec0*/  UISETP.GE.AND UP0, UPT, UR4, 0x1, UPT ;  /* 0x000000010400788c */ /* 0x002fc8000bf06270 */
[----:B------:R-:W-:Y:S01]  /*3ed0*/  IMAD.U32 R4, RZ, RZ, UR7 ;  /* 0x00000007ff047e24 */ /* 0x000fe2000f8e00ff */
[----:B------:R-:W-:Y:S01]  /*3ee0*/  ULEA UR8, UR5, UR6, 0x7 ;  /* 0x0000000605087291 */ /* 0x000fe2000f8e38ff */
[----:B------:R-:W-:-:S05]  /*3ef0*/  PLOP3.LUT P0, PT, PT, PT, UP0, 0x80, 0x8 ;  /* 0x000000000008781c */ /* 0x000fca0003f0f008 */
[----:B------:R-:W-:-:S08]  /*3f00*/  @UP0 ULEA UR4, UR9, UR62, 0x3 ;  /* 0x0000003e09040291 */ /* 0x000fd0000f8e18ff */
[----:B------:R-:W-:-:S04]  /*3f10*/  @P0 SHF.L.U32 R3, R8, 0x1f, RZ ;  /* 0x0000001f08030819 */ /* 0x000fc800000006ff */
[----:B------:R1:W2:Y:S01]  /*3f20*/  @P0 SYNCS.PHASECHK.TRANS64.TRYWAIT P2, [UR4], R3 ;  /* 0x00000003ff0005a7 */ /* 0x0002a20008041104 */
[----:B------:R-:W3:Y:S02]  /*3f30*/  SYNCS.PHASECHK.TRANS64.TRYWAIT P0, [UR7+0xb0], R5 ;  /* 0x0000b005ff0075a7 */ /* 0x000ee40008001107 */
[----:B-123--:R-:W-:Y:S05]  /*3f40*/  @!P0 BRA `(.L_x_71) ;  /* 0x00000090004c8947 */ /* 0x00efea0003800000 */
.L_x_203:
[----:B------:R-:W-:Y:S01]  /*3f50*/  UMOV UR64, UR60 ;  /* 0x0000003c00407c82 */ /* 0x000fe20008000000 */
[----:B------:R-:W-:Y:S05]  /*3f60*/  BRA.U !UP0, `(.L_x_72) ;  /* 0x0000000508d07547 */ /* 0x000fea000b800000 */
[----:B------:R-:W-:Y:S01]  /*3f70*/  R2UR UR4, R15 ;  /* 0x000000000f0472ca */ /* 0x000fe200000e0000 */
[----:B------:R-:W-:Y:S01]  /*3f80*/  UPLOP3.LUT UP2, UPT, UPT, UPT, UPT, 0x40, 0x4 ;  /* 0x000000000004789c */ /* 0x000fe20003f4e870 */
[----:B------:R-:W-:Y:S01]  /*3f90*/  R2UR UR61, R12 ;  /* 0x000000000c3d72ca */ /* 0x000fe200000e0000 */
[----:B------:R-:W-:-:S10]  /*3fa0*/  UMOV UR7, UR9 ;  /* 0x0000000900077c82 */ /* 0x000fd40008000000 */
[----:B------:R-:W-:-:S12]  /*3fb0*/  UIADD3 UR64, UPT, UPT, UR4, UR60, URZ ;  /* 0x0000003c04407290 */ /* 0x000fd8000fffe0ff */
.L_x_75:
[----:B--2---:R-:W-:Y:S01]  /*3fc0*/  ULEA UR5, UR7, UR62, 0x3 ;  /* 0x0000003e07057291 */ /* 0x004fe2000f8e18ff */
[----:B------:R-:W-:Y:S11]  /*3fd0*/  @P2 BRA `(.L_x_73) ;  /* 0x00000000000c2947 */ /* 0x000ff60003800000 */
[----:B-1----:R-:W-:Y:S04]  /*3fe0*/  SHF.L.U32 R5, R8, 0x1f, RZ ;  /* 0x0000001f08057819 */ /* 0x002fe800000006ff */
[----:B------:R-:W1:Y:S02]  /*3ff0*/  SYNCS.PHASECHK.TRANS64.TRYWAIT P0, [UR5], R5 ;  /* 0x00000005ff0075a7 */ /* 0x000e640008001105 */
[----:B-1----:R-:W-:Y:S05]  /*4000*/  @!P0 BRA `(.L_x_74) ;  /* 0x0000009000388947 */ /* 0x002fea0003800000 */
.L_x_73:
[----:B------:R-:W-:Y:S01]  /*4010*/  UISETP.NE.AND UP0, UPT, UR61, 0x1, UPT ;  /* 0x000000013d00788c */ /* 0x000fe2000bf05270 */
[----:B------:R-:W-:Y:S01]  /*4020*/  PLOP3.LUT P2, PT, PT, PT, PT, 0x80, 0x8 ;  /* 0x000000000008781c */ /* 0x000fe20003f4f070 */
[----:B------:R-:W-:Y:S01]  /*4030*/  UIADD3 UR9, UPT, UPT, UR7, 0x1, URZ ;  /* 0x0000000107097890 */ /* 0x000fe2000fffe0ff */
[----:B------:R-:W-:Y:S01]  /*4040*/  MOV.SPILL R6, UR65 ;  /* 0x0000004100067c02 */ /* 0x000fe20009000f00 */
[----:B------:R-:W-:Y:S01]  /*4050*/  UIADD3 UR63, UPT, UPT, UR5, 0x10, URZ ;  /* 0x00000010053f7890 */ /* 0x000fe2000fffe0ff */
[----:B-1----:R-:W-:Y:S01]  /*4060*/  MOV.SPILL R5, UR64 ;  /* 0x0000004000057c02 */ /* 0x002fe20009000f00 */
[----:B------:R-:W-:Y:S01]  /*4070*/  UISETP.NE.AND UP1, UPT, UR9, 0x2, UPT ;  /* 0x000000020900788c */ /* 0x000fe2000bf25270 */
[----:B------:R-:W-:Y:S01]  /*4080*/  PLOP3.LUT P0, PT, PT, PT, UP0, 0x80, 0x8 ;  /* 0x000000000008781c */ /* 0x000fe20003f0f008 */
[----:B------:R-:W-:Y:S02]  /*4090*/  ULEA UR6, UR7, UR67, 0xc ;  /* 0x0000004307067291 */ /* 0x000fe4000f8e60ff */
[----:B------:R-:W-:Y:S02]  /*40a0*/  USEL UR5, URZ, 0x1, UP1 ;  /* 0x00000001ff057887 */ /* 0x000fe40008800000 */
[----:B------:R-:W-:Y:S02]  /*40b0*/  USEL UR9, UR9, URZ, UP1 ;  /* 0x000000ff09097287 */ /* 0x000fe40008800000 */
[----:B------:R-:W-:Y:S02]  /*40c0*/  ULEA UR4, UR7, UR66, 0xb ;  /* 0x0000004207047291 */ /* 0x000fe4000f8e58ff */
[----:B------:R-:W-:Y:S01]  /*40d0*/  @UP0 ULEA UR7, UR9, UR62, 0x3 ;  /* 0x0000003e09070291 */ /* 0x000fe2000f8e18ff */
[----:B------:R-:W-:Y:S01]  /*40e0*/  LOP3.LUT R8, R8, UR5, RZ, 0x3c, !PT ;  /* 0x0000000508087c12 */ /* 0x000fe2000f8e3cff */
[----:B------:R-:W-:Y:S02]  /*40f0*/  UIADD3 UR20, UPT, UPT, UR6, 0x2, URZ ;  /* 0x0000000206147890 */ /* 0x000fe4000fffe0ff */
[----:B------:R-:W-:Y:S01]  /*4100*/  UIADD3 UR18, UPT, UPT, UR4, 0x2, URZ ;  /* 0x0000000204127890 */ /* 0x000fe2000fffe0ff */
[----:B------:R-:W-:Y:S01]  /*4110*/  @P0 SHF.L.U32 R3, R8, 0x1f, RZ ;  /* 0x0000001f08030819 */ /* 0x000fe200000006ff */
[----:B------:R-:W-:Y:S02]  /*4120*/  UIADD3 UR16, UPT, UPT, UR6, 0x4, URZ ;  /* 0x0000000406107890 */ /* 0x000fe4000fffe0ff */
[----:B------:R-:W-:Y:S01]  /*4130*/  UIADD3 UR10, UPT, UPT, UR4, 0x4, URZ ;  /* 0x00000004040a7890 */ /* 0x000fe2000fffe0ff */
[----:B------:R2:W3:Y:S01]  /*4140*/  @P0 SYNCS.PHASECHK.TRANS64.TRYWAIT P2, [UR7], R3 ;  /* 0x00000003ff0005a7 */ /* 0x0004e20008041107 */
[----:B------:R-:W-:Y:S02]  /*4150*/  UIADD3 UR14, UPT, UPT, UR6, 0x6, URZ ;  /* 0x00000006060e7890 */ /* 0x000fe4000fffe0ff */
        /* <DEDUP_REMOVED lines=21> */
[----:B------:R-:W-:Y:S01]  /*42b0*/  UIADD3 UR61, UPT, UPT, UR61, -0x1, URZ ;  /* 0xffffffff3d3d7890 */ /* 0x000fe2000fffe0ff */
[----:B------:R-:W-:Y:S01]  /*42c0*/  UMOV UR7, 0x40004040 ;  /* 0x4000404000077882 */ /* 0x000fe20000000000 */
[----:B------:R-:W-:Y:S01]  /*42d0*/  UMOV UR64, 0x0 ;  /* 0x0000000000407882 */ /* 0x000fe20000000000 */
[----:B------:R-:W-:Y:S01]  /*42e0*/  UMOV UR65, 0x8400910 ;  /* 0x0840091000417882 */ /* 0x000fe20000000000 */
[----:B------:R-:W-:Y:S01]  /*42f0*/  UMOV UR5, 0x40004040 ;  /* 0x4000404000057882 */ /* 0x000fe20000000000 */
[----:B------:R-:W-:Y:S01]  /*4300*/  UMOV UR21, 0x40004040 ;  /* 0x4000404000157882 */ /* 0x000fe20000000000 */
[----:B------:R1:W-:Y:S01]  /*4310*/  UTCHMMA.2CTA gdesc[UR4], gdesc[UR6], tmem[UR8], tmem[UR64], idesc[UR65], UP2 ;  /* 0x00ff4006040075ea */ /* 0x0003e20009200008 */
[----:B------:R-:W-:Y:S01]  /*4320*/  UPLOP3.LUT UP2, UPT, UPT, UPT, UPT, 0x80, 0x8 ;  /* 0x000000000008789c */ /* 0x000fe20003f4f070 */
[----:B------:R-:W-:Y:S01]  /*4330*/  UMOV UR19, 0x40004040 ;  /* 0x4000404000137882 */ /* 0x000fe20000000000 */
[----:B------:R-:W-:Y:S01]  /*4340*/  UMOV UR17, 0x40004040 ;  /* 0x4000404000117882 */ /* 0x000fe20000000000 */
[----:B------:R4:W-:Y:S01]  /*4350*/  UTCHMMA.2CTA gdesc[UR18], gdesc[UR20], tmem[UR8], tmem[UR64], idesc[UR65], UPT ;  /* 0x00ff4014120075ea */ /* 0x0009e2000ba00008 */
        /* <DEDUP_REMOVED lines=19> */
[----:B-1----:R-:W-:Y:S01]  /*4490*/  UMOV UR7, 0x8400910 ;  /* 0x0840091000077882 */ /* 0x002fe20000000000 */
[----:B------:R-:W-:Y:S01]  /*44a0*/  UMOV UR35, 0x40004040 ;  /* 0x4000404000237882 */ /* 0x000fe20000000000 */
[----:B------:R-:W-:Y:S01]  /*44b0*/  UMOV UR33, 0x40004040 ;  /* 0x4000404000217882 */ /* 0x000fe20000000000 */
[----:B------:R-:W-:Y:S01]  /*44c0*/  UMOV UR27, 0x40004040 ;  /* 0x40004040001b7882 */ /* 0x000fe20000000000 */
[----:B------:R-:W-:Y:S01]  /*44d0*/  UMOV UR25, 0x40004040 ;  /* 0x4000404000197882 */ /* 0x000fe20000000000 */
[----:B----4-:R-:W-:Y:S02]  /*44e0*/  UIADD3 UR20, UPT, UPT, UR4, 0x602, URZ ;  /* 0x0000060204147890 */ /* 0x010fe4000fffe0ff */
[----:B------:R-:W-:Y:S02]  /*44f0*/  UIADD3 UR18, UPT, UPT, UR6, 0xc04, URZ ;  /* 0x00000c0406127890 */ /* 0x000fe4000fffe0ff */
[----:B--2---:R-:W-:Y:S02]  /*4500*/  UIADD3 UR16, UPT, UPT, UR4, 0x604, URZ ;  /* 0x0000060404107890 */ /* 0x004fe4000fffe0ff */
[----:B------:R-:W-:Y:S01]  /*4510*/  UIADD3 UR10, UPT, UPT, UR6, 0xc06, URZ ;  /* 0x00000c06060a7890 */ /* 0x000fe2000fffe0ff */
[----:B------:R-:W-:Y:S01]  /*4520*/  R2UR.FILL UR65, R6 ;  /* 0x00000000064172ca */ /* 0x000fe200004e0000 */
[----:B------:R-:W-:Y:S01]  /*4530*/  UMOV UR14, 0x0 ;  /* 0x00000000000e7882 */ /* 0x000fe20000000000 */
[----:B------:R-:W-:Y:S01]  /*4540*/  UMOV UR15, 0x8400910 ;  /* 0x08400910000f7882 */ /* 0x000fe20000000000 */
[----:B------:R-:W-:Y:S01]  /*4550*/  UMOV UR12, 0x0 ;  /* 0x00000000000c7882 */ /* 0x000fe20000000000 */
[----:B------:R-:W-:Y:S01]  /*4560*/  UTCHMMA.2CTA gdesc[UR28], gdesc[UR30], tmem[UR8], tmem[UR14], idesc[UR15], UPT ;  /* 0x00ff0e1e1c0075ea */ /* 0x000fe2000ba00008 */
[----:B------:R-:W-:Y:S01]  /*4570*/  UTCHMMA.2CTA gdesc[UR56], gdesc[UR58], tmem[UR8], tmem[UR14], idesc[UR15], UPT ;  /* 0x00ff0e3a380075ea */ /* 0x000fe2000ba00008 */
[----:B------:R-:W-:Y:S01]  /*4580*/  UMOV UR13, 0x8400910 ;  /* 0x08400910000d7882 */ /* 0x000fe20000000000 */
[----:B------:R-:W-:Y:S01]  /*4590*/  UTCHMMA.2CTA gdesc[UR52], gdesc[UR54], tmem[UR8], tmem[UR14], idesc[UR15], UPT ;  /* 0x00ff0e36340075ea */ /* 0x000fe2000ba00008 */
[----:B------:R-:W-:Y:S01]  /*45a0*/  UIADD3 UR4, UPT, UPT, UR4, 0x606, URZ ;  /* 0x0000060604047890 */ /* 0x000fe2000fffe0ff */
[----:B------:R-:W-:Y:S01]  /*45b0*/  UTCHMMA.2CTA gdesc[UR48], gdesc[UR50], tmem[UR8], tmem[UR12], idesc[UR13], UPT ;  /* 0x00ff0c32300075ea */ /* 0x000fe2000ba00008 */
[----:B------:R-:W-:Y:S01]  /*45c0*/  UTCHMMA.2CTA gdesc[UR44], gdesc[UR46], tmem[UR8], tmem[UR12], idesc[UR13], UPT ;  /* 0x00ff0c2e2c0075ea */ /* 0x000fe2000ba00008 */
[----:B------:R-:W-:Y:S01]  /*45d0*/  UMOV UR6, 0x0 ;  /* 0x0000000000067882 */ /* 0x000fe20000000000 */
[----:B------:R-:W-:Y:S01]  /*45e0*/  UTCHMMA.2CTA gdesc[UR40], gdesc[UR42], tmem[UR8], tmem[UR12], idesc[UR13], UPT ;  /* 0x00ff0c2a280075ea */ /* 0x000fe2000ba00008 */
[----:B------:R1:W-:Y:S01]  /*45f0*/  UTCHMMA.2CTA gdesc[UR36], gdesc[UR38], tmem[UR8], tmem[UR6], idesc[UR7], UPT ;  /* 0x00ff0626240075ea */ /* 0x0003e2000ba00008 */
[----:B------:R2:W-:Y:S01]  /*4600*/  UTCHMMA.2CTA gdesc[UR32], gdesc[UR34], tmem[UR8], tmem[UR76], idesc[UR77], UPT ;  /* 0x00ff4c22200075ea */ /* 0x0005e2000ba00008 */
[----:B------:R-:W-:Y:S01]  /*4610*/  UMOV UR23, 0x40004040 ;  /* 0x4000404000177882 */ /* 0x000fe20000000000 */
[----:B------:R2:W-:Y:S01]  /*4620*/  UTCHMMA.2CTA gdesc[UR24], gdesc[UR26], tmem[UR8], tmem[UR74], idesc[UR75], UPT ;  /* 0x00ff4a1a180075ea */ /* 0x0005e2000ba00008 */
[----:B------:R-:W-:Y:S01]  /*4630*/  R2UR.FILL UR64, R5 ;  /* 0x00000000054072ca */ /* 0x000fe200004e0000 */
[----:B------:R2:W-:Y:S01]  /*4640*/  UTCHMMA.2CTA gdesc[UR20], gdesc[UR22], tmem[UR8], tmem[UR72], idesc[UR73], UPT ;  /* 0x00ff4816140075ea */ /* 0x0005e2000ba00008 */
[----:B------:R2:W-:Y:S01]  /*4650*/  UTCHMMA.2CTA gdesc[UR16], gdesc[UR18], tmem[UR8], tmem[UR70], idesc[UR71], UPT ;  /* 0x00ff4612100075ea */ /* 0x0005e2000ba00008 */
[----:B------:R2:W-:Y:S01]  /*4660*/  UTCHMMA.2CTA gdesc[UR4], gdesc[UR10], tmem[UR8], tmem[UR68], idesc[UR69], UPT ;  /* 0x00ff440a040075ea */ /* 0x0005e2000ba00008 */
[----:B------:R2:W-:Y:S09]  /*4670*/  UTCBAR.2CTA.MULTICAST [UR63], URZ, UR65 ;  /* 0x000000ff3f0073e9 */ /* 0x0005f20008200841 */
[----:B------:R-:W-:Y:S01]  /*4680*/  UISETP.NE.AND UP0, UPT, UR60, UR64, UPT ;  /* 0x000000403c00728c */ /* 0x000fe2000bf05270 */
[----:B-1----:R-:W-:Y:S08]  /*4690*/  UMOV UR7, UR9 ;  /* 0x0000000900077c82 */ /* 0x002ff00008000000 */
[----:B---3--:R-:W-:Y:S05]  /*46a0*/  BRA.U UP0, `(.L_x_75) ;  /* 0xfffffff900447547 */ /* 0x008fea000b83ffff */
.L_x_72:
[----:B--2---:R-:W-:Y:S01]  /*46b0*/  R2UR UR4, R4 ;  /* 0x00000000040472ca */ /* 0x004fe200000e0000 */
[----:B------:R-:W-:Y:S01]  /*46c0*/  UMOV UR60, UR64 ;  /* 0x00000040003c7c82 */ /* 0x000fe20008000000 */
[----:B------:R-:W-:-:S11]  /*46d0*/  R2UR UR5, R13 ;  /* 0x000000000d0572ca */ /* 0x000fd600000e0000 */
[----:B------:R-:W-:-:S09]  /*46e0*/  UIADD3 UR4, UPT, UPT, UR4, 0x90, URZ ;  /* 0x0000009004047890 */ /* 0x000fd2000fffe0ff */
[----:B------:R2:W-:Y:S01]  /*46f0*/  UTCBAR.2CTA.MULTICAST [UR4], URZ, UR5 ;  /* 0x000000ff040073e9 */ /* 0x0005e20008200805 */
[----:B------:R-:W-:Y:S02]  /*4700*/  NOP ;  /* 0x0000000000007918 */ /* 0x000fe40000000000 */
.L_x_70:
[----:B--2---:R-:W-:Y:S02]  /*4710*/  R2UR UR4, R14 ;  /* 0x000000000e0472ca */ /* 0x004fe400000e0000 */
[----:B------:R-:W-:-:S04]  /*4720*/  ISETP.NE.AND P0, PT, R10, 0x2, PT ;  /* 0x000000020a00780c */ /* 0x000fc80003f05270 */
[----:B-1----:R-:W-:Y:S02]  /*4730*/  SEL R3, RZ, 0x1, P0 ;  /* 0x00000001ff037807 */ /* 0x002fe40000000000 */
[----:B------:R-:W-:Y:S02]  /*4740*/  SEL R10, R10, RZ, P0 ;  /* 0x000000ff0a0a7207 */ /* 0x000fe40000000000 */
[----:B------:R-:W-:-:S03]  /*4750*/  LOP3.LUT R9, R9, R3, RZ, 0x3c, !PT ;  /* 0x0000000309097212 */ /* 0x000fc600078e3cff */
[----:B------:R-:W-:-:S04]  /*4760*/  UIADD3 UR4, UPT, UPT, UR4, 0x1, URZ ;  /* 0x0000000104047890 */ /* 0x000fc8000fffe0ff */
[----:B------:R-:W-:-:S04]  /*4770*/  UISETP.NE.AND UP0, UPT, UR4, 0x4, UPT ;  /* 0x000000040400788c */ /* 0x000fc8000bf05270 */
[----:B------:R-:W-:Y:S02]  /*4780*/  USEL UR5, URZ, 0x1, UP0 ;  /* 0x00000001ff057887 */ /* 0x000fe40008000000 */
[----:B------:R-:W-:-:S04]  /*4790*/  USEL UR4, UR4, URZ, UP0 ;  /* 0x000000ff04047287 */ /* 0x000fc80008000000 */
[----:B------:R-:W-:Y:S02]  /*47a0*/  LOP3.LUT R11, R11, UR5, RZ, 0x3c, !PT ;  /* 0x000000050b0b7c12 */ /* 0x000fe4000f8e3cff */
[----:B------:R-:W-:Y:S01]  /*47b0*/  IMAD.U32 R14, RZ, RZ, UR4 ;  /* 0x00000004ff0e7e24 */ /* 0x000fe2000f8e00ff */
[----:B------:R-:W-:Y:S06]  /*47c0*/  @P1 BRA `(.L_x_76) ;  /* 0xfffffff4005c1947 */ /* 0x000fec000383ffff */
[----:B------:R-:W1:Y:S01]  /*47d0*/  S2UR UR8, SR_CgaCtaId ;  /* 0x00000000000879c3 */ /* 0x000e620000008800 */
[----:B------:R-:W-:Y:S02]  /*47e0*/  ELECT P0, URZ, PT ;  /* 0x0000000000ff782f */ /* 0x000fe40003800000 */
[----:B------:R-:W-:Y:S01]  /*47f0*/  R2UR UR5, R2 ;  /* 0x00000000020572ca */ /* 0x000fe200000e0000 */
[----:B------:R-:W-:Y:S01]  /*4800*/  UMOV UR4, 0x40 ;  /* 0x0000004000047882 */ /* 0x000fe20000000000 */
[----:B------:R-:W-:-:S03]  /*4810*/  IMAD.MOV.U32 R2, RZ, RZ, 0x1 ;  /* 0x00000001ff027424 */ /* 0x000fc600078e00ff */
[----:B------:R-:W-:Y:S08]  /*4820*/  UVIRTCOUNT.DEALLOC.SMPOOL 0x80 ;  /* 0x000000800000784c */ /* 0x000ff00000000000 */
[----:B------:R-:W-:Y:S02]  /*4830*/  UISETP.NE.AND UP1, UPT, UR5, URZ, UPT ;  /* 0x000000ff0500728c */ /* 0x000fe4000bf25270 */
[----:B-1----:R-:W-:-:S09]  /*4840*/  ULEA UR8, UR8, UR4, 0x18 ;  /* 0x0000000408087291 */ /* 0x002fd2000f8ec0ff */
[----:B------:R1:W-:Y:S01]  /*4850*/  @P0 STS.U8 [UR8+0x1c], R2 ;  /* 0x00001c02ff000988 */ /* 0x0003e20008000008 */
[----:B------:R-:W-:Y:S05]  /*4860*/  BRA.U UP1, `(.L_x_77) ;  /* 0x0000000101a87547 */ /* 0x000fea000b800000 */
[----:B------:R-:W-:Y:S01]  /*4870*/  R2UR UR4, R14 ;  /* 0x000000000e0472ca */ /* 0x000fe200000e0000 */
[----:B------:R-:W-:Y:S01]  /*4880*/  UIADD3 UR7, UPT, UPT, UR62, 0xb0, URZ ;  /* 0x000000b03e077890 */ /* 0x000fe2000fffe0ff */
[----:B------:R-:W-:-:S11]  /*4890*/  SHF.L.U32 R3, R11, 0x1f, RZ ;  /* 0x0000001f0b037819 */ /* 0x000fd600000006ff */
[----:B------:R-:W-:-:S09]  /*48a0*/  ULEA UR4, UR4, UR7, 0x3 ;  /* 0x0000000704047291 */ /* 0x000fd2000f8e18ff */
[----:B------:R-:W2:Y:S02]  /*48b0*/  SYNCS.PHASECHK.TRANS64.TRYWAIT P0, [UR4], R3 ;  /* 0x00000003ff0075a7 */ /* 0x000ea40008001104 */
[----:B--2---:R-:W-:Y:S05]  /*48c0*/  @!P0 BRA `(.L_x_78) ;  /* 0x0000008800208947 */ /* 0x004fea0003800000 */
.L_x_206:
[----:B------:R-:W-:-:S13]  /*48d0*/  R2UR UR4, R14 ;  /* 0x000000000e0472ca */ /* 0x000fda00000e0000 */
[----:B------:R-:W-:-:S04]  /*48e0*/  UIADD3 UR4, UPT, UPT, UR4, 0x1, URZ ;  /* 0x0000000104047890 */ /* 0x000fc8000fffe0ff */
[----:B------:R-:W-:-:S04]  /*48f0*/  UISETP.NE.AND UP0, UPT, UR4, 0x4, UPT ;  /* 0x000000040400788c */ /* 0x000fc8000bf05270 */
[----:B------:R-:W-:Y:S02]  /*4900*/  USEL UR6, URZ, 0x1, UP0 ;  /* 0x00000001ff067887 */ /* 0x000fe40008000000 */
[----:B------:R-:W-:-:S04]  /*4910*/  USEL UR4, UR4, URZ, UP0 ;  /* 0x000000ff04047287 */ /* 0x000fc80008000000 */
[----:B------:R-:W-:Y:S01]  /*4920*/  ULEA UR5, UR4, UR7, 0x3 ;  /* 0x0000000704057291 */ /* 0x000fe2000f8e18ff */
[----:B-1----:R-:W-:-:S04]  /*4930*/  LOP3.LUT R3, R11, UR6, RZ, 0x3c, !PT ;  /* 0x000000060b037c12 */ /* 0x002fc8000f8e3cff */
[----:B------:R-:W-:-:S04]  /*4940*/  SHF.L.U32 R4, R3, 0x1f, RZ ;  /* 0x0000001f03047819 */ /* 0x000fc800000006ff */
[----:B------:R-:W1:Y:S02]  /*4950*/  SYNCS.PHASECHK.TRANS64.TRYWAIT P0, [UR5], R4 ;  /* 0x00000004ff0075a7 */ /* 0x000e640008001105 */
[----:B-1----:R-:W-:Y:S05]  /*4960*/  @!P0 BRA `(.L_x_79) ;  /* 0x0000008800108947 */ /* 0x002fea0003800000 */
.L_x_208:
[----:B------:R-:W-:-:S04]  /*4970*/  UIADD3 UR4, UPT, UPT, UR4, 0x1, URZ ;  /* 0x0000000104047890 */ /* 0x000fc8000fffe0ff */
[----:B------:R-:W-:-:S04]  /*4980*/  UISETP.NE.AND UP0, UPT, UR4, 0x4, UPT ;  /* 0x000000040400788c */ /* 0x000fc8000bf05270 */
[----:B------:R-:W-:Y:S02]  /*4990*/  USEL UR6, URZ, 0x1, UP0 ;  /* 0x00000001ff067887 */ /* 0x000fe40008000000 */
[----:B------:R-:W-:-:S04]  /*49a0*/  USEL UR4, UR4, URZ, UP0 ;  /* 0x000000ff04047287 */ /* 0x000fc80008000000 */
[----:B------:R-:W-:Y:S01]  /*49b0*/  ULEA UR5, UR4, UR7, 0x3 ;  /* 0x0000000704057291 */ /* 0x000fe2000f8e18ff */
[----:B------:R-:W-:-:S04]  /*49c0*/  LOP3.LUT R3, R3, UR6, RZ, 0x3c, !PT ;  /* 0x0000000603037c12 */ /* 0x000fc8000f8e3cff */
[----:B-1----:R-:W-:-:S04]  /*49d0*/  SHF.L.U32 R4, R3, 0x1f, RZ ;  /* 0x0000001f03047819 */ /* 0x002fc800000006ff */
[----:B------:R-:W1:Y:S02]  /*49e0*/  SYNCS.PHASECHK.TRANS64.TRYWAIT P0, [UR5], R4 ;  /* 0x00000004ff0075a7 */ /* 0x000e640008001105 */
[----:B-1----:R-:W-:Y:S05]  /*49f0*/  @!P0 BRA `(.L_x_80) ;  /* 0x0000008800048947 */ /* 0x002fea0003800000 */
.L_x_210:
[----:B------:R-:W-:-:S04]  /*4a00*/  UIADD3 UR4, UPT, UPT, UR4, 0x1, URZ ;  /* 0x0000000104047890 */ /* 0x000fc8000fffe0ff */
[----:B------:R-:W-:-:S04]  /*4a10*/  UISETP.NE.AND UP0, UPT, UR4, 0x4, UPT ;  /* 0x000000040400788c */ /* 0x000fc8000bf05270 */
[----:B------:R-:W-:Y:S02]  /*4a20*/  USEL UR5, URZ, 0x1, UP0 ;  /* 0x00000001ff057887 */ /* 0x000fe40008000000 */
[----:B------:R-:W-:-:S04]  /*4a30*/  USEL UR4, UR4, URZ, UP0 ;  /* 0x000000ff04047287 */ /* 0x000fc80008000000 */
[----:B------:R-:W-:Y:S01]  /*4a40*/  ULEA UR4, UR4, UR7, 0x3 ;  /* 0x0000000704047291 */ /* 0x000fe2000f8e18ff */
[----:B------:R-:W-:-:S04]  /*4a50*/  LOP3.LUT R3, R3, UR5, RZ, 0x3c, !PT ;  /* 0x0000000503037c12 */ /* 0x000fc8000f8e3cff */
[----:B------:R-:W-:Y:S01]  /*4a60*/  SHF.L.U32 R3, R3, 0x1f, RZ ;  /* 0x0000001f03037819 */ /* 0x000fe200000006ff */
[----:B-1----:R-:W-:-:S04]  /*4a70*/  IMAD.U32 R2, RZ, RZ, UR4 ;  /* 0x00000004ff027e24 */ /* 0x002fc8000f8e00ff */
[----:B------:R1:W2:Y:S03]  /*4a80*/  SYNCS.PHASECHK.TRANS64.TRYWAIT P0, [R2+URZ], R3 ;  /* 0x00000003020075a7 */ /* 0x0002a600080011ff */
[----:B--2---:R-:W-:Y:S05]  /*4a90*/  @!P0 NANOSLEEP.SYNCS 0x989680 ;  /* 0x009896800000895d */ /* 0x004fea0003900000 */
[----:B------:R-:W2:Y:S02]  /*4aa0*/  @!P0 SYNCS.PHASECHK.TRANS64 P0, [R2+URZ], R3 ;  /* 0x00000003020085a7 */ /* 0x000ea400080010ff */
[----:B--2---:R-:W-:Y:S05]  /*4ab0*/  @P0 BRA `(.L_x_81) ;  /* 0x0000000000240947 */ /* 0x004fea0003800000 */
.L_x_82:
[----:B--2---:R2:W3:Y:S02]  /*4ac0*/  SYNCS.PHASECHK.TRANS64.TRYWAIT P0, [R2+URZ], R3 ;  /* 0x00000003020075a7 */ /* 0x0044e400080011ff */
[----:B---3--:R-:W-:Y:S05]  /*4ad0*/  @!P0 NANOSLEEP.SYNCS 0x989680 ;  /* 0x009896800000895d */ /* 0x008fea0003900000 */
[----:B------:R-:W3:Y:S02]  /*4ae0*/  @!P0 SYNCS.PHASECHK.TRANS64 P0, [R2+URZ], R3 ;  /* 0x00000003020085a7 */ /* 0x000ee400080010ff */
[----:B---3--:R-:W-:Y:S05]  /*4af0*/  @!P0 BRA `(.L_x_82) ;  /* 0xfffffffc00f08947 */ /* 0x008fea000383ffff */
[----:B------:R-:W-:Y:S05]  /*4b00*/  BRA `(.L_x_81) ;  /* 0x0000000000107947 */ /* 0x000fea0003800000 */
.L_x_77:
[----:B------:R-:W-:Y:S01]  /*4b10*/  R2UR UR5, R0 ;  /* 0x00000000000572ca */ /* 0x000fe200000e0000 */
[----:B------:R-:W-:-:S12]  /*4b20*/  UIADD3 UR4, UPT, UPT, UR62, 0xf0, URZ ;  /* 0x000000f03e047890 */ /* 0x000fd8000fffe0ff */
[----:B------:R-:W-:-:S09]  /*4b30*/  UPRMT UR4, UR5, 0x654, UR4 ;  /* 0x0000065405047896 */ /* 0x000fd20008000004 */
[----:B------:R-:W-:Y:S03]  /*4b40*/  SYNCS.ARRIVE.TRANS64.RED.A1T0 RZ, [UR4], RZ ;  /* 0x000000ffffff79a7 */ /* 0x000fe60008100404 */
.L_x_81:
[----:B-12---:R-:W-:Y:S01]  /*4b50*/  SHF.L.U32 R3, RZ, 0x1f, RZ ;  /* 0x0000001fff037819 */ /* 0x006fe200000006ff */
[----:B------:R-:W-:Y:S01]  /*4b60*/  UIADD3 UR4, UPT, UPT, UR62, 0xf0, URZ ;  /* 0x000000f03e047890 */ /* 0x000fe2000fffe0ff */
[----:B------:R-:W-:Y:S02]  /*4b70*/  PLOP3.LUT P0, PT, PT, PT, UP1, 0x80, 0x8 ;  /* 0x000000000008781c */ /* 0x000fe40003f0f018 */
[----:B------:R-:W1:Y:S02]  /*4b80*/  SYNCS.PHASECHK.TRANS64.TRYWAIT P1, [UR62+0xf0], R3 ;  /* 0x0000f003ff0075a7 */ /* 0x000e64000802113e */
[----:B-1----:R-:W-:Y:S09]  /*4b90*/  @!P1 BRA `(.L_x_83) ;  /* 0x0000008400b49947 */ /* 0x002ff20003800000 */
.L_x_212:
[----:B------:R-:W-:Y:S02]  /*4ba0*/  R2UR UR6, R0 ;  /* 0x00000000000672ca */ /* 0x000fe400000e0000 */
[----:B------:R-:W-:-:S11]  /*4bb0*/  R2UR UR5, R16 ;  /* 0x00000000100572ca */ /* 0x000fd600000e0000 */
[----:B------:R-:W-:-:S03]  /*4bc0*/  @!UP1 UPRMT UR4, UR6, 0x654, UR4 ;  /* 0x0000065406049896 */ /* 0x000fc60008000004 */
[----:B------:R-:W-:-:S06]  /*4bd0*/  UMOV UR6, 0x1 ;  /* 0x0000000100067882 */ /* 0x000fcc0000000000 */
[----:B------:R-:W-:Y:S01]  /*4be0*/  @!P0 SYNCS.ARRIVE.TRANS64.RED.A1T0 RZ, [UR4], RZ ;  /* 0x000000ffffff89a7 */ /* 0x000fe20008100404 */
[----:B------:R-:W-:Y:S01]  /*4bf0*/  NOP ;  /* 0x0000000000007918 */ /* 0x000fe20000000000 */
[----:B------:R-:W2:Y:S01]  /*4c00*/  LDS R0, [UR8+0x14] ;  /* 0x00001408ff007984 */ /* 0x000ea20008000800 */
[----:B------:R-:W-:-:S03]  /*4c10*/  ULOP3.LUT UR4, UR5, 0xffff, URZ, 0xc0, !UPT ;  /* 0x0000ffff05047892 */ /* 0x000fc6000f8ec0ff */
[----:B------:R-:W-:Y:S01]  /*4c20*/  UMOV UR5, 0xffff ;  /* 0x0000ffff00057882 */ /* 0x000fe20000000000 */
[----:B------:R-:W-:-:S04]  /*4c30*/  USHF.R.U32.HI UR4, URZ, 0x5, UR4 ;  /* 0x00000005ff047899 */ /* 0x000fc80008011604 */
[----:B------:R-:W-:Y:S02]  /*4c40*/  USHF.L.U32 UR5, UR5, UR4, URZ ;  /* 0x0000000405057299 */ /* 0x000fe400080006ff */
[----:B------:R-:W-:-:S04]  /*4c50*/  USHF.L.U32 UR4, UR6, UR4, URZ ;  /* 0x0000000406047299 */ /* 0x000fc800080006ff */
[----:B--2---:R-:W-:-:S04]  /*4c60*/  LOP3.LUT R0, R0, UR5, RZ, 0xc0, !PT ;  /* 0x0000000500007c12 */ /* 0x004fc8000f8ec0ff */
[----:B------:R-:W-:-:S13]  /*4c70*/  ISETP.NE.AND P0, PT, R0, UR5, PT ;  /* 0x0000000500007c0c */ /* 0x000fda000bf05270 */
[----:B------:R-:W-:Y:S05]  /*4c80*/  @P0 BRA `(.L_x_84) ;  /* 0x0000000000580947 */ /* 0x000fea0003800000 */
[----:B------:R-:W2:Y:S02]  /*4c90*/  LDS R0, [UR8+0x18] ;  /* 0x00001808ff007984 */ /* 0x000ea40008000800 */
[----:B--2---:R-:W-:-:S04]  /*4ca0*/  LOP3.LUT R0, R0, UR4, RZ, 0xc0, !PT ;  /* 0x0000000400007c12 */ /* 0x004fc8000f8ec0ff */
[----:B------:R-:W-:-:S13]  /*4cb0*/  ISETP.NE.AND P0, PT, R0, UR4, PT ;  /* 0x0000000400007c0c */ /* 0x000fda000bf05270 */
[----:B------:R-:W-:Y:S05]  /*4cc0*/  @P0 BRA `(.L_x_85) ;  /* 0x00000000003c0947 */ /* 0x000fea0003800000 */
[----:B-1----:R-:W1:Y:S01]  /*4cd0*/  S2R R2, SR_LANEID ;  /* 0x0000000000027919 */ /* 0x002e620000000000 */
[----:B------:R-:W-:-:S06]  /*4ce0*/  ULOP3.LUT UR5, URZ, UR5, URZ, 0x33, !UPT ;  /* 0x00000005ff057292 */ /* 0x000fcc000f8e33ff */
[----:B------:R-:W-:-:S04]  /*4cf0*/  IMAD.U32 R0, RZ, RZ, UR5 ;  /* 0x00000005ff007e24 */ /* 0x000fc8000f8e00ff */
[----:B------:R2:W3:Y:S02]  /*4d00*/  REDUX UR7, R0 ;  /* 0x00000000000773c4 */ /* 0x0004e40000000000 */
[----:B------:R4:W-:Y:S01]  /*4d10*/  UTCATOMSWS.AND URZ, UR5 ;  /* 0x0000000500ff79e3 */ /* 0x0009e20008000000 */
[----:B--2---:R-:W-:Y:S01]  /*4d20*/  LOP3.LUT R0, RZ, UR4, RZ, 0x33, !PT ;  /* 0x00000004ff007c12 */ /* 0x004fe2000f8e33ff */
[----:B------:R-:W-:Y:S02]  /*4d30*/  VOTEU.ANY UR4, UPT, PT ;  /* 0x0000000000047886 */ /* 0x000fe400038e0100 */
[----:B------:R-:W-:Y:S02]  /*4d40*/  UFLO.U32 UR4, UR4 ;  /* 0x00000004000472bd */ /* 0x000fe400080e0000 */
[----:B------:R-:W2:Y:S04]  /*4d50*/  REDUX UR6, R0 ;  /* 0x00000000000673c4 */ /* 0x000ea80000000000 */
[----:B-1----:R-:W-:-:S02]  /*4d60*/  ISETP.EQ.U32.AND P0, PT, R2, UR4, PT ;  /* 0x0000000402007c0c */ /* 0x002fc4000bf02070 */
[----:B---3--:R-:W-:-:S11]  /*4d70*/  MOV R2, UR7 ;  /* 0x0000000700027c02 */ /* 0x008fd60008000f00 */
[----:B------:R4:W-:Y:S01]  /*4d80*/  @P0 ATOMS.AND RZ, [UR8+0x14], R2 ;  /* 0x00001402ffff098c */ /* 0x0009e2000a800008 */
[----:B--2---:R-:W-:-:S05]  /*4d90*/  IMAD.U32 R0, RZ, RZ, UR6 ;  /* 0x00000006ff007e24 */ /* 0x004fca000f8e00ff */
[----:B------:R4:W-:Y:S01]  /*4da0*/  @P0 ATOMS.AND RZ, [UR8+0x18], R0 ;  /* 0x00001800ffff098c */ /* 0x0009e2000a800008 */
[----:B------:R-:W-:Y:S05]  /*4db0*/  BRA `(.L_x_86) ;  /* 0x0000000000147947 */ /* 0x000fea0003800000 */
.L_x_85:
[----:B-1----:R-:W-:Y:S02]  /*4dc0*/  MOV R2, 0x4de0 ;  /* 0x00004de000027802 */ /* 0x002fe40000000f00 */
[----:B-----5:R-:W-:Y:S05]  /*4dd0*/  CALL.REL.NOINC `($__internal_0_$__cuda_sm10x_tcgen05_guardrail_trap_col_being_dealloced_not_returned_by_alloc) ;  /* 0x0000008c003c7944 */ /* 0x020fea0003c00000 */
[----:B------:R-:W-:Y:S05]  /*4de0*/  BRA `(.L_x_86) ;  /* 0x0000000000087947 */ /* 0x000fea0003800000 */
.L_x_84:
[----:B-1----:R-:W-:Y:S02]  /*4df0*/  MOV R2, 0x4e10 ;  /* 0x00004e1000027802 */ /* 0x002fe40000000f00 */
[----:B-----5:R-:W-:Y:S05]  /*4e00*/  CALL.REL.NOINC `($__internal_2_$__cuda_sm10x_tcgen05_guardrail_trap_unallocated_columns_being_dealloced) ;  /* 0x0000008c00487944 */ /* 0x020fea0003c00000 */
.L_x_86:
[----:B------:R-:W-:Y:S01]  /*4e10*/  NOP ;  /* 0x0000000000007918 */ /* 0x000fe20000000000 */
[----:B----4-:R-:W-:Y:S05]  /*4e20*/  EXIT ;  /* 0x000000000000794d */ /* 0x010fea0003800000 */
.L_x_57:
[----:B------:R-:W-:-:S09]  /*4e30*/  UISETP.NE.OR UP0, UPT, UR20, 0x3, !UP4 ;  /* 0x000000031400788c */ /* 0x000fd2000e705670 */
[----:B------:R-:W-:Y:S05]  /*4e40*/  BRA.U UP0, `(.L_x_87) ;  /* 0x0000001900dc7547 */ /* 0x000fea000b800000 */
[----:B------:R-:W2:Y:S01]  /*4e50*/  LDCU.64 UR4, c[0x0][0x888] ;  /* 0x00011100ff0477ac */ /* 0x000ea20008000a00 */
[----:B------:R-:W3:Y:S01]  /*4e60*/  LDC.64 R12, c[0x0][0x348] ;  /* 0x0000d200ff0c7b82 */ /* 0x000ee20000000a00 */
[----:B------:R-:W-:Y:S01]  /*4e70*/  HFMA2 R10, -RZ, RZ, 0, 0 ;  /* 0x00000000ff0a7431 */ /* 0x000fe200000001ff */
[----:B------:R-:W-:Y:S01]  /*4e80*/  MOV R9, RZ ;  /* 0x000000ff00097202 */ /* 0x000fe20000000f00 */
[----:B------:R-:W4:Y:S01]  /*4e90*/  LDCU UR37, c[0x0][0x370] ;  /* 0x00006e00ff2577ac */ /* 0x000f220008000800 */
[----:B------:R-:W-:Y:S01]  /*4ea0*/  HFMA2 R3, -RZ, RZ, 0, 0.0078125 ;  /* 0x00002000ff037431 */ /* 0x000fe200000001ff */
[----:B------:R-:W4:Y:S01]  /*4eb0*/  LDCU.128 UR56, c[0x0][0xb10] ;  /* 0x00016200ff3877ac */ /* 0x000f220008000c00 */
[----:B------:R-:W1:Y:S01]  /*4ec0*/  LDCU UR31, c[0x0][0x374] ;  /* 0x00006e80ff1f77ac */ /* 0x000e620008000800 */
[----:B------:R-:W1:Y:S01]  /*4ed0*/  LDCU.64 UR46, c[0x0][0x890] ;  /* 0x00011200ff2e77ac */ /* 0x000e620008000a00 */
[----:B--2---:R-:W-:Y:S01]  /*4ee0*/  UISETP.NE.U32.AND UP0, UPT, UR4, URZ, UPT ;  /* 0x000000ff0400728c */ /* 0x004fe2000bf05070 */
[----:B------:R-:W2:Y:S01]  /*4ef0*/  LDCU UR15, c[0x0][0xb0c] ;  /* 0x00016180ff0f77ac */ /* 0x000ea20008000800 */
[----:B------:R-:W3:Y:S01]  /*4f00*/  LDCU UR54, c[0x0][0xb20] ;  /* 0x00016400ff3677ac */ /* 0x000ee20008000800 */
[----:B------:R-:W3:Y:S01]  /*4f10*/  LDCU UR4, c[0x0][0xb30] ;  /* 0x00016600ff0477ac */ /* 0x000ee20008000800 */
[----:B----4-:R-:W-:-:S02]  /*4f20*/  UIMAD.WIDE.U32 UR8, UR37, UR56, URZ ;  /* 0x00000038250872a5 */ /* 0x010fc4000f8e00ff */
[----:B-1----:R-:W-:Y:S02]  /*4f30*/  UIMAD.WIDE.U32 UR6, UR31, UR59, URZ ;  /* 0x0000003b1f0672a5 */ /* 0x002fe4000f8e00ff */
[----:B------:R-:W-:Y:S01]  /*4f40*/  UISETP.NE.AND.EX UP6, UPT, UR5, URZ, UPT, UP0 ;  /* 0x000000ff0500728c */ /* 0x000fe2000bfc5300 */
[----:B------:R-:W-:Y:S01]  /*4f50*/  UMOV UR21, 0x400 ;  /* 0x0000040000157882 */ /* 0x000fe20000000000 */
[----:B------:R-:W-:Y:S02]  /*4f60*/  UISETP.NE.AND UP0, UPT, UR39, 0x1, UPT ;  /* 0x000000012700788c */ /* 0x000fe4000bf05270 */
[----:B------:R-:W-:Y:S02]  /*4f70*/  UISETP.NE.U32.AND UP0, UPT, UR46, URZ, UPT ;  /* 0x000000ff2e00728c */ /* 0x000fe4000bf05070 */
[----:B------:R-:W-:Y:S01]  /*4f80*/  ULEA UR21, UR62, UR21, 0x18 ;  /* 0x000000153e157291 */ /* 0x000fe2000f8ec0ff */
[----:B------:R-:W-:Y:S01]  /*4f90*/  UMOV UR8, UR9 ;  /* 0x0000000900087c82 */ /* 0x000fe20008000000 */
[----:B------:R-:W-:Y:S01]  /*4fa0*/  UMOV UR6, UR7 ;  /* 0x0000000700067c82 */ /* 0x000fe20008000000 */
[----:B------:R-:W-:-:S02]  /*4fb0*/  UISETP.GE.AND UP3, UPT, UR39, 0x1, UPT ;  /* 0x000000012700788c */ /* 0x000fc4000bf66270 */
[----:B------:R-:W-:Y:S02]  /*4fc0*/  UISETP.NE.AND.EX UP5, UPT, UR47, URZ, UPT, UP0 ;  /* 0x000000ff2f00728c */ /* 0x000fe4000bfa5300 */
[----:B------:R-:W-:Y:S01]  /*4fd0*/  UPLOP3.LUT UP1, UPT, UPT, UPT, UPT, 0x40, 0x4 ;  /* 0x000000000004789c */ /* 0x000fe20003f2e870 */
[----:B------:R-:W1:Y:S01]  /*4fe0*/  LDCU.64 UR22, c[0x0][0xb28] ;  /* 0x00016500ff1677ac */ /* 0x000e620008000a00 */
[----:B--2---:R-:W-:Y:S02]  /*4ff0*/  UISETP.NE.AND UP3, UPT, UR15, 0x1, UPT ;  /* 0x000000010f00788c */ /* 0x004fe4000bf65270 */
[----:B------:R-:W-:Y:S02]  /*5000*/  UIADD3 UR49, UPT, UPT, UR21, 0x20, URZ ;  /* 0x0000002015317890 */ /* 0x000fe4000fffe0ff */
[----:B------:R-:W-:Y:S02]  /*5010*/  UIADD3 UR41, UPT, UPT, UR21, 0x28, URZ ;  /* 0x0000002815297890 */ /* 0x000fe4000fffe0ff */
[----:B------:R-:W-:-:S02]  /*5020*/  UIADD3 UR33, UPT, UPT, UR21, 0x30, URZ ;  /* 0x0000003015217890 */ /* 0x000fc4000fffe0ff */
[----:B------:R-:W-:Y:S02]  /*5030*/  UIADD3 UR25, UPT, UPT, UR21, 0x38, URZ ;  /* 0x0000003815197890 */ /* 0x000fe4000fffe0ff */
[----:B------:R-:W-:Y:S02]  /*5040*/  USHF.R.U32.HI UR45, URZ, UR57, UR8 ;  /* 0x00000039ff2d7299 */ /* 0x000fe40008011608 */
[----:B---3--:R-:W-:Y:S02]  /*5050*/  USHF.R.U32.HI UR38, URZ, UR54, UR6 ;  /* 0x00000036ff267299 */ /* 0x008fe40008011606 */
[----:B------:R-:W-:Y:S02]  /*5060*/  UISETP.NE.AND UP0, UPT, UR58, 0x1, UPT ;  /* 0x000000013a00788c */ /* 0x000fe4000bf05270 */
[----:B------:R-:W-:-:S11]  /*5070*/  UISETP.NE.AND UP4, UPT, UR4, 0x1, UPT ;  /* 0x000000010400788c */ /* 0x000fd6000bf85270 */
.L_x_102:
[C---:B------:R-:W-:Y:S02]  /*5080*/  LEA R8, R10.reuse, UR21, 0x3 ;  /* 0x000000150a087c11 */ /* 0x040fe4000f8e18ff */
[----:B------:R-:W-:Y:S02]  /*5090*/  SHF.L.U32 R0, R9, 0x1f, RZ ;  /* 0x0000001f09007819 */ /* 0x000fe400000006ff */
[----:B------:R-:W-:Y:S02]  /*50a0*/  LEA R4, R10, UR21, 0x4 ;  /* 0x000000150a047c11 */ /* 0x000fe4000f8e20ff */
[----:B--2---:R-:W2:Y:S02]  /*50b0*/  SYNCS.PHASECHK.TRANS64.TRYWAIT P0, [R8+URZ+0x70], R0 ;  /* 0x00007000080075a7 */ /* 0x004ea400080011ff */
[----:B--2---:R-:W-:Y:S05]  /*50c0*/  @!P0 BRA `(.L_x_88) ;  /* 0x0000008000808947 */ /* 0x004fea0003800000 */
.L_x_213:
[----:B------:R-:W3:Y:S01]  /*50d0*/  LDS.128 R4, [R4+0x100] ;  /* 0x0001000004047984 */ /* 0x000ee20000000c00 */
[----:B------:R-:W-:Y:S01]  /*50e0*/  UISETP.GE.AND UP0, UPT, UR39, 0x1, UPT ;  /* 0x000000012700788c */ /* 0x000fe2000bf06270 */
[----:B------:R-:W-:Y:S01]  /*50f0*/  @!PT LDS RZ, [RZ] ;  /* 0x00000000fffff984 */ /* 0x000fe20000000800 */
[----:B------:R-:W-:Y:S01]  /*5100*/  @!PT LDS RZ, [RZ] ;  /* 0x00000000fffff984 */ /* 0x000fe20000000800 */
[----:B------:R-:W-:Y:S01]  /*5110*/  @!PT LDS RZ, [RZ] ;  /* 0x00000000fffff984 */ /* 0x000fe20000000800 */
[----:B------:R-:W-:Y:S01]  /*5120*/  @!PT LDS RZ, [RZ] ;  /* 0x00000000fffff984 */ /* 0x000fe20000000800 */
[----:B------:R4:W-:Y:S06]  /*5130*/  MEMBAR.ALL.CTA ;  /* 0x0000000000007992 */ /* 0x0009ec0000008000 */
[----:B----4-:R-:W4:Y:S01]  /*5140*/  FENCE.VIEW.ASYNC.S ;  /* 0x00000000000073c6 */ /* 0x010f220000000000 */
[----:B---3--:R-:W-:Y:S11]  /*5150*/  LOP3.LUT P0, RZ, R6, 0x1, RZ, 0xc0, !PT ;  /* 0x0000000106ff7812 */ /* 0x008ff6000780c0ff */
[----:B------:R-:W-:Y:S02]  /*5160*/  @!UPT UIADD3 URZ, UPT, UPT, URZ, URZ, URZ ;  /* 0x000000fffffff290 */ /* 0x000fe4000fffe0ff */
[----:B----4-:R-:W-:Y:S01]  /*5170*/  VOTEU.ANY UP3, P0 ;  /* 0x0000000000ff7886 */ /* 0x010fe20000060100 */
[----:B------:R-:W-:Y:S11]  /*5180*/  PLOP3.LUT P0, PT, PT, PT, UP3, 0x80, 0x8 ;  /* 0x000000000008781c */ /* 0x000ff60003f0f038 */
[----:B------:R-:W-:Y:S02]  /*5190*/  @!UPT UIADD3 URZ, UPT, UPT, URZ, URZ, URZ ;  /* 0x000000fffffff290 */ /* 0x000fe4000fffe0ff */
[----:B--2---:R-:W-:Y:S02]  /*51a0*/  @P0 SHF.R.U32.HI R0, RZ, 0x10, R5 ;  /* 0x00000010ff000819 */ /* 0x004fe40000011605 */
[----:B------:R-:W-:Y:S02]  /*51b0*/  @P0 MOV R2, R4 ;  /* 0x0000000400020202 */ /* 0x000fe40000000f00 */
[----:B------:R-:W-:Y:S01]  /*51c0*/  @P0 R2UR UR4, R0 ;  /* 0x00000000000402ca */ /* 0x000fe200000e0000 */
[----:B------:R-:W-:Y:S01]  /*51d0*/  VIADD R0, R8, 0x80 ;  /* 0x0000008008007836 */ /* 0x000fe20000000000 */
[----:B------:R-:W-:Y:S02]  /*51e0*/  @P0 LOP3.LUT R4, R5, 0xffff, RZ, 0xc0, !PT ;  /* 0x0000ffff05040812 */ /* 0x000fe400078ec0ff */
[----:B------:R-:W-:Y:S02]  /*51f0*/  @P0 R2UR UR6, R2 ;  /* 0x00000000020602ca */ /* 0x000fe400000e0000 */
[----:B------:R-:W-:Y:S02]  /*5200*/  PRMT R0, RZ, 0x654, R0 ;  /* 0x00000654ff007816 */ /* 0x000fe40000000000 */
[----:B------:R-:W-:Y:S02]  /*5210*/  @P0 R2UR UR5, R4 ;  /* 0x00000000040502ca */ /* 0x000fe400000e0000 */
[----:B------:R2:W-:Y:S03]  /*5220*/  SYNCS.ARRIVE.TRANS64.RED.A1T0 RZ, [R0+URZ], RZ ;  /* 0x000000ff00ff79a7 */ /* 0x0005e600081004ff */
[----:B------:R-:W-:Y:S04]  /*5230*/  @UP3 UMOV UR30, UR4 ;  /* 0x00000004001e3c82 */ /* 0x000fe80008000000 */
[----:B------:R-:W-:Y:S04]  /*5240*/  @UP3 UMOV UR14, UR6 ;  /* 0x00000006000e3c82 */ /* 0x000fe80008000000 */
[----:B------:R-:W-:Y:S01]  /*5250*/  @UP3 UMOV UR13, UR5 ;  /* 0x00000005000d3c82 */ /* 0x000fe20008000000 */
[----:B------:R-:W-:Y:S05]  /*5260*/  BRA.U !UP0, `(.L_x_89) ;  /* 0x0000000108c07547 */ /* 0x000fea000b800000 */
[----:B------:R-:W-:Y:S02]  /*5270*/  UIMAD.WIDE.U32 UR16, UR13, UR59, URZ ;  /* 0x0000003b0d1072a5 */ /* 0x000fe4000f8e00ff */
[----:B------:R-:W-:Y:S02]  /*5280*/  UP2UR UR20, UPR, URZ, 0x4 ;  /* 0x00000004ff147883 */ /* 0x000fe40008000000 */
[----:B------:R-:W-:Y:S02]  /*5290*/  UISETP.NE.AND UP2, UPT, UR58, 0x1, UPT ;  /* 0x000000013a00788c */ /* 0x000fe4000bf45270 */
[----:B------:R-:W-:Y:S02]  /*52a0*/  UIMAD.WIDE.U32 UR18, UR14, UR56, URZ ;  /* 0x000000380e1272a5 */ /* 0x000fe4000f8e00ff */
[----:B------:R-:W-:Y:S02]  /*52b0*/  USEL UR4, UR31, UR38, !UP2 ;  /* 0x000000261f047287 */ /* 0x000fe4000d000000 */
[----:B------:R-:W-:Y:S02]  /*52c0*/  UISETP.NE.AND UP0, UPT, UR15, 0x1, UPT ;  /* 0x000000010f00788c */ /* 0x000fe4000bf05270 */
[----:B------:R-:W-:Y:S02]  /*52d0*/  UP2UR UR24, UPR, URZ, 0x2 ;  /* 0x00000002ff187883 */ /* 0x000fe40008000000 */
[----:B------:R-:W-:Y:S02]  /*52e0*/  UISETP.NE.AND UP1, UPT, UR39, 0x1, UPT ;  /* 0x000000012700788c */ /* 0x000fe4000bf25270 */
[----:B-1----:R-:W-:Y:S02]  /*52f0*/  UIMAD.WIDE.U32 UR8, UR4, UR22, URZ ;  /* 0x00000016040872a5 */ /* 0x002fe4000f8e00ff */
[----:B------:R-:W-:Y:S01]  /*5300*/  USEL UR7, UR37, UR45, !UP0 ;  /* 0x0000002d25077287 */ /* 0x000fe2000c000000 */
[----:B------:R-:W-:Y:S02]  /*5310*/  UMOV UR5, UR17 ;  /* 0x0000001100057c82 */ /* 0x000fe40008000000 */
[----:B------:R-:W-:Y:S02]  /*5320*/  USHF.R.U32.HI UR6, URZ, UR54, UR5 ;  /* 0x00000036ff067299 */ /* 0x000fe40008011605 */
[----:B------:R-:W-:Y:S02]  /*5330*/  UIMAD.WIDE.U32 UR10, UR7, UR22, URZ ;  /* 0x00000016070a72a5 */ /* 0x000fe4000f8e00ff */
[----:B------:R-:W-:Y:S02]  /*5340*/  USEL UR6, UR13, UR6, !UP2 ;  /* 0x000000060d067287 */ /* 0x000fe4000d000000 */
[----:B------:R-:W-:Y:S01]  /*5350*/  UISETP.NE.AND UP2, UPT, UR20, URZ, UPT ;  /* 0x000000ff1400728c */ /* 0x000fe2000bf45270 */
[----:B------:R-:W-:Y:S02]  /*5360*/  UMOV UR5, UR19 ;  /* 0x0000001300057c82 */ /* 0x000fe40008000000 */
[----:B------:R-:W-:Y:S03]  /*5370*/  USHF.R.U32.HI UR12, URZ, UR57, UR5 ;  /* 0x00000039ff0c7299 */ /* 0x000fe60008011605 */
[----:B------:R-:W-:Y:S02]  /*5380*/  UMOV UR5, UR9 ;  /* 0x0000000900057c82 */ /* 0x000fe40008000000 */
[----:B------:R-:W-:Y:S03]  /*5390*/  @UP1 USHF.R.U32.HI UR4, URZ, UR23, UR5 ;  /* 0x00000017ff041299 */ /* 0x000fe60008011605 */
[----:B------:R-:W-:Y:S01]  /*53a0*/  UMOV UR5, UR11 ;  /* 0x0000000b00057c82 */ /* 0x000fe20008000000 */
[----:B------:R-:W-:Y:S02]  /*53b0*/  UIMAD UR4, UR39, UR4, URZ ;  /* 0x00000004270472a4 */ /* 0x000fe4000f8e02ff */
[----:B------:R-:W-:Y:S02]  /*53c0*/  @UP1 USHF.R.U32.HI UR7, URZ, UR23, UR5 ;  /* 0x00000017ff071299 */ /* 0x000fe40008011605 */
[----:B------:R-:W-:Y:S02]  /*53d0*/  USEL UR5, UR14, UR12, !UP0 ;  /* 0x0000000c0e057287 */ /* 0x000fe4000c000000 */
[----:B------:R-:W-:Y:S02]  /*53e0*/  UIMAD.WIDE.U32 UR10, UR6, UR22, URZ ;  /* 0x00000016060a72a5 */ /* 0x000fe4000f8e00ff */
[----:B------:R-:W-:Y:S02]  /*53f0*/  UIMAD UR8, UR39, UR7, URZ ;  /* 0x00000007270872a4 */ /* 0x000fe4000f8e02ff */
[----:B------:R-:W-:Y:S03]  /*5400*/  UISETP.GE.AND UP0, UPT, UR6, UR4, UPT ;  /* 0x000000040600728c */ /* 0x000fe6000bf06270 */
[----:B------:R-:W-:Y:S01]  /*5410*/  UMOV UR4, UR11 ;  /* 0x0000000b00047c82 */ /* 0x000fe20008000000 */
[----:B------:R-:W-:Y:S02]  /*5420*/  UISETP.GE.OR UP0, UPT, UR5, UR8, UP0 ;  /* 0x000000080500728c */ /* 0x000fe40008706670 */
[----:B------:R-:W-:Y:S02]  /*5430*/  USHF.R.U32.HI UR4, URZ, UR23, UR4 ;  /* 0x00000017ff047299 */ /* 0x000fe40008011604 */
[----:B------:R-:W-:Y:S02]  /*5440*/  UIMAD.WIDE.U32 UR8, UR5, UR22, URZ ;  /* 0x00000016050872a5 */ /* 0x000fe4000f8e00ff */
[----:B------:R-:W-:Y:S04]  /*5450*/  USEL UR10, UR6, UR4, !UP1 ;  /* 0x00000004060a7287 */ /* 0x000fe8000c800000 */
[----:B------:R-:W-:Y:S01]  /*5460*/  UIADD3 UR11, UPT, UPT, -UR10, URZ, URZ ;  /* 0x000000ff0a0b7290 */ /* 0x000fe2000fffe1ff */
[----:B------:R-:W-:Y:S02]  /*5470*/  @!UP0 UMOV UR4, UR9 ;  /* 0x0000000900048c82 */ /* 0x000fe40008000000 */
[----:B------:R-:W-:Y:S02]  /*5480*/  @!UP0 USHF.R.U32.HI UR4, URZ, UR23, UR4 ;  /* 0x00000017ff048299 */ /* 0x000fe40008011604 */
[----:B------:R-:W-:Y:S02]  /*5490*/  UIMAD UR8, UR39, UR11, UR6 ;  /* 0x0000000b270872a4 */ /* 0x000fe4000f8e0206 */
[----:B------:R-:W-:Y:S02]  /*54a0*/  @!UP0 USEL UR4, UR5, UR4, !UP1 ;  /* 0x0000000405048287 */ /* 0x000fe4000c800000 */
[----:B------:R-:W-:Y:S02]  /*54b0*/  UISETP.NE.AND UP1, UPT, UR24, URZ, UPT ;  /* 0x000000ff1800728c */ /* 0x000fe4000bf25270 */
[----:B------:R-:W-:Y:S02]  /*54c0*/  @!UP0 UIMAD UR7, UR7, UR8, UR4 ;  /* 0x00000008070782a4 */ /* 0x000fe4000f8e0204 */
[----:B------:R-:W-:Y:S02]  /*54d0*/  @!UP0 UIADD3 UR9, UPT, UPT, UR10, -UR4, URZ ;  /* 0x800000040a098290 */ /* 0x000fe4000fffe0ff */
[----:B------:R-:W-:Y:S02]  /*54e0*/  UIADD3 UR8, UPT, UPT, -UR6, URZ, URZ ;  /* 0x000000ff06087290 */ /* 0x000fe4000fffe1ff */
[----:B------:R-:W-:Y:S02]  /*54f0*/  UIADD3 UR4, UPT, UPT, -UR5, URZ, URZ ;  /* 0x000000ff05047290 */ /* 0x000fe4000fffe1ff */
[----:B------:R-:W-:Y:S03]  /*5500*/  @!UP0 UIMAD UR6, UR9, UR39, UR5 ;  /* 0x00000027090682a4 */ /* 0x000fe6000f8e0205 */
[----:B------:R-:W-:Y:S01]  /*5510*/  @!UP0 UMOV UR5, UR7 ;  /* 0x0000000700058c82 */ /* 0x000fe20008000000 */
[----:B------:R-:W-:Y:S02]  /*5520*/  UIMAD UR7, UR15, UR4, UR14 ;  /* 0x000000040f0772a4 */ /* 0x000fe4000f8e020e */
[----:B------:R-:W-:Y:S02]  /*5530*/  UIMAD UR4, UR58, UR8, UR13 ;  /* 0x000000083a0472a4 */ /* 0x000fe4000f8e020d */
[----:B------:R-:W-:Y:S02]  /*5540*/  UIMAD UR14, UR5, UR15, UR7 ;  /* 0x0000000f050e72a4 */ /* 0x000fe4000f8e0207 */
[----:B------:R-:W-:Y:S11]  /*5550*/  UIMAD UR13, UR6, UR58, UR4 ;  /* 0x0000003a060d72a4 */ /* 0x000ff6000f8e0204 */
[----:B------:R-:W-:Y:S01]  /*5560*/  @!UPT UIADD3 URZ, UPT, UPT, URZ, URZ, URZ ;  /* 0x000000fffffff290 */ /* 0x000fe2000fffe0ff */
.L_x_89:
[----:B------:R-:W3:Y:S01]  /*5570*/  @!UP4 LDCU.128 UR8, c[0x0][0xb10] ;  /* 0x00016200ff08c7ac */ /* 0x000ee20008000c00 */
[----:B------:R-:W-:Y:S01]  /*5580*/  IMAD.MOV.U32 R5, RZ, RZ, 0x1 ;  /* 0x00000001ff057424 */ /* 0x000fe200078e00ff */
[----:B------:R-:W-:Y:S04]  /*5590*/  ISETP.NE.U32.AND P0, PT, RZ, UR46, PT ;  /* 0x0000002eff007c0c */ /* 0x000fe8000bf05070 */
[----:B------:R-:W-:Y:S01]  /*55a0*/  ISETP.NE.AND.EX P0, PT, RZ, UR47, PT, P0 ;  /* 0x0000002fff007c0c */ /* 0x000fe2000bf05300 */
[----:B------:R-:W4:Y:S01]  /*55b0*/  @!UP4 LDCU UR5, c[0x0][0xb0c] ;  /* 0x00016180ff05c7ac */ /* 0x000f220008000800 */
[----:B------:R-:W-:Y:S01]  /*55c0*/  SHF.L.U32 R5, R5, 0x1f, RZ ;  /* 0x0000001f05057819 */ /* 0x000fe200000006ff */
[----:B------:R-:W-:Y:S02]  /*55d0*/  USHF.L.U32 UR50, UR27, 0x8, URZ ;  /* 0x000000081b327899 */ /* 0x000fe400080006ff */
[----:B------:R-:W-:Y:S02]  /*55e0*/  USHF.L.U32 UR51, UR26, 0x6, URZ ;  /* 0x000000061a337899 */ /* 0x000fe400080006ff */
[----:B---3--:R-:W-:Y:S07]  /*55f0*/  UIMAD.WIDE.U32 UR6, UR14, UR8, URZ ;  /* 0x000000080e0672a5 */ /* 0x008fee000f8e00ff */
[----:B------:R-:W-:Y:S01]  /*5600*/  @!UP4 UMOV UR4, UR7 ;  /* 0x000000070004cc82 */ /* 0x000fe20008000000 */
[----:B----4-:R-:W-:Y:S02]  /*5610*/  @!UP4 UISETP.NE.AND UP0, UPT, UR5, 0x1, UPT ;  /* 0x000000010500c88c */ /* 0x010fe4000bf05270 */
[----:B------:R-:W-:Y:S02]  /*5620*/  @!UP4 USHF.R.U32.HI UR4, URZ, UR9, UR4 ;  /* 0x00000009ff04c299 */ /* 0x000fe40008011604 */
[----:B------:R-:W-:Y:S02]  /*5630*/  UIMAD.WIDE.U32 UR6, UR13, UR11, URZ ;  /* 0x0000000b0d0672a5 */ /* 0x000fe4000f8e00ff */
[----:B------:R-:W-:Y:S02]  /*5640*/  @!UP4 USEL UR8, UR14, UR4, !UP0 ;  /* 0x000000040e08c287 */ /* 0x000fe4000c000000 */
[----:B------:R-:W-:Y:S03]  /*5650*/  @!UP4 UISETP.NE.AND UP0, UPT, UR10, 0x1, UPT ;  /* 0x000000010a00c88c */ /* 0x000fe6000bf05270 */
[----:B------:R-:W-:Y:S02]  /*5660*/  @!UP4 UMOV UR6, UR7 ;  /* 0x000000070006cc82 */ /* 0x000fe40008000000 */
[----:B------:R-:W3:Y:S02]  /*5670*/  @!UP4 LDCU UR4, c[0x0][0xb20] ;  /* 0x00016400ff04c7ac */ /* 0x000ee40008000800 */
[----:B---3--:R-:W-:Y:S04]  /*5680*/  @!UP4 USHF.R.U32.HI UR6, URZ, UR4, UR6 ;  /* 0x00000004ff06c299 */ /* 0x008fe80008011606 */
[----:B------:R-:W-:Y:S04]  /*5690*/  @!UP4 USEL UR6, UR13, UR6, !UP0 ;  /* 0x000000060d06c287 */ /* 0x000fe8000c000000 */
[----:B------:R-:W-:Y:S02]  /*56a0*/  @!UP4 UIADD3 UR4, UPT, UPT, -UR8, UR6, URZ ;  /* 0x000000060804c290 */ /* 0x000fe4000fffe1ff */
[----:B------:R-:W-:Y:S02]  /*56b0*/  @!UP4 UIADD3 UR6, UPT, UPT, UR8, -UR6, URZ ;  /* 0x800000060806c290 */ /* 0x000fe4000fffe0ff */
[----:B------:R-:W-:Y:S02]  /*56c0*/  @!UP4 UIMAD UR14, UR4, UR5, UR14 ;  /* 0x00000005040ec2a4 */ /* 0x000fe4000f8e020e */
[----:B------:R-:W-:Y:S01]  /*56d0*/  @!UP4 UIMAD UR13, UR6, UR10, UR13 ;  /* 0x0000000a060dc2a4 */ /* 0x000fe2000f8e020d */
[----:B------:R-:W-:Y:S11]  /*56e0*/  BRA.U UP1, `(.L_x_90) ;  /* 0x0000000101107547 */ /* 0x000ff6000b800000 */
[----:B------:R-:W-:Y:S04]  /*56f0*/  MOV R2, UR53 ;  /* 0x0000003500027c02 */ /* 0x000fe80008000f00 */
[----:B------:R-:W-:Y:S04]  /*5700*/  SHF.L.U32 R2, R2, 0x1f, RZ ;  /* 0x0000001f02027819 */ /* 0x000fe800000006ff */
[----:B------:R-:W3:Y:S02]  /*5710*/  SYNCS.PHASECHK.TRANS64.TRYWAIT P1, [UR21+0x68], R2 ;  /* 0x00006802ff0075a7 */ /* 0x000ee40008021115 */
[----:B---3--:R-:W-:Y:S05]  /*5720*/  @!P1 BRA `(.L_x_91) ;  /* 0x0000007800fc9947 */ /* 0x008fea0003800000 */
.L_x_90:
[----:B------:R-:W-:Y:S05]  /*5730*/  BRA.U !UP5, `(.L_x_92) ;  /* 0x000000010d387547 */ /* 0x000fea000b800000 */
[----:B------:R-:W-:Y:S01]  /*5740*/  UPLOP3.LUT UP2, UPT, UPT, UPT, UP6, 0x80, 0x8 ;  /* 0x000000000008789c */ /* 0x000fe20003f4f060 */
[----:B--2---:R-:W-:Y:S01]  /*5750*/  HFMA2 R0, -RZ, RZ, 0, 5.9604644775390625e-08 ;  /* 0x00000001ff007431 */ /* 0x004fe200000001ff */
[----:B------:R-:W2:Y:S01]  /*5760*/  LDCU.64 UR8, c[0x0][0x358] ;  /* 0x00006b00ff0877ac */ /* 0x000ea20008000a00 */
[----:B------:R-:W-:Y:S03]  /*5770*/  IMAD.MOV.U32 R52, RZ, RZ, 0x1 ;  /* 0x00000001ff347424 */ /* 0x000fe600078e00ff */
[----:B------:R-:W-:Y:S05]  /*5780*/  PLOP3.LUT P1, PT, PT, PT, UP2, 0x80, 0x8 ;  /* 0x000000000008781c */ /* 0x000fea0003f2f028 */
[----:B------:R-:W3:Y:S01]  /*5790*/  @UP2 LDCU.64 UR4, c[0x0][0x888] ;  /* 0x00011100ff0427ac */ /* 0x000ee20008000a00 */
[----:B------:R-:W-:Y:S07]  /*57a0*/  @UP2 UIMAD UR6, UR60, UR46, URZ ;  /* 0x0000002e3c0622a4 */ /* 0x000fee000f8e02ff */
[----:B------:R-:W-:Y:S01]  /*57b0*/  @!P1 PRMT R52, R0, 0x7610, R52 ;  /* 0x0000761000349816 */ /* 0x000fe20000000034 */
[----:B---3--:R-:W-:Y:S06]  /*57c0*/  @UP2 UIMAD.WIDE UR4, UR6, 0x4, UR4 ;  /* 0x00000004060428a5 */ /* 0x008fec000f8e0204 */
[----:B------:R-:W-:Y:S01]  /*57d0*/  IMAD.U32 R6, RZ, RZ, UR4 ;  /* 0x00000004ff067e24 */ /* 0x000fe2000f8e00ff */
[----:B------:R-:W-:Y:S04]  /*57e0*/  MOV R7, UR5 ;  /* 0x0000000500077c02 */ /* 0x000fe80008000f00 */
[----:B------:R-:W3:Y:S01]  /*57f0*/  @!UP2 LDCU UR4, c[0x0][0x880] ;  /* 0x00011000ff04a7ac */ /* 0x000ee20008000800 */
[----:B--2--5:R4:W5:Y:S02]  /*5800*/  @P1 LDG.E R27, desc[UR8][R6.64] ;  /* 0x00000008061b1981 */ /* 0x024964000c1e1900 */
[----:B---34-:R-:W-:Y:S07]  /*5810*/  @!P1 IMAD.U32 R27, RZ, RZ, UR4 ;  /* 0x00000004ff1b9e24 */ /* 0x018fee000f8e00ff */
.L_x_92:
[----:B-----5:R-:W-:Y:S01]  /*5820*/  @!P0 FSETP.EQ.AND P2, PT, R27, RZ, PT ;  /* 0x000000ff1b00820b */ /* 0x020fe20003f42000 */
[----:B------:R-:W-:Y:S01]  /*5830*/  @!UPT UIADD3 URZ, UPT, UPT, URZ, URZ, URZ ;  /* 0x000000fffffff290 */ /* 0x000fe2000fffe0ff */
[----:B------:R-:W-:Y:S11]  /*5840*/  @!P0 BRA `(.L_x_93) ;  /* 0x0000000000148947 */ /* 0x000ff60003800000 */
[----:B------:R-:W-:Y:S02]  /*5850*/  LOP3.LUT P0, RZ, R52, 0xff, RZ, 0xc0, !PT ;  /* 0x000000ff34ff7812 */ /* 0x000fe4000780c0ff */
[----:B------:R-:W-:Y:S04]  /*5860*/  PLOP3.LUT P2, PT, PT, PT, UP2, 0x80, 0x8 ;  /* 0x000000000008781c */ /* 0x000fe80003f4f028 */
[----:B------:R-:W-:Y:S07]  /*5870*/  PLOP3.LUT P2, PT, P2, PT, PT, 0x8, 0x80 ;  /* 0x000000000080781c */ /* 0x000fee000174e170 */
[----:B------:R-:W-:Y:S11]  /*5880*/  @P0 FSETP.EQ.AND P2, PT, R27, RZ, PT ;  /* 0x000000ff1b00020b */ /* 0x000ff60003f42000 */
[----:B------:R-:W-:Y:S02]  /*5890*/  @!UPT UIADD3 URZ, UPT, UPT, URZ, URZ, URZ ;  /* 0x000000fffffff290 */ /* 0x000fe4000fffe0ff */
.L_x_93:
[----:B------:R-:W3:Y:S01]  /*58a0*/  SYNCS.PHASECHK.TRANS64.TRYWAIT P0, [UR21+0x40], R5 ;  /* 0x00004005ff0075a7 */ /* 0x000ee20008001115 */
[----:B------:R-:W-:Y:S04]  /*58b0*/  ELECT P1, URZ, PT ;  /* 0x0000000000ff782f */ /* 0x000fe80003820000 */
[----:B------:R-:W-:Y:S01]  /*58c0*/  PLOP3.LUT P1, PT, P2, P1, PT, 0xf2, 0x2f ;  /* 0x00000000002f781c */ /* 0x000fe20001723e72 */
[----:B------:R-:W-:Y:S01]  /*58d0*/  @!UPT UIADD3 URZ, UPT, UPT, URZ, URZ, URZ ;  /* 0x000000fffffff290 */ /* 0x000fe2000fffe0ff */
[----:B---3--:R-:W-:Y:S11]  /*58e0*/  @!P0 BRA `(.L_x_94) ;  /* 0x0000007800a48947 */ /* 0x008ff60003800000 */
.L_x_216:
[----:B--2---:R-:W-:Y:S01]  /*58f0*/  @!P1 IADD3 R2, P0, PT, R12, 0x580, RZ ;  /* 0x000005800c029810 */ /* 0x004fe20007f1e0ff */
[----:B------:R-:W-:Y:S01]  /*5900*/  VOTEU.ALL UP0, P1 ;  /* 0x0000000000ff7886 */ /* 0x000fe20000800000 */
[----:B------:R-:W-:Y:S01]  /*5910*/  UMOV UR6, 0x0 ;  /* 0x0000000000067882 */ /* 0x000fe20000000000 */
[----:B------:R-:W-:Y:S01]  /*5920*/  UMOV UR7, 0x10000000 ;  /* 0x1000000000077882 */ /* 0x000fe20000000000 */
[----:B------:R-:W-:Y:S01]  /*5930*/  @!P1 R2UR UR5, R2 ;  /* 0x00000000020592ca */ /* 0x000fe200000e0000 */
[----:B------:R-:W-:Y:S01]  /*5940*/  @!P1 IMAD.X R0, RZ, RZ, R13, P0 ;  /* 0x000000ffff009224 */ /* 0x000fe200000e060d */
[----:B------:R-:W-:Y:S02]  /*5950*/  @!UP0 UIADD3 UR48, UPT, UPT, UR21, 0x200, URZ ;  /* 0x0000020015308890 */ /* 0x000fe4000fffe0ff */
[----:B------:R-:W-:Y:S02]  /*5960*/  @!UP0 UIADD3 UR10, UPT, UPT, UR50, 0x80, URZ ;  /* 0x00000080320a8890 */ /* 0x000fe4000fffe0ff */
[----:B------:R-:W-:Y:S01]  /*5970*/  @!P1 R2UR UR4, R0 ;  /* 0x00000000000492ca */ /* 0x000fe200000e0000 */
[----:B------:R-:W-:Y:S01]  /*5980*/  @!UP0 UIADD3 UR8, UPT, UPT, UR21, 0x1200, URZ ;  /* 0x0000120015088890 */ /* 0x000fe2000fffe0ff */
[----:B------:R-:W-:Y:S01]  /*5990*/  @!P1 IMAD.MOV.U32 R0, RZ, RZ, 0x2000 ;  /* 0x00002000ff009424 */ /* 0x000fe200078e00ff */
[----:B------:R-:W-:Y:S01]  /*59a0*/  VOTEU.ALL UP0, P1 ;  /* 0x0000000000ff7886 */ /* 0x000fe20000800000 */
[----:B------:R-:W-:Y:S01]  /*59b0*/  UMOV UR52, UR60 ;  /* 0x0000003c00347c82 */ /* 0x000fe20008000000 */
[----:B------:R-:W-:Y:S01]  /*59c0*/  UMOV UR9, UR49 ;  /* 0x0000003100097c82 */ /* 0x000fe20008000000 */
[----:B------:R-:W-:Y:S01]  /*59d0*/  UMOV UR11, UR51 ;  /* 0x00000033000b7c82 */ /* 0x000fe20008000000 */
[----:B------:R-:W-:Y:S01]  /*59e0*/  IMAD.U32 R6, RZ, RZ, UR5 ;  /* 0x00000005ff067e24 */ /* 0x000fe2000f8e00ff */
[----:B------:R-:W-:Y:S05]  /*59f0*/  UMOV UR12, UR60 ;  /* 0x0000003c000c7c82 */ /* 0x000fea0008000000 */
[----:B------:R-:W-:Y:S01]  /*5a00*/  IMAD.U32 R7, RZ, RZ, UR4 ;  /* 0x00000004ff077e24 */ /* 0x000fe2000f8e00ff */
[----:B------:R-:W-:Y:S04]  /*5a10*/  @!P1 R2UR UR4, R6 ;  /* 0x00000000060492ca */ /* 0x000fe800000e0000 */
[----:B------:R-:W-:Y:S11]  /*5a20*/  @!P1 R2UR UR5, R7 ;  /* 0x00000000070592ca */ /* 0x000ff600000e0000 */
[----:B------:R-:W-:Y:S02]  /*5a30*/  @!UPT UIADD3 URZ, UPT, UPT, URZ, URZ, URZ ;  /* 0x000000fffffff290 */ /* 0x000fe4000fffe0ff */
[----:B------:R-:W-:Y:S01]  /*5a40*/  @!UP0 UTMALDG.3D [UR48], [UR4], desc[UR6] ;  /* 0x00000630040085b4 */ /* 0x000fe20008011000 */
[----:B------:R-:W-:Y:S05]  /*5a50*/  VOTEU.ALL UP0, P1 ;  /* 0x0000000000ff7886 */ /* 0x000fea0000800000 */
[----:B------:R2:W-:Y:S01]  /*5a60*/  @!UP0 UTMALDG.3D [UR8], [UR4], desc[UR6] ;  /* 0x00000608040085b4 */ /* 0x0005e20008011000 */
[----:B------:R3:W-:Y:S01]  /*5a70*/  @!P1 SYNCS.ARRIVE.TRANS64.RED.A0TR RZ, [UR21+0x20], R0 ;  /* 0x00002000ffff99a7 */ /* 0x0007e20008300415 */
[----:B--2---:R-:W-:Y:S09]  /*5a80*/  UPRMT UR6, UR62, 0x654, UR49 ;  /* 0x000006543e067896 */ /* 0x004ff20008000031 */
[----:B------:R-:W-:Y:S01]  /*5a90*/  SYNCS.ARRIVE.TRANS64.RED.A1T0 RZ, [UR6], RZ ;  /* 0x000000ffffff79a7 */ /* 0x000fe20008100406 */
[----:B------:R-:W2:Y:S02]  /*5aa0*/  SYNCS.PHASECHK.TRANS64.TRYWAIT P0, [UR21+0x48], R5 ;  /* 0x00004805ff0075a7 */ /* 0x000ea40008001115 */
[----:B--23--:R-:W-:Y:S05]  /*5ab0*/  @!P0 BRA `(.L_x_95) ;  /* 0x0000007800488947 */ /* 0x00cfea0003800000 */
.L_x_218:
[----:B------:R-:W-:Y:S01]  /*5ac0*/  @!P1 IADD3 R2, P0, PT, R12, 0x580, RZ ;  /* 0x000005800c029810 */ /* 0x000fe20007f1e0ff */
[----:B------:R-:W-:Y:S01]  /*5ad0*/  VOTEU.ALL UP0, P1 ;  /* 0x0000000000ff7886 */ /* 0x000fe20000800000 */
[----:B------:R-:W-:Y:S01]  /*5ae0*/  UMOV UR16, 0x0 ;  /* 0x0000000000107882 */ /* 0x000fe20000000000 */
[----:B------:R-:W-:Y:S01]  /*5af0*/  UMOV UR17, 0x10000000 ;  /* 0x1000000000117882 */ /* 0x000fe20000000000 */
[----:B------:R-:W-:Y:S01]  /*5b00*/  @!P1 R2UR UR5, R2 ;  /* 0x00000000020592ca */ /* 0x000fe200000e0000 */
[----:B--2---:R-:W-:Y:S01]  /*5b10*/  @!P1 IMAD.X R0, RZ, RZ, R13, P0 ;  /* 0x000000ffff009224 */ /* 0x004fe200000e060d */
[----:B------:R-:W-:Y:S02]  /*5b20*/  @!UP0 UIADD3 UR42, UPT, UPT, UR50, 0x10, URZ ;  /* 0x00000010322a8890 */ /* 0x000fe4000fffe0ff */
[----:B------:R-:W-:Y:S02]  /*5b30*/  @!UP0 UIADD3 UR40, UPT, UPT, UR21, 0x2200, URZ ;  /* 0x0000220015288890 */ /* 0x000fe4000fffe0ff */
[----:B------:R-:W-:Y:S01]  /*5b40*/  @!P1 R2UR UR4, R0 ;  /* 0x00000000000492ca */ /* 0x000fe200000e0000 */
[----:B------:R-:W-:Y:S01]  /*5b50*/  @!UP0 UIADD3 UR10, UPT, UPT, UR50, 0x90, URZ ;  /* 0x00000090320a8890 */ /* 0x000fe2000fffe0ff */
[----:B------:R-:W-:Y:S01]  /*5b60*/  @!P1 IMAD.MOV.U32 R0, RZ, RZ, 0x2000 ;  /* 0x00002000ff009424 */ /* 0x000fe200078e00ff */
[----:B------:R-:W-:Y:S01]  /*5b70*/  @!UP0 UIADD3 UR8, UPT, UPT, UR21, 0x3200, URZ ;  /* 0x0000320015088890 */ /* 0x000fe2000fffe0ff */
[----:B------:R-:W-:Y:S01]  /*5b80*/  VOTEU.ALL UP0, P1 ;  /* 0x0000000000ff7886 */ /* 0x000fe20000800000 */
[----:B------:R-:W-:Y:S02]  /*5b90*/  UMOV UR43, UR51 ;  /* 0x00000033002b7c82 */ /* 0x000fe40008000000 */
[----:B------:R-:W-:Y:S01]  /*5ba0*/  IMAD.U32 R6, RZ, RZ, UR5 ;  /* 0x00000005ff067e24 */ /* 0x000fe2000f8e00ff */
[----:B------:R-:W-:Y:S01]  /*5bb0*/  UMOV UR44, UR60 ;  /* 0x0000003c002c7c82 */ /* 0x000fe20008000000 */
[----:B------:R-:W-:Y:S01]  /*5bc0*/  UMOV UR9, UR41 ;  /* 0x0000002900097c82 */ /* 0x000fe20008000000 */
[----:B------:R-:W-:Y:S01]  /*5bd0*/  UMOV UR11, UR51 ;  /* 0x00000033000b7c82 */ /* 0x000fe20008000000 */
[----:B------:R-:W-:Y:S01]  /*5be0*/  UMOV UR12, UR60 ;  /* 0x0000003c000c7c82 */ /* 0x000fe20008000000 */
[----:B------:R-:W-:Y:S01]  /*5bf0*/  UPRMT UR7, UR62, 0x654, UR41 ;  /* 0x000006543e077896 */ /* 0x000fe20008000029 */
[----:B------:R-:W-:Y:S01]  /*5c00*/  IMAD.U32 R7, RZ, RZ, UR4 ;  /* 0x00000004ff077e24 */ /* 0x000fe2000f8e00ff */
[----:B------:R-:W-:Y:S04]  /*5c10*/  @!P1 R2UR UR4, R6 ;  /* 0x00000000060492ca */ /* 0x000fe800000e0000 */
[----:B------:R-:W-:Y:S11]  /*5c20*/  @!P1 R2UR UR5, R7 ;  /* 0x00000000070592ca */ /* 0x000ff600000e0000 */
[----:B------:R-:W-:Y:S02]  /*5c30*/  @!UPT UIADD3 URZ, UPT, UPT, URZ, URZ, URZ ;  /* 0x000000fffffff290 */ /* 0x000fe4000fffe0ff */
[----:B------:R2:W-:Y:S01]  /*5c40*/  @!UP0 UTMALDG.3D [UR40], [UR4], desc[UR16] ;  /* 0x00001028040085b4 */ /* 0x0005e20008011000 */
[----:B------:R-:W-:Y:S05]  /*5c50*/  VOTEU.ALL UP0, P1 ;  /* 0x0000000000ff7886 */ /* 0x000fea0000800000 */
[----:B------:R2:W-:Y:S01]  /*5c60*/  @!UP0 UTMALDG.3D [UR8], [UR4], desc[UR16] ;  /* 0x00001008040085b4 */ /* 0x0005e20008011000 */
[----:B------:R2:W-:Y:S01]  /*5c70*/  @!P1 SYNCS.ARRIVE.TRANS64.RED.A0TR RZ, [UR21+0x28], R0 ;  /* 0x00002800ffff99a7 */ /* 0x0005e20008300415 */
[----:B------:R-:W-:Y:S01]  /*5c80*/  SYNCS.ARRIVE.TRANS64.RED.A1T0 RZ, [UR7], RZ ;  /* 0x000000ffffff79a7 */ /* 0x000fe20008100407 */
[----:B------:R-:W3:Y:S02]  /*5c90*/  SYNCS.PHASECHK.TRANS64.TRYWAIT P0, [UR21+0x50], R5 ;  /* 0x00005005ff0075a7 */ /* 0x000ee40008001115 */
[----:B--23--:R-:W-:Y:S05]  /*5ca0*/  @!P0 BRA `(.L_x_96) ;  /* 0x0000007400e48947 */ /* 0x00cfea0003800000 */
.L_x_220:
        /* <DEDUP_REMOVED lines=31> */
.L_x_222:
[----:B------:R-:W-:Y:S01]  /*5ea0*/  @!P1 IADD3 R2, P0, PT, R12, 0x580, RZ ;  /* 0x000005800c029810 */ /* 0x000fe20007f1e0ff */
[----:B------:R-:W-:Y:S01]  /*5eb0*/  VOTEU.ALL UP0, P1 ;  /* 0x0000000000ff7886 */ /* 0x000fe20000800000 */
[----:B------:R-:W-:Y:S01]  /*5ec0*/  UMOV UR16, 0x0 ;  /* 0x0000000000107882 */ /* 0x000fe20000000000 */
[----:B------:R-:W-:Y:S01]  /*5ed0*/  UMOV UR17, 0x10000000 ;  /* 0x1000000000117882 */ /* 0x000fe20000000000 */
[----:B------:R-:W-:Y:S01]  /*5ee0*/  @!P1 R2UR UR5, R2 ;  /* 0x00000000020592ca */ /* 0x000fe200000e0000 */
[----:B--2---:R-:W-:Y:S01]  /*5ef0*/  @!P1 IMAD.X R0, RZ, RZ, R13, P0 ;  /* 0x000000ffff009224 */ /* 0x004fe200000e060d */
[----:B------:R-:W-:Y:S01]  /*5f00*/  @!UP0 UIADD3 UR26, UPT, UPT, UR50, 0x30, URZ ;  /* 0x00000030321a8890 */ /* 0x000fe2000fffe0ff */
[----:B------:R-:W-:Y:S01]  /*5f10*/  SHF.L.U32 R4, RZ, 0x1f, RZ ;  /* 0x0000001fff047819 */ /* 0x000fe200000006ff */
        /* <DEDUP_REMOVED lines=11> */
[----:B------:R-:W-:Y:S02]  /*5fd0*/  UMOV UR12, UR60 ;  /* 0x0000003c000c7c82 */ /* 0x000fe40008000000 */
        /* <DEDUP_REMOVED lines=8> */
[----:B--2---:R-:W-:Y:S09]  /*6060*/  UPRMT UR24, UR62, 0x654, UR25 ;  /* 0x000006543e187896 */ /* 0x004ff20008000019 */
[----:B------:R-:W-:Y:S01]  /*6070*/  SYNCS.ARRIVE.TRANS64.RED.A1T0 RZ, [UR24], RZ ;  /* 0x000000ffffff79a7 */ /* 0x000fe20008100418 */
[----:B------:R-:W2:Y:S02]  /*6080*/  SYNCS.PHASECHK.TRANS64.TRYWAIT P0, [UR21+0x40], R4 ;  /* 0x00004004ff0075a7 */ /* 0x000ea40008001115 */
[----:B--23--:R-:W-:Y:S05]  /*6090*/  @!P0 BRA `(.L_x_98) ;  /* 0x0000007400188947 */ /* 0x00cfea0003800000 */
.L_x_224:
        /* <DEDUP_REMOVED lines=19> */
[----:B------:R-:W-:Y:S01]  /*61d0*/  UMOV UR12, UR60 ;  /* 0x0000003c000c7c82 */ /* 0x000fe20008000000 */
        /* <DEDUP_REMOVED lines=11> */
.L_x_226:
        /* <DEDUP_REMOVED lines=31> */
.L_x_228:
[----:B------:R-:W-:Y:S01]  /*6480*/  @!P1 IADD3 R2, P0, PT, R12, 0x580, RZ ;  /* 0x000005800c029810 */ /* 0x000fe20007f1e0ff */
[----:B------:R-:W-:Y:S01]  /*6490*/  VOTEU.ALL UP0, P1 ;  /* 0x0000000000ff7886 */ /* 0x000fe20000800000 */
[----:B------:R-:W-:Y:S01]  /*64a0*/  UMOV UR6, 0x0 ;  /* 0x0000000000067882 */ /* 0x000fe20000000000 */
[----:B------:R-:W-:Y:S01]  /*64b0*/  UMOV UR7, 0x10000000 ;  /* 0x1000000000077882 */ /* 0x000fe20000000000 */
[----:B------:R-:W-:Y:S01]  /*64c0*/  @!P1 R2UR UR5, R2 ;  /* 0x00000000020592ca */ /* 0x000fe200000e0000 */
[----:B--2---:R-:W-:Y:S01]  /*64d0*/  @!P1 IMAD.X R0, RZ, RZ, R13, P0 ;  /* 0x000000ffff009224 */ /* 0x004fe200000e060d */
[----:B------:R-:W-:Y:S01]  /*64e0*/  @!UP0 UIADD3 UR18, UPT, UPT, UR50, 0x60, URZ ;  /* 0x0000006032128890 */ /* 0x000fe2000fffe0ff */
[----:B------:R-:W-:Y:S01]  /*64f0*/  VIADD R10, R10, 0x1 ;  /* 0x000000010a0a7836 */ /* 0x000fe20000000000 */
        /* <DEDUP_REMOVED lines=24> */
.L_x_230:
[----:B------:R-:W-:Y:S01]  /*6680*/  UPLOP3.LUT UP1, UPT, UPT, UPT, UPT, 0x80, 0x8 ;  /* 0x000000000008789c */ /* 0x000fe20003f2f070 */
[----:B------:R-:W-:Y:S01]  /*6690*/  @!P1 IADD3 R2, P0, PT, R12, 0x580, RZ ;  /* 0x000005800c029810 */ /* 0x000fe20007f1e0ff */
[----:B------:R-:W-:Y:S01]  /*66a0*/  UMOV UR6, 0x0 ;  /* 0x0000000000067882 */ /* 0x000fe20000000000 */
[----:B------:R-:W-:Y:S01]  /*66b0*/  VOTEU.ALL UP0, P1 ;  /* 0x0000000000ff7886 */ /* 0x000fe20000800000 */
[----:B------:R-:W-:Y:S01]  /*66c0*/  UMOV UR7, 0x10000000 ;  /* 0x1000000000077882 */ /* 0x000fe20000000000 */
[----:B------:R-:W-:Y:S01]  /*66d0*/  @!P1 R2UR UR5, R2 ;  /* 0x00000000020592ca */ /* 0x000fe200000e0000 */
[----:B--2---:R-:W-:Y:S01]  /*66e0*/  @!P1 IMAD.X R0, RZ, RZ, R13, P0 ;  /* 0x000000ffff009224 */ /* 0x004fe200000e060d */
[----:B------:R-:W-:Y:S01]  /*66f0*/  UMOV UR17, UR25 ;  /* 0x0000001900117c82 */ /* 0x000fe20008000000 */
[----:B------:R-:W-:Y:S01]  /*6700*/  @!UP0 UIADD3 UR18, UPT, UPT, UR50, 0x70, URZ ;  /* 0x0000007032128890 */ /* 0x000fe2000fffe0ff */
[----:B------:R-:W-:Y:S01]  /*6710*/  R2UR UR27, R54 ;  /* 0x00000000361b72ca */ /* 0x000fe200000e0000 */
[----:B------:R-:W-:Y:S01]  /*6720*/  @!UP0 UIADD3 UR16, UPT, UPT, UR21, 0x6200, URZ ;  /* 0x0000620015108890 */ /* 0x000fe2000fffe0ff */
[----:B------:R-:W-:Y:S01]  /*6730*/  @!P1 R2UR UR4, R0 ;  /* 0x00000000000492ca */ /* 0x000fe200000e0000 */
[----:B------:R-:W-:Y:S01]  /*6740*/  @!UP0 UIADD3 UR10, UPT, UPT, UR50, 0xf0, URZ ;  /* 0x000000f0320a8890 */ /* 0x000fe2000fffe0ff */
[----:B------:R-:W-:Y:S01]  /*6750*/  R2UR UR26, R55 ;  /* 0x00000000371a72ca */ /* 0x000fe200000e0000 */
[----:B------:R-:W-:Y:S01]  /*6760*/  @!UP0 UIADD3 UR8, UPT, UPT, UR21, 0x7200, URZ ;  /* 0x0000720015088890 */ /* 0x000fe2000fffe0ff */
[----:B------:R-:W-:Y:S01]  /*6770*/  ISETP.NE.AND P0, PT, R10, 0x2, PT ;  /* 0x000000020a00780c */ /* 0x000fe20003f05270 */
[----:B------:R-:W-:Y:S01]  /*6780*/  VOTEU.ALL UP0, P1 ;  /* 0x0000000000ff7886 */ /* 0x000fe20000800000 */
[----:B------:R-:W-:Y:S01]  /*6790*/  UMOV UR19, UR51 ;  /* 0x0000003300137c82 */ /* 0x000fe20008000000 */
[----:B------:R-:W-:Y:S01]  /*67a0*/  IMAD.U32 R6, RZ, RZ, UR5 ;  /* 0x00000005ff067e24 */ /* 0x000fe2000f8e00ff */
[----:B------:R-:W-:Y:S01]  /*67b0*/  UMOV UR20, UR60 ;  /* 0x0000003c00147c82 */ /* 0x000fe20008000000 */
[----:B------:R-:W-:Y:S01]  /*67c0*/  UMOV UR9, UR25 ;  /* 0x0000001900097c82 */ /* 0x000fe20008000000 */
[----:B------:R-:W-:Y:S01]  /*67d0*/  UMOV UR11, UR51 ;  /* 0x00000033000b7c82 */ /* 0x000fe20008000000 */
[----:B------:R-:W-:Y:S01]  /*67e0*/  UMOV UR12, UR60 ;  /* 0x0000003c000c7c82 */ /* 0x000fe20008000000 */
[----:B------:R-:W-:Y:S01]  /*67f0*/  SEL R0, RZ, 0x1, P0 ;  /* 0x00000001ff007807 */ /* 0x000fe20000000000 */
[----:B------:R-:W-:Y:S01]  /*6800*/  IMAD.U32 R7, RZ, RZ, UR4 ;  /* 0x00000004ff077e24 */ /* 0x000fe2000f8e00ff */
[----:B------:R-:W-:Y:S01]  /*6810*/  @!P1 R2UR UR4, R6 ;  /* 0x00000000060492ca */ /* 0x000fe200000e0000 */
[----:B------:R-:W-:Y:S01]  /*6820*/  UIADD3 UR27, UPT, UPT, UR13, UR27, URZ ;  /* 0x0000001b0d1b7290 */ /* 0x000fe2000fffe0ff */
[----:B------:R-:W-:Y:S01]  /*6830*/  LOP3.LUT R9, R9, R0, RZ, 0x3c, !PT ;  /* 0x0000000009097212 */ /* 0x000fe200078e3cff */
[----:B------:R-:W-:Y:S01]  /*6840*/  UIADD3 UR26, UPT, UPT, UR14, UR26, URZ ;  /* 0x0000001a0e1a7290 */ /* 0x000fe2000fffe0ff */
[----:B------:R-:W-:Y:S01]  /*6850*/  @!P1 R2UR UR5, R7 ;  /* 0x00000000070592ca */ /* 0x000fe200000e0000 */
[----:B------:R-:W-:Y:S01]  /*6860*/  UMOV UR60, UR30 ;  /* 0x0000001e003c7c82 */ /* 0x000fe20008000000 */
[----:B------:R-:W-:Y:S11]  /*6870*/  SEL R10, R10, RZ, P0 ;  /* 0x000000ff0a0a7207 */ /* 0x000ff60000000000 */
[----:B------:R2:W-:Y:S01]  /*6880*/  @!UP0 UTMALDG.3D [UR16], [UR4], desc[UR6] ;  /* 0x00000610040085b4 */ /* 0x0005e20008011000 */
[----:B------:R-:W-:Y:S05]  /*6890*/  VOTEU.ALL UP0, P1 ;  /* 0x0000000000ff7886 */ /* 0x000fea0000800000 */
[----:B------:R2:W-:Y:S01]  /*68a0*/  @!UP0 UTMALDG.3D [UR8], [UR4], desc[UR6] ;  /* 0x00000608040085b4 */ /* 0x0005e20008011000 */
[----:B------:R2:W-:Y:S01]  /*68b0*/  @!P1 SYNCS.ARRIVE.TRANS64.RED.A0TR RZ, [UR21+0x38], R3 ;  /* 0x00003803ffff99a7 */ /* 0x0005e20008300415 */
[----:B------:R-:W-:Y:S01]  /*68c0*/  SYNCS.ARRIVE.TRANS64.RED.A1T0 RZ, [UR24], RZ ;  /* 0x000000ffffff79a7 */ /* 0x000fe20008100418 */
[----:B------:R-:W-:Y:S05]  /*68d0*/  BRA.U UP3, `(.L_x_102) ;  /* 0xffffffe503e87547 */ /* 0x000fea000b83ffff */
[----:B------:R-:W3:Y:S02]  /*68e0*/  SYNCS.PHASECHK.TRANS64.TRYWAIT P0, [UR21+0x40], R5 ;  /* 0x00004005ff0075a7 */ /* 0x000ee40008001115 */
[----:B---3--:R-:W-:Y:S05]  /*68f0*/  @!P0 BRA `(.L_x_103) ;  /* 0x0000006c00608947 */ /* 0x008fea0003800000 */
.L_x_232:
[----:B------:R-:W4:Y:S02]  /*6900*/  SYNCS.PHASECHK.TRANS64.TRYWAIT P0, [UR21+0x48], R5 ;  /* 0x00004805ff0075a7 */ /* 0x000f240008001115 */
[----:B----4-:R-:W-:Y:S05]  /*6910*/  @!P0 BRA `(.L_x_104) ;  /* 0x0000006c00708947 */ /* 0x010fea0003800000 */
.L_x_234:
[----:B------:R-:W4:Y:S01]  /*6920*/  SYNCS.PHASECHK.TRANS64.TRYWAIT P0, [UR21+0x50], R5 ;  /* 0x00005005ff0075a7 */ /* 0x000f220008001115 */
[----:B---3--:R-:W-:Y:S01]  /*6930*/  HFMA2 R0, -RZ, RZ, 0, 5.9604644775390625e-08 ;  /* 0x00000001ff007431 */ /* 0x008fe200000001ff */
[----:B----4-:R-:W-:Y:S06]  /*6940*/  @!P0 BRA `(.L_x_105) ;  /* 0x0000006c007c8947 */ /* 0x010fec0003800000 */
.L_x_236:
[----:B---3--:R-:W-:Y:S02]  /*6950*/  MOV R2, UR21 ;  /* 0x0000001500027c02 */ /* 0x008fe40008000f00 */
[----:B------:R-:W-:-:S07]  /*6960*/  SHF.L.U32 R0, R0, 0x1f, RZ ;  /* 0x0000001f00007819 */ /* 0x000fce00000006ff */
.L_x_106:
[----:B---3--:R3:W4:Y:S02]  /*6970*/  SYNCS.PHASECHK.TRANS64.TRYWAIT P0, [R2+URZ+0x58], R0 ;  /* 0x00005800020075a7 */ /* 0x00872400080011ff */
[----:B----4-:R-:W-:Y:S05]  /*6980*/  @!P0 NANOSLEEP.SYNCS 0x989680 ;  /* 0x009896800000895d */ /* 0x010fea0003900000 */
[----:B------:R-:W4:Y:S02]  /*6990*/  @!P0 SYNCS.PHASECHK.TRANS64 P0, [R2+URZ+0x58], R0 ;  /* 0x00005800020085a7 */ /* 0x000f2400080010ff */
[----:B-12-4-:R-:W-:Y:S05]  /*69a0*/  @P0 EXIT ;  /* 0x000000000000094d */ /* 0x016fea0003800000 */
[----:B------:R-:W-:Y:S05]  /*69b0*/  BRA `(.L_x_106) ;  /* 0xfffffffc00ec7947 */ /* 0x000fea000383ffff */
.L_x_87:
[----:B------:R-:W-:-:S06]  /*69c0*/  UISETP.GE.AND UP0, UPT, UR20, 0x4, UPT ;  /* 0x000000041400788c */ /* 0x000fcc000bf06270 */
[----:B------:R-:W-:-:S13]  /*69d0*/  PLOP3.LUT P0, PT, PT, PT, UP0, 0x80, 0x8 ;  /* 0x000000000008781c */ /* 0x000fda0003f0f008 */
[----:B-1----:R-:W-:Y:S05]  /*69e0*/  @!P0 EXIT ;  /* 0x000000000000894d */ /* 0x002fea0003800000 */
[----:B------:R-:W-:Y:S01]  /*69f0*/  BAR.SYNC.DEFER_BLOCKING 0x6, 0xa0 ;  /* 0x0182800000007b1d */ /* 0x000fe20000010000 */
[C---:B------:R-:W-:Y:S01]  /*6a00*/  IMAD.SHL.U32 R3, R66.reuse, 0x10, RZ ;  /* 0x0000001042037824 */ /* 0x040fe200078e00ff */
[C---:B------:R-:W-:Y:S01]  /*6a10*/  SHF.L.U32 R2, R66.reuse, 0x1, RZ ;  /* 0x0000000142027819 */ /* 0x040fe200000006ff */
[C---:B------:R-:W-:Y:S01]  /*6a20*/  IMAD.SHL.U32 R5, R53.reuse, 0x200, RZ ;  /* 0x0000020035057824 */ /* 0x040fe200078e00ff */
[C---:B------:R-:W-:Y:S01]  /*6a30*/  LOP3.LUT R67, R66.reuse, 0x60, RZ, 0xc0, !PT ;  /* 0x0000006042437812 */ /* 0x040fe200078ec0ff */
[----:B------:R-:W-:Y:S01]  /*6a40*/  IMAD.SHL.U32 R4, R53, 0x200000, RZ ;  /* 0x0020000035047824 */ /* 0x000fe200078e00ff */
[----:B------:R-:W-:Y:S02]  /*6a50*/  UMOV UR43, 0x400 ;  /* 0x00000400002b7882 */ /* 0x000fe40000000000 */
[----:B------:R-:W1:Y:S01]  /*6a60*/  LDC.64 R50, c[0x0][0x8b0] ;  /* 0x00022c00ff327b82 */ /* 0x000e620000000a00 */
[----:B------:R-:W-:Y:S01]  /*6a70*/  ULEA UR43, UR62, UR43, 0x18 ;  /* 0x0000002b3e2b7291 */ /* 0x000fe2000f8ec0ff */
[C---:B------:R-:W-:Y:S01]  /*6a80*/  LOP3.LUT R65, R3.reuse, 0x590, RZ, 0xc0, !PT ;  /* 0x0000059003417812 */ /* 0x040fe200078ec0ff */
[----:B------:R-:W2:Y:S01]  /*6a90*/  LDCU.64 UR6, c[0x0][0x890] ;  /* 0x00011200ff0677ac */ /* 0x000ea20008000a00 */
[----:B------:R-:W-:Y:S01]  /*6aa0*/  LOP3.LUT R3, R3, 0x60, RZ, 0xc0, !PT ;  /* 0x0000006003037812 */ /* 0x000fe200078ec0ff */
[----:B------:R-:W-:Y:S01]  /*6ab0*/  IMAD.U32 R23, R66, 0x10000, RZ ;  /* 0x0001000042177824 */ /* 0x000fe200078e00ff */
[----:B------:R-:W-:Y:S01]  /*6ac0*/  LOP3.LUT R65, R65, 0x200, R5, 0xf8, !PT ;  /* 0x0000020041417812 */ /* 0x000fe200078ef805 */
[----:B------:R-:W-:Y:S01]  /*6ad0*/  UIADD3 UR4, UPT, UPT, UR43, 0x200, URZ ;  /* 0x000002002b047890 */ /* 0x000fe2000fffe0ff */
[----:B------:R-:W3:Y:S01]  /*6ae0*/  LDC.64 R48, c[0x0][0x8a8] ;  /* 0x00022a00ff307b82 */ /* 0x000ee20000000a00 */
[----:B------:R-:W-:Y:S01]  /*6af0*/  LOP3.LUT R2, R3, 0xc, R2, 0xf8, !PT ;  /* 0x0000000c03027812 */ /* 0x000fe200078ef802 */
[----:B------:R-:W-:Y:S01]  /*6b00*/  IMAD.MOV.U32 R22, RZ, RZ, RZ ;  /* 0x000000ffff167224 */ /* 0x000fe200078e00ff */
[----:B------:R-:W-:Y:S01]  /*6b10*/  LOP3.LUT R4, R4, 0x200000, RZ, 0xc0, !PT ;  /* 0x0020000004047812 */ /* 0x000fe200078ec0ff */
[----:B------:R-:W-:Y:S01]  /*6b20*/  IMAD.MOV.U32 R62, RZ, RZ, RZ ;  /* 0x000000ffff3e7224 */ /* 0x000fe200078e00ff */
[----:B------:R-:W-:Y:S01]  /*6b30*/  LOP3.LUT R65, R65, R2, RZ, 0xfc, !PT ;  /* 0x0000000241417212 */ /* 0x000fe200078efcff */
[----:B------:R-:W-:Y:S01]  /*6b40*/  IMAD.U32 R57, RZ, RZ, UR4 ;  /* 0x00000004ff397e24 */ /* 0x000fe2000f8e00ff */
[----:B------:R-:W-:Y:S01]  /*6b50*/  LOP3.LUT R64, R66, 0x2, RZ, 0xc0, !PT ;  /* 0x0000000242407812 */ /* 0x000fe200078ec0ff */
[----:B------:R-:W-:Y:S01]  /*6b60*/  IMAD.MOV.U32 R61, RZ, RZ, RZ ;  /* 0x000000ffff3d7224 */ /* 0x000fe200078e00ff */
[----:B------:R-:W4:Y:S01]  /*6b70*/  LDS R0, [UR43+0x120] ;  /* 0x0001202bff007984 */ /* 0x000f220008000800 */
[----:B------:R-:W-:Y:S01]  /*6b80*/  LOP3.LUT R23, R4, 0x400000, R23, 0xf8, !PT ;  /* 0x0040000004177812 */ /* 0x000fe200078ef817 */
[----:B------:R-:W1:Y:S01]  /*6b90*/  LDCU UR59, c[0x0][0x370] ;  /* 0x00006e00ff3b77ac */ /* 0x000e620008000800 */
[----:B------:R-:W-:Y:S01]  /*6ba0*/  LOP3.LUT R66, R66, 0x4, RZ, 0xc0, !PT ;  /* 0x0000000442427812 */ /* 0x000fe200078ec0ff */
[----:B--2---:R-:W-:Y:S01]  /*6bb0*/  IMAD.U32 R68, RZ, RZ, UR7 ;  /* 0x00000007ff447e24 */ /* 0x004fe2000f8e00ff */
[----:B------:R-:W-:Y:S01]  /*6bc0*/  LEA R65, R65, R57, 0x2 ;  /* 0x0000003941417211 */ /* 0x000fe200078e10ff */
[----:B------:R-:W2:Y:S01]  /*6bd0*/  LDCU.64 UR50, c[0x0][0x348] ;  /* 0x00006900ff3277ac */ /* 0x000ea20008000a00 */
[----:B------:R-:W-:-:S02]  /*6be0*/  MOV R69, UR6 ;  /* 0x0000000600457c02 */ /* 0x000fc40008000f00 */
[----:B------:R-:W-:Y:S01]  /*6bf0*/  MOV R59, RZ ;  /* 0x000000ff003b7202 */ /* 0x000fe20000000f00 */
[--C-:B------:R-:W-:Y:S01]  /*6c00*/  IMAD R64, R64, -0x10, R65.reuse ;  /* 0xfffffff040407824 */ /* 0x100fe200078e0241 */
[----:B------:R-:W1:Y:S01]  /*6c10*/  LDCU UR42, c[0x0][0xb0c] ;  /* 0x00016180ff2a77ac */ /* 0x000e620008000800 */
[----:B------:R-:W-:Y:S01]  /*6c20*/  IMAD R63, R66, -0x10, R65 ;  /* 0xfffffff0423f7824 */ /* 0x000fe200078e0241 */
[----:B------:R-:W1:Y:S01]  /*6c30*/  LDCU UR38, c[0x0][0xb30] ;  /* 0x00016600ff2677ac */ /* 0x000e620008000800 */
[----:B------:R-:W1:Y:S01]  /*6c40*/  LDCU.64 UR56, c[0x0][0x888] ;  /* 0x00011100ff3877ac */ /* 0x000e620008000a00 */
[----:B------:R-:W1:Y:S01]  /*6c50*/  LDCU.64 UR40, c[0x0][0xb28] ;  /* 0x00016500ff2877ac */ /* 0x000e620008000a00 */
[----:B------:R-:W1:Y:S01]  /*6c60*/  LDCU.128 UR52, c[0x0][0xb10] ;  /* 0x00016200ff3477ac */ /* 0x000e620008000c00 */
[----:B------:R-:W1:Y:S01]  /*6c70*/  LDCU UR58, c[0x0][0x374] ;  /* 0x00006e80ff3a77ac */ /* 0x000e620008000800 */
[----:B------:R-:W-:Y:S01]  /*6c80*/  UMOV UR49, URZ ;  /* 0x000000ff00317c82 */ /* 0x000fe20008000000 */
[----:B------:R-:W-:Y:S01]  /*6c90*/  UMOV UR48, URZ ;  /* 0x000000ff00307c82 */ /* 0x000fe20008000000 */
[----:B-1234-:R-:W-:-:S07]  /*6ca0*/  IMAD.IADD R23, R0, 0x1, R23 ;  /* 0x0000000100177824 */ /* 0x01efce00078e0217 */
.L_x_182:
[----:B------:R-:W-:Y:S02]  /*6cb0*/  LEA R3, R59, UR43, 0x3 ;  /* 0x0000002b3b037c11 */ /* 0x000fe4000f8e18ff */
[----:B------:R-:W-:Y:S02]  /*6cc0*/  SHF.L.U32 R0, R61, 0x1f, RZ ;  /* 0x0000001f3d007819 */ /* 0x000fe400000006ff */
[----:B-1----:R-:W-:Y:S02]  /*6cd0*/  LEA R4, R59, UR43, 0x4 ;  /* 0x0000002b3b047c11 */ /* 0x002fe4000f8e20ff */
[----:B------:R-:W1:Y:S02]  /*6ce0*/  SYNCS.PHASECHK.TRANS64.TRYWAIT P0, [R3+URZ+0x70], R0 ;  /* 0x00007000030075a7 */ /* 0x000e6400080011ff */
[----:B-1----:R-:W-:Y:S05]  /*6cf0*/  @!P0 BRA `(.L_x_107) ;  /* 0x0000006800a88947 */ /* 0x002fea0003800000 */
.L_x_237:
[----:B------:R-:W2:Y:S01]  /*6d00*/  LDS.128 R4, [R4+0x100] ;  /* 0x0001000004047984 */ /* 0x000ea20000000c00 */
[----:B------:R-:W-:Y:S01]  /*6d10*/  UISETP.GE.AND UP0, UPT, UR39, 0x1, UPT ;  /* 0x000000012700788c */ /* 0x000fe2000bf06270 */
[----:B------:R-:W-:Y:S01]  /*6d20*/  @!PT LDS RZ, [RZ] ;  /* 0x00000000fffff984 */ /* 0x000fe20000000800 */
[----:B------:R-:W-:Y:S01]  /*6d30*/  @!PT LDS RZ, [RZ] ;  /* 0x00000000fffff984 */ /* 0x000fe20000000800 */
[----:B------:R-:W-:Y:S01]  /*6d40*/  @!PT LDS RZ, [RZ] ;  /* 0x00000000fffff984 */ /* 0x000fe20000000800 */
[----:B------:R-:W-:Y:S01]  /*6d50*/  @!PT LDS RZ, [RZ] ;  /* 0x00000000fffff984 */ /* 0x000fe20000000800 */
[----:B------:R3:W-:Y:S06]  /*6d60*/  MEMBAR.ALL.CTA ;  /* 0x0000000000007992 */ /* 0x0007ec0000008000 */
[----:B---3--:R-:W3:Y:S01]  /*6d70*/  FENCE.VIEW.ASYNC.S ;  /* 0x00000000000073c6 */ /* 0x008ee20000000000 */
[----:B--2---:R-:W-:Y:S11]  /*6d80*/  LOP3.LUT P0, RZ, R6, 0x1, RZ, 0xc0, !PT ;  /* 0x0000000106ff7812 */ /* 0x004ff6000780c0ff */
[----:B------:R-:W-:Y:S02]  /*6d90*/  @!UPT UIADD3 URZ, UPT, UPT, URZ, URZ, URZ ;  /* 0x000000fffffff290 */ /* 0x000fe4000fffe0ff */
[----:B---3--:R-:W-:Y:S01]  /*6da0*/  VOTEU.ANY UP1, P0 ;  /* 0x0000000000ff7886 */ /* 0x008fe20000020100 */
[----:B------:R-:W-:Y:S01]  /*6db0*/  PLOP3.LUT P0, PT, PT, PT, UP1, 0x80, 0x8 ;  /* 0x000000000008781c */ /* 0x000fe20003f0f018 */
[----:B------:R-:W-:Y:S11]  /*6dc0*/  UP2UR UR63, UPR, URZ, 0x2 ;  /* 0x00000002ff3f7883 */ /* 0x000ff60008000000 */
[----:B------:R-:W-:Y:S01]  /*6dd0*/  @!UPT UIADD3 URZ, UPT, UPT, URZ, URZ, URZ ;  /* 0x000000fffffff290 */ /* 0x000fe2000fffe0ff */
[----:B-1----:R-:W-:Y:S02]  /*6de0*/  @P0 SHF.R.U32.HI R0, RZ, 0x10, R5 ;  /* 0x00000010ff000819 */ /* 0x002fe40000011605 */
        /* <DEDUP_REMOVED lines=12> */
[----:B------:R-:W2:Y:S01]  /*6eb0*/  LDCU UR12, c[0x0][0xb20] ;  /* 0x00016400ff0c77ac */ /* 0x000ea20008000800 */
[----:B------:R-:W-:Y:S02]  /*6ec0*/  UIMAD.WIDE.U32 UR4, UR58, UR55, URZ ;  /* 0x000000373a0472a5 */ /* 0x000fe4000f8e00ff */
[----:B------:R-:W-:Y:S02]  /*6ed0*/  UIMAD.WIDE.U32 UR6, UR59, UR52, URZ ;  /* 0x000000343b0672a5 */ /* 0x000fe4000f8e00ff */
[----:B------:R-:W-:Y:S02]  /*6ee0*/  UISETP.NE.AND UP0, UPT, UR54, 0x1, UPT ;  /* 0x000000013600788c */ /* 0x000fe4000bf05270 */
[----:B------:R-:W-:Y:S02]  /*6ef0*/  UIMAD.WIDE.U32 UR8, UR36, UR55, URZ ;  /* 0x00000037240872a5 */ /* 0x000fe4000f8e00ff */
[----:B------:R-:W-:Y:S02]  /*6f00*/  UIMAD.WIDE.U32 UR10, UR37, UR52, URZ ;  /* 0x00000034250a72a5 */ /* 0x000fe4000f8e00ff */
[----:B------:R-:W-:Y:S02]  /*6f10*/  UISETP.NE.AND UP1, UPT, UR42, 0x1, UPT ;  /* 0x000000012a00788c */ /* 0x000fe4000bf25270 */
[----:B------:R-:W-:Y:S01]  /*6f20*/  UISETP.NE.AND UP2, UPT, UR39, 0x1, UPT ;  /* 0x000000012700788c */ /* 0x000fe2000bf45270 */
[----:B------:R-:W-:Y:S02]  /*6f30*/  UMOV UR4, UR5 ;  /* 0x0000000500047c82 */ /* 0x000fe40008000000 */
[----:B--2---:R-:W-:Y:S03]  /*6f40*/  USHF.R.U32.HI UR5, URZ, UR12, UR4 ;  /* 0x0000000cff057299 */ /* 0x004fe60008011604 */
[----:B------:R-:W-:Y:S02]  /*6f50*/  UMOV UR4, UR7 ;  /* 0x0000000700047c82 */ /* 0x000fe40008000000 */
[----:B------:R-:W-:Y:S02]  /*6f60*/  USHF.R.U32.HI UR7, URZ, UR53, UR4 ;  /* 0x00000035ff077299 */ /* 0x000fe40008011604 */
[----:B------:R-:W-:Y:S02]  /*6f70*/  USEL UR4, UR58, UR5, !UP0 ;  /* 0x000000053a047287 */ /* 0x000fe4000c000000 */
[----:B------:R-:W-:Y:S01]  /*6f80*/  USEL UR7, UR59, UR7, !UP1 ;  /* 0x000000073b077287 */ /* 0x000fe2000c800000 */
[----:B------:R-:W-:Y:S01]  /*6f90*/  UMOV UR5, UR9 ;  /* 0x0000000900057c82 */ /* 0x000fe20008000000 */
[----:B------:R-:W-:Y:S02]  /*6fa0*/  UIMAD.WIDE.U32 UR8, UR4, UR40, URZ ;  /* 0x00000028040872a5 */ /* 0x000fe4000f8e00ff */
[----:B------:R-:W-:Y:S03]  /*6fb0*/  USHF.R.U32.HI UR6, URZ, UR12, UR5 ;  /* 0x0000000cff067299 */ /* 0x000fe60008011605 */
[----:B------:R-:W-:Y:S01]  /*6fc0*/  UMOV UR5, UR11 ;  /* 0x0000000b00057c82 */ /* 0x000fe20008000000 */
[----:B------:R-:W-:Y:S02]  /*6fd0*/  UIMAD.WIDE.U32 UR10, UR7, UR40, URZ ;  /* 0x00000028070a72a5 */ /* 0x000fe4000f8e00ff */
[----:B------:R-:W-:Y:S02]  /*6fe0*/  USHF.R.U32.HI UR12, URZ, UR53, UR5 ;  /* 0x00000035ff0c7299 */ /* 0x000fe40008011605 */
[----:B------:R-:W-:Y:S01]  /*6ff0*/  USEL UR6, UR36, UR6, !UP0 ;  /* 0x0000000624067287 */ /* 0x000fe2000c000000 */
[----:B------:R-:W-:Y:S02]  /*7000*/  UMOV UR5, UR9 ;  /* 0x0000000900057c82 */ /* 0x000fe40008000000 */
[----:B------:R-:W-:Y:S01]  /*7010*/  UMOV UR10, UR11 ;  /* 0x0000000b000a7c82 */ /* 0x000fe20008000000 */
[----:B------:R-:W-:Y:S02]  /*7020*/  @UP2 USHF.R.U32.HI UR4, URZ, UR41, UR5 ;  /* 0x00000029ff042299 */ /* 0x000fe40008011605 */
[----:B------:R-:W-:Y:S02]  /*7030*/  @UP2 USHF.R.U32.HI UR7, URZ, UR41, UR10 ;  /* 0x00000029ff072299 */ /* 0x000fe4000801160a */
[----:B------:R-:W-:Y:S02]  /*7040*/  UIMAD UR4, UR39, UR4, URZ ;  /* 0x00000004270472a4 */ /* 0x000fe4000f8e02ff */
[----:B------:R-:W-:Y:S02]  /*7050*/  UIMAD.WIDE.U32 UR10, UR6, UR40, URZ ;  /* 0x00000028060a72a5 */ /* 0x000fe4000f8e00ff */
[----:B------:R-:W-:Y:S02]  /*7060*/  USEL UR5, UR37, UR12, !UP1 ;  /* 0x0000000c25057287 */ /* 0x000fe4000c800000 */
[----:B------:R-:W-:Y:S02]  /*7070*/  UIMAD UR8, UR39, UR7, URZ ;  /* 0x00000007270872a4 */ /* 0x000fe4000f8e02ff */
[----:B------:R-:W-:Y:S03]  /*7080*/  UISETP.GE.AND UP0, UPT, UR6, UR4, UPT ;  /* 0x000000040600728c */ /* 0x000fe6000bf06270 */
[----:B------:R-:W-:Y:S01]  /*7090*/  UMOV UR4, UR11 ;  /* 0x0000000b00047c82 */ /* 0x000fe20008000000 */
[----:B------:R-:W-:Y:S02]  /*70a0*/  UISETP.GE.OR UP0, UPT, UR5, UR8, UP0 ;  /* 0x000000080500728c */ /* 0x000fe40008706670 */
[----:B------:R-:W-:Y:S02]  /*70b0*/  USHF.R.U32.HI UR4, URZ, UR41, UR4 ;  /* 0x00000029ff047299 */ /* 0x000fe40008011604 */
[----:B------:R-:W-:Y:S02]  /*70c0*/  UIMAD.WIDE.U32 UR8, UR5, UR40, URZ ;  /* 0x00000028050872a5 */ /* 0x000fe4000f8e00ff */
[----:B------:R-:W-:Y:S02]  /*70d0*/  USEL UR11, UR6, UR4, !UP2 ;  /* 0x00000004060b7287 */ /* 0x000fe4000d000000 */
[----:B------:R-:W-:Y:S02]  /*70e0*/  UIADD3 UR8, UPT, UPT, -UR5, URZ, URZ ;  /* 0x000000ff05087290 */ /* 0x000fe4000fffe1ff */
[----:B------:R-:W-:Y:S01]  /*70f0*/  UIADD3 UR10, UPT, UPT, -UR11, URZ, URZ ;  /* 0x000000ff0b0a7290 */ /* 0x000fe2000fffe1ff */
[----:B------:R-:W-:Y:S01]  /*7100*/  @!UP0 UMOV UR4, UR9 ;  /* 0x0000000900048c82 */ /* 0x000fe20008000000 */
[----:B------:R-:W-:Y:S02]  /*7110*/  UIADD3 UR9, UPT, UPT, -UR6, URZ, URZ ;  /* 0x000000ff06097290 */ /* 0x000fe4000fffe1ff */
[----:B------:R-:W-:Y:S02]  /*7120*/  @!UP0 USHF.R.U32.HI UR4, URZ, UR41, UR4 ;  /* 0x00000029ff048299 */ /* 0x000fe40008011604 */
[----:B------:R-:W-:Y:S02]  /*7130*/  UIMAD UR10, UR39, UR10, UR6 ;  /* 0x0000000a270a72a4 */ /* 0x000fe4000f8e0206 */
[----:B------:R-:W-:Y:S04]  /*7140*/  @!UP0 USEL UR4, UR5, UR4, !UP2 ;  /* 0x0000000405048287 */ /* 0x000fe8000d000000 */
[----:B------:R-:W-:Y:S02]  /*7150*/  @!UP0 UIMAD UR10, UR7, UR10, UR4 ;  /* 0x0000000a070a82a4 */ /* 0x000fe4000f8e0204 */
[----:B------:R-:W-:Y:S02]  /*7160*/  @!UP0 UIADD3 UR11, UPT, UPT, UR11, -UR4, URZ ;  /* 0x800000040b0b8290 */ /* 0x000fe4000fffe0ff */
[----:B------:R-:W-:Y:S02]  /*7170*/  UIMAD UR7, UR42, UR8, UR37 ;  /* 0x000000082a0772a4 */ /* 0x000fe4000f8e0225 */
[----:B------:R-:W-:Y:S02]  /*7180*/  @!UP0 UIMAD UR6, UR11, UR39, UR5 ;  /* 0x000000270b0682a4 */ /* 0x000fe4000f8e0205 */
[----:B------:R-:W-:Y:S01]  /*7190*/  UIMAD UR4, UR54, UR9, UR36 ;  /* 0x00000009360472a4 */ /* 0x000fe2000f8e0224 */
[----:B------:R-:W-:Y:S02]  /*71a0*/  @!UP0 UMOV UR5, UR10 ;  /* 0x0000000a00058c82 */ /* 0x000fe40008000000 */
[----:B------:R-:W-:Y:S02]  /*71b0*/  UIMAD UR37, UR5, UR42, UR7 ;  /* 0x0000002a052572a4 */ /* 0x000fe4000f8e0207 */
[----:B------:R-:W-:Y:S11]  /*71c0*/  UIMAD UR36, UR6, UR54, UR4 ;  /* 0x00000036062472a4 */ /* 0x000ff6000f8e0204 */
[----:B------:R-:W-:Y:S01]  /*71d0*/  @!UPT UIADD3 URZ, UPT, UPT, URZ, URZ, URZ ;  /* 0x000000fffffff290 */ /* 0x000fe2000fffe0ff */
.L_x_108:
[----:B------:R-:W-:Y:S01]  /*71e0*/  UISETP.NE.AND UP0, UPT, UR38, 0x1, UPT ;  /* 0x000000012600788c */ /* 0x000fe2000bf05270 */
[----:B------:R-:W-:Y:S01]  /*71f0*/  LOP3.LUT P0, RZ, R57, 0x1b0, RZ, 0xc0, !PT ;  /* 0x000001b039ff7812 */ /* 0x000fe2000780c0ff */
[----:B------:R-:W-:Y:S01]  /*7200*/  USHF.L.U32 UR46, UR26, 0x6, URZ ;  /* 0x000000061a2e7899 */ /* 0x000fe200080006ff */
[----:B------:R-:W-:Y:S01]  /*7210*/  BSSY.RECONVERGENT B6, `(.L_x_109) ;  /* 0x0000034000067945 */ /* 0x000fe20003800200 */
[----:B------:R-:W-:Y:S01]  /*7220*/  USHF.L.U32 UR45, UR27, 0x8, URZ ;  /* 0x000000081b2d7899 */ /* 0x000fe200080006ff */
[----:B------:R-:W-:Y:S06]  /*7230*/  IADD3 R59, PT, PT, R59, 0x1, RZ ;  /* 0x000000013b3b7810 */ /* 0x000fec0007ffe0ff */
[----:B------:R-:W2:Y:S01]  /*7240*/  @!UP0 LDCU.128 UR12, c[0x0][0xb10] ;  /* 0x00016200ff0c87ac */ /* 0x000ea20008000c00 */
[----:B------:R-:W3:Y:S01]  /*7250*/  @!UP0 LDCU UR5, c[0x0][0xb0c] ;  /* 0x00016180ff0587ac */ /* 0x000ee20008000800 */
[----:B------:R-:W4:Y:S01]  /*7260*/  @!UP0 LDCU UR10, c[0x0][0xb20] ;  /* 0x00016400ff0a87ac */ /* 0x000f220008000800 */
[----:B--2---:R-:W-:Y:S02]  /*7270*/  UIMAD.WIDE.U32 UR8, UR37, UR12, URZ ;  /* 0x0000000c250872a5 */ /* 0x004fe4000f8e00ff */
[----:B------:R-:W-:Y:S02]  /*7280*/  UIMAD.WIDE.U32 UR6, UR36, UR15, URZ ;  /* 0x0000000f240672a5 */ /* 0x000fe4000f8e00ff */
[----:B------:R-:W-:Y:S03]  /*7290*/  @!UP0 UISETP.NE.AND UP1, UPT, UR14, 0x1, UPT ;  /* 0x000000010e00888c */ /* 0x000fe6000bf25270 */
[----:B------:R-:W-:Y:S01]  /*72a0*/  @!UP0 UMOV UR4, UR9 ;  /* 0x0000000900048c82 */ /* 0x000fe20008000000 */
[----:B---3--:R-:W-:Y:S02]  /*72b0*/  @!UP0 UISETP.NE.AND UP2, UPT, UR5, 0x1, UPT ;  /* 0x000000010500888c */ /* 0x008fe4000bf45270 */
[----:B------:R-:W-:Y:S01]  /*72c0*/  @!UP0 USHF.R.U32.HI UR4, URZ, UR13, UR4 ;  /* 0x0000000dff048299 */ /* 0x000fe20008011604 */
[----:B------:R-:W-:Y:S02]  /*72d0*/  @!UP0 UMOV UR6, UR7 ;  /* 0x0000000700068c82 */ /* 0x000fe40008000000 */
[----:B----4-:R-:W-:Y:S02]  /*72e0*/  @!UP0 USHF.R.U32.HI UR6, URZ, UR10, UR6 ;  /* 0x0000000aff068299 */ /* 0x010fe40008011606 */
[----:B------:R-:W-:Y:S02]  /*72f0*/  @!UP0 USEL UR7, UR37, UR4, !UP2 ;  /* 0x0000000425078287 */ /* 0x000fe4000d000000 */
[----:B------:R-:W-:Y:S04]  /*7300*/  @!UP0 USEL UR6, UR36, UR6, !UP1 ;  /* 0x0000000624068287 */ /* 0x000fe8000c800000 */
[----:B------:R-:W-:Y:S02]  /*7310*/  @!UP0 UIADD3 UR4, UPT, UPT, -UR7, UR6, URZ ;  /* 0x0000000607048290 */ /* 0x000fe4000fffe1ff */
[----:B------:R-:W-:Y:S02]  /*7320*/  @!UP0 UIADD3 UR6, UPT, UPT, UR7, -UR6, URZ ;  /* 0x8000000607068290 */ /* 0x000fe4000fffe0ff */
[----:B------:R-:W-:Y:S02]  /*7330*/  @!UP0 UIMAD UR37, UR4, UR5, UR37 ;  /* 0x00000005042582a4 */ /* 0x000fe4000f8e0225 */
[----:B------:R-:W-:Y:S01]  /*7340*/  @!UP0 UIMAD UR36, UR6, UR14, UR36 ;  /* 0x0000000e062482a4 */ /* 0x000fe2000f8e0224 */
[----:B------:R-:W-:Y:S11]  /*7350*/  @!P0 BRA `(.L_x_110) ;  /* 0x00000000007c8947 */ /* 0x000ff60003800000 */
[----:B------:R-:W2:Y:S01]  /*7360*/  LDCU.64 UR8, c[0x4][0x80] ;  /* 0x01001000ff0877ac */ /* 0x000ea20008000a00 */
[----:B------:R-:W-:Y:S01]  /*7370*/  MOV R2, 0x0 ;  /* 0x0000000000027802 */ /* 0x000fe20000000f00 */
[----:B------:R-:W-:Y:S02]  /*7380*/  HFMA2 R12, -RZ, RZ, 0, 5.9604644775390625e-08 ;  /* 0x00000001ff0c7431 */ /* 0x000fe400000001ff */
[----:B------:R-:W-:Y:S01]  /*7390*/  IMAD.MOV.U32 R8, RZ, RZ, 0x70 ;  /* 0x00000070ff087424 */ /* 0x000fe200078e00ff */
[----:B------:R3:W4:Y:S01]  /*73a0*/  LDC.64 R14, c[0x4][R2] ;  /* 0x01000000020e7b82 */ /* 0x0007220000000a00 */
[----:B------:R-:W1:Y:S01]  /*73b0*/  LDCU.64 UR6, c[0x4][0x88] ;  /* 0x01001100ff0677ac */ /* 0x000e620008000a00 */
[----:B------:R-:W-:Y:S01]  /*73c0*/  IMAD.MOV.U32 R13, RZ, RZ, RZ ;  /* 0x000000ffff0d7224 */ /* 0x000fe200078e00ff */
[----:B------:R-:W1:Y:S01]  /*73d0*/  LDCU.64 UR4, c[0x4][0x8] ;  /* 0x01000100ff0477ac */ /* 0x000e620008000a00 */
[----:B--2---:R-:W-:Y:S01]  /*73e0*/  MOV R5, UR9 ;  /* 0x0000000900057c02 */ /* 0x004fe20008000f00 */
[----:B------:R-:W-:Y:S01]  /*73f0*/  IMAD.U32 R4, RZ, RZ, UR8 ;  /* 0x00000008ff047e24 */ /* 0x000fe2000f8e00ff */
[----:B-1----:R-:W-:Y:S01]  /*7400*/  MOV R7, UR7 ;  /* 0x0000000700077c02 */ /* 0x002fe20008000f00 */
[----:B------:R-:W-:Y:S01]  /*7410*/  IMAD.U32 R6, RZ, RZ, UR6 ;  /* 0x00000006ff067e24 */ /* 0x000fe2000f8e00ff */
[----:B------:R-:W-:Y:S01]  /*7420*/  MOV R11, UR5 ;  /* 0x00000005000b7c02 */ /* 0x000fe20008000f00 */
[----:B------:R-:W-:Y:S02]  /*7430*/  IMAD.U32 R10, RZ, RZ, UR4 ;  /* 0x00000004ff0a7e24 */ /* 0x000fe4000f8e00ff */
[----:B------:R-:W-:Y:S07]  /*7440*/  LEPC R20, `(.L_x_111) ;  /* 0x000000001014794e */ /* 0x000fee0000000000 */
[----:B---345:R-:W-:Y:S05]  /*7450*/  CALL.ABS.NOINC R14 ;  /* 0x000000000e007343 */ /* 0x038fea0003c00000 */
.L_x_111:
[----:B------:R-:W1:Y:S01]  /*7460*/  LDCU.64 UR8, c[0x4][0x80] ;  /* 0x01001000ff0877ac */ /* 0x000e620008000a00 */
[----:B------:R-:W2:Y:S01]  /*7470*/  LDC.64 R2, c[0x4][R2] ;  /* 0x0100000002027b82 */ /* 0x000ea20000000a00 */
[----:B------:R-:W-:Y:S02]  /*7480*/  HFMA2 R12, -RZ, RZ, 0, 5.9604644775390625e-08 ;  /* 0x00000001ff0c7431 */ /* 0x000fe400000001ff */
[----:B------:R-:W-:Y:S02]  /*7490*/  IMAD.MOV.U32 R8, RZ, RZ, 0x70 ;  /* 0x00000070ff087424 */ /* 0x000fe400078e00ff */
[----:B------:R-:W-:Y:S01]  /*74a0*/  IMAD.MOV.U32 R13, RZ, RZ, RZ ;  /* 0x000000ffff0d7224 */ /* 0x000fe200078e00ff */
[----:B------:R-:W3:Y:S01]  /*74b0*/  LDCU.64 UR6, c[0x4][0x88] ;  /* 0x01001100ff0677ac */ /* 0x000ee20008000a00 */
[----:B------:R-:W4:Y:S01]  /*74c0*/  LDCU.64 UR4, c[0x4][0x8] ;  /* 0x01000100ff0477ac */ /* 0x000f220008000a00 */
[----:B-1----:R-:W-:Y:S02]  /*74d0*/  MOV R4, UR8 ;  /* 0x0000000800047c02 */ /* 0x002fe40008000f00 */
[----:B------:R-:W-:Y:S02]  /*74e0*/  MOV R5, UR9 ;  /* 0x0000000900057c02 */ /* 0x000fe40008000f00 */
[----:B---3--:R-:W-:Y:S01]  /*74f0*/  MOV R7, UR7 ;  /* 0x0000000700077c02 */ /* 0x008fe20008000f00 */
[----:B------:R-:W-:Y:S01]  /*7500*/  IMAD.U32 R6, RZ, RZ, UR6 ;  /* 0x00000006ff067e24 */ /* 0x000fe2000f8e00ff */
[----:B----4-:R-:W-:Y:S01]  /*7510*/  MOV R11, UR5 ;  /* 0x00000005000b7c02 */ /* 0x010fe20008000f00 */
[----:B------:R-:W-:Y:S02]  /*7520*/  IMAD.U32 R10, RZ, RZ, UR4 ;  /* 0x00000004ff0a7e24 */ /* 0x000fe4000f8e00ff */
[----:B------:R-:W-:Y:S07]  /*7530*/  LEPC R20, `(.L_x_110) ;  /* 0x000000001014794e */ /* 0x000fee0000000000 */
[----:B--2---:R-:W-:Y:S05]  /*7540*/  CALL.ABS.NOINC R2 ;  /* 0x0000000002007343 */ /* 0x004fea0003c00000 */
.L_x_110:
[----:B------:R-:W-:Y:S05]  /*7550*/  BSYNC.RECONVERGENT B6 ;  /* 0x0000000000067941 */ /* 0x000fea0003800200 */
.L_x_109:
[----:B------:R-:W-:Y:S02]  /*7560*/  R2UR UR6, R56 ;  /* 0x00000000380672ca */ /* 0x000fe400000e0000 */
[----:B------:R-:W-:Y:S02]  /*7570*/  R2UR UR5, R69 ;  /* 0x00000000450572ca */ /* 0x000fe400000e0000 */
[----:B------:R-:W-:Y:S02]  /*7580*/  R2UR UR4, R68 ;  /* 0x00000000440472ca */ /* 0x000fe400000e0000 */
[----:B------:R-:W-:Y:S02]  /*7590*/  ISETP.NE.U32.AND P4, PT, R50, RZ, PT ;  /* 0x000000ff3200720c */ /* 0x000fe40003f85070 */
[----:B------:R-:W-:Y:S02]  /*75a0*/  ISETP.NE.U32.AND P2, PT, RZ, UR56, PT ;  /* 0x00000038ff007c0c */ /* 0x000fe4000bf45070 */
[----:B------:R-:W-:Y:S02]  /*75b0*/  ISETP.NE.AND.EX P4, PT, R51, RZ, PT, P4 ;  /* 0x000000ff3300720c */ /* 0x000fe40003f85340 */
[----:B------:R-:W-:Y:S01]  /*75c0*/  ISETP.NE.AND.EX P2, PT, RZ, UR57, PT, P2 ;  /* 0x00000039ff007c0c */ /* 0x000fe2000bf45320 */
[----:B------:R-:W-:Y:S02]  /*75d0*/  UISETP.NE.AND UP2, UPT, UR6, URZ, UPT ;  /* 0x000000ff0600728c */ /* 0x000fe4000bf45270 */
[----:B------:R-:W-:Y:S04]  /*75e0*/  UISETP.NE.U32.AND UP0, UPT, UR5, URZ, UPT ;  /* 0x000000ff0500728c */ /* 0x000fe8000bf05070 */
[----:B------:R-:W-:Y:S01]  /*75f0*/  UISETP.NE.AND.EX UP1, UPT, UR4, URZ, UPT, UP0 ;  /* 0x000000ff0400728c */ /* 0x000fe2000bf25300 */
[----:B------:R-:W-:Y:S01]  /*7600*/  PLOP3.LUT P1, PT, PT, PT, UP2, 0x80, 0x8 ;  /* 0x000000000008781c */ /* 0x000fe20003f2f028 */
[----:B------:R-:W-:Y:S03]  /*7610*/  UPLOP3.LUT UP0, UPT, UPT, UPT, UPT, 0x40, 0x4 ;  /* 0x000000000004789c */ /* 0x000fe60003f0e870 */
[----:B------:R-:W-:Y:S06]  /*7620*/  @UP2 UPLOP3.LUT UP0, UPT, UPT, UPT, UP1, 0x80, 0x8 ;  /* 0x000000000008289c */ /* 0x000fec0003f0f010 */
[----:B------:R-:W-:Y:S01]  /*7630*/  PLOP3.LUT P0, PT, PT, PT, UP0, 0x80, 0x8 ;  /* 0x000000000008781c */ /* 0x000fe20003f0f008 */
[----:B------:R-:W-:Y:S01]  /*7640*/  @!UPT UIADD3 URZ, UPT, UPT, URZ, URZ, URZ ;  /* 0x000000fffffff290 */ /* 0x000fe2000fffe0ff */
[----:B------:R-:W-:Y:S11]  /*7650*/  BRA.U !UP1, `(.L_x_112) ;  /* 0x0000000109407547 */ /* 0x000ff6000b800000 */
[----:B------:R-:W-:Y:S01]  /*7660*/  UISETP.NE.U32.AND UP0, UPT, UR56, URZ, UPT ;  /* 0x000000ff3800728c */ /* 0x000fe2000bf05070 */
[----:B------:R-:W-:Y:S01]  /*7670*/  R2UR UR6, R69 ;  /* 0x00000000450672ca */ /* 0x000fe200000e0000 */
[----:B------:R-:W2:Y:S01]  /*7680*/  LDCU.64 UR8, c[0x0][0x358] ;  /* 0x00006b00ff0877ac */ /* 0x000ea20008000a00 */
[----:B------:R-:W-:Y:S02]  /*7690*/  HFMA2 R52, -RZ, RZ, 0, 5.9604644775390625e-08 ;  /* 0x00000001ff347431 */ /* 0x000fe400000001ff */
[----:B-1----:R-:W-:Y:S01]  /*76a0*/  IMAD.MOV.U32 R0, RZ, RZ, 0x1 ;  /* 0x00000001ff007424 */ /* 0x002fe200078e00ff */
[----:B------:R-:W-:Y:S06]  /*76b0*/  UISETP.NE.AND.EX UP0, UPT, UR57, URZ, UPT, UP0 ;  /* 0x000000ff3900728c */ /* 0x000fec000bf05300 */
[----:B------:R-:W-:Y:S05]  /*76c0*/  PLOP3.LUT P3, PT, PT, PT, UP0, 0x80, 0x8 ;  /* 0x000000000008781c */ /* 0x000fea0003f6f008 */
[----:B------:R-:W1:Y:S01]  /*76d0*/  @UP0 LDCU.64 UR4, c[0x0][0x888] ;  /* 0x00011100ff0407ac */ /* 0x000e620008000a00 */
[----:B------:R-:W-:Y:S07]  /*76e0*/  @UP0 UIMAD UR6, UR60, UR6, URZ ;  /* 0x000000063c0602a4 */ /* 0x000fee000f8e02ff */
[----:B------:R-:W-:Y:S01]  /*76f0*/  @!P3 PRMT R52, R0, 0x7610, R52 ;  /* 0x000076100034b816 */ /* 0x000fe20000000034 */
[----:B-1----:R-:W-:Y:S06]  /*7700*/  @UP0 UIMAD.WIDE UR4, UR6, 0x4, UR4 ;  /* 0x00000004060408a5 */ /* 0x002fec000f8e0204 */
[----:B------:R-:W-:Y:S02]  /*7710*/  IMAD.U32 R2, RZ, RZ, UR4 ;  /* 0x00000004ff027e24 */ /* 0x000fe4000f8e00ff */
[----:B------:R-:W-:Y:S03]  /*7720*/  IMAD.U32 R3, RZ, RZ, UR5 ;  /* 0x00000005ff037e24 */ /* 0x000fe6000f8e00ff */
[----:B------:R-:W1:Y:S02]  /*7730*/  @!UP0 LDCU UR4, c[0x0][0x880] ;  /* 0x00011000ff0487ac */ /* 0x000e640008000800 */
[----:B--2--5:R2:W5:Y:S02]  /*7740*/  @P3 LDG.E R27, desc[UR8][R2.64] ;  /* 0x00000008021b3981 */ /* 0x024564000c1e1900 */
[----:B-12---:R-:W-:Y:S02]  /*7750*/  @!P3 MOV R27, UR4 ;  /* 0x00000004001bbc02 */ /* 0x006fe40008000f00 */
.L_x_112:
[----:B------:R-:W-:Y:S05]  /*7760*/  @!P4 BRA `(.L_x_113) ;  /* 0x000000000024c947 */ /* 0x000fea0003800000 */
[----:B------:R-:W-:Y:S01]  /*7770*/  ISETP.NE.U32.AND P3, PT, R48, RZ, PT ;  /* 0x000000ff3000720c */ /* 0x000fe20003f65070 */
[----:B------:R-:W2:Y:S03]  /*7780*/  LDCU.64 UR4, c[0x0][0x358] ;  /* 0x00006b00ff0477ac */ /* 0x000ea60008000a00 */
[----:B------:R-:W-:Y:S11]  /*7790*/  ISETP.NE.AND.EX P3, PT, R49, RZ, PT, P3 ;  /* 0x000000ff3100720c */ /* 0x000ff60003f65330 */
[----:B------:R-:W-:Y:S02]  /*77a0*/  @!UPT UIADD3 URZ, UPT, UPT, URZ, URZ, URZ ;  /* 0x000000fffffff290 */ /* 0x000fe4000fffe0ff */
[----:B------:R-:W3:Y:S01]  /*77b0*/  @P3 LDC.64 R2, c[0x0][0x8a8] ;  /* 0x00022a00ff023b82 */ /* 0x000ee20000000a00 */
[----:B-1----:R-:W-:Y:S04]  /*77c0*/  @P3 IMAD R0, R50, UR60, RZ ;  /* 0x0000003c32003c24 */ /* 0x002fe8000f8e02ff */
[----:B---3--:R-:W-:Y:S05]  /*77d0*/  @P3 IMAD.WIDE R2, R0, 0x4, R2 ;  /* 0x0000000400023825 */ /* 0x008fea00078e0202 */
[----:B--2--5:R2:W5:Y:S02]  /*77e0*/  @P3 LDG.E R24, desc[UR4][R2.64] ;  /* 0x0000000402183981 */ /* 0x024564000c1e1900 */
[----:B--2---:R-:W3:Y:S02]  /*77f0*/  @!P3 LDC R24, c[0x0][0x8a0] ;  /* 0x00022800ff18bb82 */ /* 0x004ee40000000800 */
.L_x_113:
[----:B-----5:R-:W-:Y:S01]  /*7800*/  FSETP.NEU.AND P3, PT, R27, RZ, PT ;  /* 0x000000ff1b00720b */ /* 0x020fe20003f6d000 */
[----:B------:R-:W-:Y:S01]  /*7810*/  BSSY B1, `(.L_x_114) ;  /* 0x0000038000017945 */ /* 0x000fe20003800000 */
[----:B------:R-:W-:Y:S01]  /*7820*/  SEL R3, RZ, 0xffffffff, P2 ;  /* 0xffffffffff037807 */ /* 0x000fe20001000000 */
[----:B------:R-:W-:Y:S01]  /*7830*/  IMAD.MOV.U32 R72, RZ, RZ, 0x1 ;  /* 0x00000001ff487424 */ /* 0x000fe200078e00ff */
[----:B------:R-:W-:Y:S01]  /*7840*/  @P1 LOP3.LUT P2, RZ, R52, 0xff, RZ, 0xc0, !PT ;  /* 0x000000ff34ff1812 */ /* 0x000fe2000784c0ff */
[----:B------:R-:W-:Y:S01]  /*7850*/  IMAD R25, R22, 0x80, R23 ;  /* 0x0000008016197824 */ /* 0x000fe200078e0217 */
[----:B-1----:R-:W-:Y:S01]  /*7860*/  @P1 SEL R0, RZ, 0xffffffff, P3 ;  /* 0xffffffffff001807 */ /* 0x002fe20001800000 */
[----:B------:R-:W-:Y:S01]  /*7870*/  IMAD R60, R66, -0x10, R64 ;  /* 0xfffffff0423c7824 */ /* 0x000fe200078e0240 */
[----:B------:R-:W-:Y:S01]  /*7880*/  LEA R71, R22, UR43, 0x3 ;  /* 0x0000002b16477c11 */ /* 0x000fe2000f8e18ff */
[----:B------:R-:W-:Y:S01]  /*7890*/  IMAD.MOV.U32 R26, RZ, RZ, RZ ;  /* 0x000000ffff1a7224 */ /* 0x000fe200078e00ff */
[C---:B------:R-:W-:Y:S02]  /*78a0*/  @P0 SEL R0, R3.reuse, R0, !P2 ;  /* 0x0000000003000207 */ /* 0x040fe40005000000 */
[----:B------:R-:W-:Y:S02]  /*78b0*/  CS2R R38, SRZ ;  /* 0x0000000000267805 */ /* 0x000fe4000001ff00 */
[----:B------:R-:W-:Y:S02]  /*78c0*/  PLOP3.LUT P2, PT, PT, PT, UP1, 0x80, 0x8 ;  /* 0x000000000008781c */ /* 0x000fe40003f4f018 */
[----:B------:R-:W-:Y:S02]  /*78d0*/  CS2R R36, SRZ ;  /* 0x0000000000247805 */ /* 0x000fe4000001ff00 */
[----:B------:R-:W-:Y:S02]  /*78e0*/  @P1 LOP3.LUT R0, R0, 0x1, RZ, 0xc0, !PT ;  /* 0x0000000100001812 */ /* 0x000fe400078ec0ff */
[----:B------:R-:W-:Y:S02]  /*78f0*/  CS2R R34, SRZ ;  /* 0x0000000000227805 */ /* 0x000fe4000001ff00 */
[----:B------:R-:W-:Y:S02]  /*7900*/  LOP3.LUT P4, R58, R52, 0xff, RZ, 0xc0, !PT ;  /* 0x000000ff343a7812 */ /* 0x000fe4000788c0ff */
[----:B------:R-:W-:Y:S02]  /*7910*/  CS2R R32, SRZ ;  /* 0x0000000000207805 */ /* 0x000fe4000001ff00 */
[----:B------:R-:W-:Y:S02]  /*7920*/  ISETP.NE.U32.OR P5, PT, R0, 0x1, !P1 ;  /* 0x000000010000780c */ /* 0x000fe40004fa5470 */
[----:B------:R-:W-:Y:S02]  /*7930*/  CS2R R42, SRZ ;  /* 0x00000000002a7805 */ /* 0x000fe4000001ff00 */
[----:B------:R-:W-:Y:S02]  /*7940*/  SEL R2, RZ, 0xffffffff, P3 ;  /* 0xffffffffff027807 */ /* 0x000fe40001800000 */
[----:B------:R-:W-:Y:S02]  /*7950*/  CS2R R40, SRZ ;  /* 0x0000000000287805 */ /* 0x000fe4000001ff00 */
[----:B------:R-:W-:Y:S02]  /*7960*/  P2R R70, PR, RZ, 0x20 ;  /* 0x00000020ff467803 */ /* 0x000fe40000000000 */
[----:B------:R-:W-:Y:S02]  /*7970*/  CS2R R46, SRZ ;  /* 0x00000000002e7805 */ /* 0x000fe4000001ff00 */
[----:B------:R-:W-:Y:S02]  /*7980*/  CS2R R44, SRZ ;  /* 0x00000000002c7805 */ /* 0x000fe4000001ff00 */
[----:B------:R-:W-:Y:S04]  /*7990*/  @P2 SEL R2, R3, R2, !P4 ;  /* 0x0000000203022207 */ /* 0x000fe80006000000 */
[----:B------:R-:W-:Y:S02]  /*79a0*/  LOP3.LUT R2, R2, 0x1, RZ, 0xc0, !PT ;  /* 0x0000000102027812 */ /* 0x000fe400078ec0ff */
[----:B------:R-:W-:Y:S02]  /*79b0*/  @P5 SHF.L.U32 R0, RZ, 0x1f, RZ ;  /* 0x0000001fff005819 */ /* 0x000fe400000006ff */
[----:B------:R-:W-:Y:S02]  /*79c0*/  ISETP.NE.U32.AND P2, PT, R2, 0x1, PT ;  /* 0x000000010200780c */ /* 0x000fe40003f45070 */
[----:B------:R1:W2:Y:S02]  /*79d0*/  @P5 SYNCS.PHASECHK.TRANS64.TRYWAIT P1, [UR43+0x20], R0 ;  /* 0x00002000ff0055a7 */ /* 0x0002a4000802112b */
[----:B------:R-:W-:Y:S02]  /*79e0*/  P2R R73, PR, RZ, 0x4 ;  /* 0x00000004ff497803 */ /* 0x000fe40000000000 */
[----:B-1----:R-:W-:Y:S04]  /*79f0*/  SHF.L.U32 R0, R62, 0x1f, RZ ;  /* 0x0000001f3e007819 */ /* 0x002fe800000006ff */
[----:B------:R1:W4:Y:S01]  /*7a00*/  SYNCS.PHASECHK.TRANS64.TRYWAIT P0, [R71+URZ+0x90], R0 ;  /* 0x00009000470075a7 */ /* 0x00032200080011ff */
[----:B--2---:R-:W-:Y:S01]  /*7a10*/  @P5 SEL R72, RZ, 0x1, !P1 ;  /* 0x00000001ff485807 */ /* 0x004fe20004800000 */
[----:B-1----:R-:W-:Y:S06]  /*7a20*/  @!P5 BRA `(.L_x_115) ;  /* 0x000000000058d947 */ /* 0x002fec0003800000 */
[----:B------:R-:W-:Y:S01]  /*7a30*/  IMAD.MOV.U32 R39, RZ, RZ, RZ ;  /* 0x000000ffff277224 */ /* 0x000fe200078e00ff */
[----:B------:R-:W-:Y:S01]  /*7a40*/  ISETP.NE.AND P1, PT, R72, RZ, PT ;  /* 0x000000ff4800720c */ /* 0x000fe20003f25270 */
[----:B------:R-:W-:Y:S01]  /*7a50*/  BSSY B0, `(.L_x_116) ;  /* 0x000000c000007945 */ /* 0x000fe20003800000 */
[----:B------:R-:W-:Y:S02]  /*7a60*/  CS2R R46, SRZ ;  /* 0x00000000002e7805 */ /* 0x000fe4000001ff00 */
[----:B------:R-:W-:Y:S02]  /*7a70*/  CS2R R44, SRZ ;  /* 0x00000000002c7805 */ /* 0x000fe4000001ff00 */
[----:B------:R-:W-:Y:S02]  /*7a80*/  CS2R R42, SRZ ;  /* 0x00000000002a7805 */ /* 0x000fe4000001ff00 */
[----:B------:R-:W-:Y:S02]  /*7a90*/  CS2R R40, SRZ ;  /* 0x0000000000287805 */ /* 0x000fe4000001ff00 */
[----:B------:R-:W-:Y:S02]  /*7aa0*/  CS2R R34, SRZ ;  /* 0x0000000000227805 */ /* 0x000fe4000001ff00 */
[----:B------:R-:W-:Y:S02]  /*7ab0*/  CS2R R32, SRZ ;  /* 0x0000000000207805 */ /* 0x000fe4000001ff00 */
[----:B------:R-:W-:Y:S01]  /*7ac0*/  CS2R R36, SRZ ;  /* 0x0000000000247805 */ /* 0x000fe2000001ff00 */
[----:B------:R-:W-:Y:S06]  /*7ad0*/  @P1 BRA `(.L_x_117) ;  /* 0x00000000000c1947 */ /* 0x000fec0003800000 */
[----:B------:R-:W-:Y:S04]  /*7ae0*/  SHF.L.U32 R3, RZ, 0x1f, RZ ;  /* 0x0000001fff037819 */ /* 0x000fe800000006ff */
[----:B------:R-:W1:Y:S02]  /*7af0*/  SYNCS.PHASECHK.TRANS64.TRYWAIT P1, [UR43+0x20], R3 ;  /* 0x00002003ff0075a7 */ /* 0x000e64000802112b */
[----:B-1----:R-:W-:Y:S05]  /*7b00*/  @!P1 BRA `(.L_x_118) ;  /* 0x0000005c00389947 */ /* 0x002fea0003800000 */
.L_x_117:
[----:B------:R-:W-:Y:S05]  /*7b10*/  BSYNC B0 ;  /* 0x0000000000007941 */ /* 0x000fea0003800000 */
.L_x_116:
[----:B------:R-:W-:Y:S01]  /*7b20*/  ISETP.NE.AND P1, PT, R73, RZ, PT ;  /* 0x000000ff4900720c */ /* 0x000fe20003f25270 */
[----:B------:R-:W-:Y:S11]  /*7b30*/  HFMA2 R26, -RZ, RZ, 0, 5.9604644775390625e-08 ;  /* 0x00000001ff1a7431 */ /* 0x000ff600000001ff */
[----:B------:R-:W-:Y:S01]  /*7b40*/  @!UPT UIADD3 URZ, UPT, UPT, URZ, URZ, URZ ;  /* 0x000000fffffff290 */ /* 0x000fe2000fffe0ff */
[----:B------:R2:W1:Y:S04]  /*7b50*/  @P1 LDS.128 R44, [R65] ;  /* 0x00000000412c1984 */ /* 0x0004680000000c00 */
[----:B------:R2:W1:Y:S04]  /*7b60*/  @P1 LDS.128 R40, [R64+0x10] ;  /* 0x0000100040281984 */ /* 0x0004680000000c00 */
[----:B------:R2:W1:Y:S04]  /*7b70*/  @P1 LDS.128 R32, [R63+0x20] ;  /* 0x000020003f201984 */ /* 0x0004680000000c00 */
[----:B------:R2:W1:Y:S02]  /*7b80*/  @P1 LDS.128 R36, [R60+0x30] ;  /* 0x000030003c241984 */ /* 0x0004640000000c00 */
.L_x_115:
[----:B------:R-:W-:Y:S05]  /*7b90*/  BSYNC B1 ;  /* 0x0000000000017941 */ /* 0x000fea0003800000 */
.L_x_114:
[----:B-1----:R-:W-:Y:S04]  /*7ba0*/  SHF.R.U32.HI R2, RZ, 0x15, R25 ;  /* 0x00000015ff027819 */ /* 0x002fe80000011619 */
[----:B------:R-:W-:Y:S01]  /*7bb0*/  LOP3.LUT P1, RZ, R2, 0x3, R53, 0x48, !PT ;  /* 0x0000000302ff7812 */ /* 0x000fe20007824835 */
[----:B------:R-:W-:Y:S01]  /*7bc0*/  @!UPT UIADD3 URZ, UPT, UPT, URZ, URZ, URZ ;  /* 0x000000fffffff290 */ /* 0x000fe2000fffe0ff */
[----:B----4-:R-:W-:Y:S11]  /*7bd0*/  @P0 BRA `(.L_x_119) ;  /* 0x0000000000080947 */ /* 0x010ff60003800000 */
[----:B------:R-:W1:Y:S02]  /*7be0*/  SYNCS.PHASECHK.TRANS64.TRYWAIT P0, [R71+URZ+0x90], R0 ;  /* 0x00009000470075a7 */ /* 0x000e6400080011ff */
[----:B-1----:R-:W-:Y:S05]  /*7bf0*/  @!P0 BRA `(.L_x_120) ;  /* 0x0000005c00148947 */ /* 0x002fea0003800000 */
.L_x_119:
[----:B------:R-:W-:Y:S05]  /*7c00*/  @!P1 BRA `(.L_x_121) ;  /* 0x0000000000409947 */ /* 0x000fea0003800000 */
[----:B------:R-:W4:Y:S01]  /*7c10*/  LDCU.64 UR8, c[0x4][0x70] ;  /* 0x01000e00ff0877ac */ /* 0x000f220008000a00 */
[----:B------:R-:W-:Y:S01]  /*7c20*/  MOV R3, 0x0 ;  /* 0x0000000000037802 */ /* 0x000fe20000000f00 */
[----:B------:R-:W-:Y:S02]  /*7c30*/  HFMA2 R12, -RZ, RZ, 0, 5.9604644775390625e-08 ;  /* 0x00000001ff0c7431 */ /* 0x000fe400000001ff */
[----:B------:R-:W-:Y:S02]  /*7c40*/  IMAD.MOV.U32 R8, RZ, RZ, 0x192 ;  /* 0x00000192ff087424 */ /* 0x000fe400078e00ff */
[----:B------:R-:W-:Y:S01]  /*7c50*/  IMAD.MOV.U32 R13, RZ, RZ, RZ ;  /* 0x000000ffff0d7224 */ /* 0x000fe200078e00ff */
[----:B------:R-:W5:Y:S01]  /*7c60*/  LDCU.64 UR6, c[0x4][0x78] ;  /* 0x01000f00ff0677ac */ /* 0x000f620008000a00 */
[----:B------:R-:W1:Y:S01]  /*7c70*/  LDC.64 R2, c[0x4][R3] ;  /* 0x0100000003027b82 */ /* 0x000e620000000a00 */
[----:B------:R-:W2:Y:S01]  /*7c80*/  LDCU.64 UR4, c[0x4][0x10] ;  /* 0x01000200ff0477ac */ /* 0x000ea20008000a00 */
[----:B----4-:R-:W-:Y:S01]  /*7c90*/  MOV R5, UR9 ;  /* 0x0000000900057c02 */ /* 0x010fe20008000f00 */
[----:B------:R-:W-:Y:S01]  /*7ca0*/  IMAD.U32 R4, RZ, RZ, UR8 ;  /* 0x00000008ff047e24 */ /* 0x000fe2000f8e00ff */
[----:B-----5:R-:W-:Y:S01]  /*7cb0*/  MOV R7, UR7 ;  /* 0x0000000700077c02 */ /* 0x020fe20008000f00 */
[----:B------:R-:W-:Y:S01]  /*7cc0*/  IMAD.U32 R6, RZ, RZ, UR6 ;  /* 0x00000006ff067e24 */ /* 0x000fe2000f8e00ff */
[----:B--2---:R-:W-:Y:S01]  /*7cd0*/  MOV R11, UR5 ;  /* 0x00000005000b7c02 */ /* 0x004fe20008000f00 */
[----:B------:R-:W-:Y:S02]  /*7ce0*/  IMAD.U32 R10, RZ, RZ, UR4 ;  /* 0x00000004ff0a7e24 */ /* 0x000fe4000f8e00ff */
[----:B------:R-:W-:Y:S07]  /*7cf0*/  LEPC R20, `(.L_x_121) ;  /* 0x000000001014794e */ /* 0x000fee0000000000 */
[----:B-1-3--:R-:W-:Y:S05]  /*7d00*/  CALL.ABS.NOINC R2 ;  /* 0x0000000002007343 */ /* 0x00afea0003c00000 */
.L_x_121:
[----:B------:R-:W-:Y:S01]  /*7d10*/  LOP3.LUT R20, R44, 0xffffe000, RZ, 0xc0, !PT ;  /* 0xffffe0002c147812 */ /* 0x000fe200078ec0ff */
[----:B------:R-:W-:Y:S05]  /*7d20*/  WARPSYNC.ALL ;  /* 0x0000000000007948 */ /* 0x000fea0003800000 */
[----:B------:R-:W-:Y:S01]  /*7d30*/  R2UR UR4, R25 ;  /* 0x00000000190472ca */ /* 0x000fe200000e0000 */
[----:B------:R-:W-:Y:S01]  /*7d40*/  BSSY.RECONVERGENT B0, `(.L_x_122) ;  /* 0x000005c000007945 */ /* 0x000fe20003800200 */
[----:B------:R-:W-:Y:S11]  /*7d50*/  ISETP.NE.AND P0, PT, R67, RZ, PT ;  /* 0x000000ff4300720c */ /* 0x000ff60003f05270 */
[----:B------:R-:W1:Y:S02]  /*7d60*/  LDTM.x16 R4, tmem[UR4] ;  /* 0x00000004000479ee */ /* 0x000e640008240000 */
[C---:B-1-3--:R-:W-:Y:S01]  /*7d70*/  FMUL R0, R24.reuse, R4 ;  /* 0x0000000418007220 */ /* 0x04afe20000400000 */
[C---:B------:R-:W-:Y:S01]  /*7d80*/  FMUL R2, R24.reuse, R5 ;  /* 0x0000000518027220 */ /* 0x040fe20000400000 */
[C---:B------:R-:W-:Y:S01]  /*7d90*/  FMUL R4, R24.reuse, R8 ;  /* 0x0000000818047220 */ /* 0x040fe20000400000 */
[C---:B------:R-:W-:Y:S01]  /*7da0*/  FMUL R5, R24.reuse, R9 ;  /* 0x0000000918057220 */ /* 0x040fe20000400000 */
[C---:B------:R-:W-:Y:S01]  /*7db0*/  FMUL R8, R24.reuse, R12 ;  /* 0x0000000c18087220 */ /* 0x040fe20000400000 */
[C---:B------:R-:W-:Y:S01]  /*7dc0*/  FMUL R9, R24.reuse, R13 ;  /* 0x0000000d18097220 */ /* 0x040fe20000400000 */
[C---:B------:R-:W-:Y:S01]  /*7dd0*/  FMUL R12, R24.reuse, R16 ;  /* 0x00000010180c7220 */ /* 0x040fe20000400000 */
[----:B------:R-:W-:Y:S01]  /*7de0*/  LOP3.LUT R16, R45, 0xffffe000, RZ, 0xc0, !PT ;  /* 0xffffe0002d107812 */ /* 0x000fe200078ec0ff */
[----:B------:R-:W-:Y:S01]  /*7df0*/  FMUL R13, R24, R17 ;  /* 0x00000011180d7220 */ /* 0x000fe20000400000 */
[----:B------:R-:W-:Y:S01]  /*7e00*/  LOP3.LUT R17, R46, 0xffffe000, RZ, 0xc0, !PT ;  /* 0xffffe0002e117812 */ /* 0x000fe200078ec0ff */
[----:B------:R-:W-:Y:S01]  /*7e10*/  FFMA R28, R27, R20, R0 ;  /* 0x000000141b1c7223 */ /* 0x000fe20000000000 */
[----:B------:R-:W-:Y:S01]  /*7e20*/  LOP3.LUT R0, R47, 0xffffe000, RZ, 0xc0, !PT ;  /* 0xffffe0002f007812 */ /* 0x000fe200078ec0ff */
[C---:B------:R-:W-:Y:S01]  /*7e30*/  FMUL R3, R24.reuse, R6 ;  /* 0x0000000618037220 */ /* 0x040fe20000400000 */
[C---:B------:R-:W-:Y:S01]  /*7e40*/  FMUL R6, R24.reuse, R10 ;  /* 0x0000000a18067220 */ /* 0x040fe20000400000 */
[C---:B------:R-:W-:Y:S01]  /*7e50*/  FMUL R7, R24.reuse, R7 ;  /* 0x0000000718077220 */ /* 0x040fe20000400000 */
[----:B------:R-:W-:Y:S01]  /*7e60*/  F2FP.TF32.F32.PACK_B R28, R28 ;  /* 0x0000001cff1c723e */ /* 0x000fe200024050ff */
[C---:B------:R-:W-:Y:S01]  /*7e70*/  FMUL R10, R24.reuse, R14 ;  /* 0x0000000e180a7220 */ /* 0x040fe20000400000 */
[----:B------:R-:W-:Y:S01]  /*7e80*/  FMUL R14, R24, R18 ;  /* 0x00000012180e7220 */ /* 0x000fe20000400000 */
[----:B------:R-:W-:Y:S01]  /*7e90*/  LOP3.LUT R18, R40, 0xffffe000, RZ, 0xc0, !PT ;  /* 0xffffe00028127812 */ /* 0x000fe200078ec0ff */
[----:B------:R-:W-:Y:S01]  /*7ea0*/  FFMA R29, R27, R16, R2 ;  /* 0x000000101b1d7223 */ /* 0x000fe20000000002 */
[----:B------:R-:W-:Y:S01]  /*7eb0*/  LOP3.LUT R2, R41, 0xffffe000, RZ, 0xc0, !PT ;  /* 0xffffe00029027812 */ /* 0x000fe200078ec0ff */
[----:B------:R-:W-:Y:S01]  /*7ec0*/  FFMA R30, R27, R17, R3 ;  /* 0x000000111b1e7223 */ /* 0x000fe20000000003 */
[----:B------:R-:W-:Y:S01]  /*7ed0*/  LOP3.LUT R3, R43, 0xffffe000, RZ, 0xc0, !PT ;  /* 0xffffe0002b037812 */ /* 0x000fe200078ec0ff */
[C---:B------:R-:W-:Y:S01]  /*7ee0*/  FFMA R31, R27.reuse, R0, R7 ;  /* 0x000000001b1f7223 */ /* 0x040fe20000000007 */
[----:B------:R-:W-:Y:S01]  /*7ef0*/  LOP3.LUT R0, R42, 0xffffe000, RZ, 0xc0, !PT ;  /* 0xffffe0002a007812 */ /* 0x000fe200078ec0ff */
[C---:B------:R-:W-:Y:S01]  /*7f00*/  FFMA R4, R27.reuse, R18, R4 ;  /* 0x000000121b047223 */ /* 0x040fe20000000004 */
[----:B------:R-:W-:Y:S01]  /*7f10*/  F2FP.TF32.F32.PACK_B R29, R29 ;  /* 0x0000001dff1d723e */ /* 0x000fe200024050ff */
[C---:B------:R-:W-:Y:S01]  /*7f20*/  FFMA R5, R27.reuse, R2, R5 ;  /* 0x000000021b057223 */ /* 0x040fe20000000005 */
[----:B------:R-:W-:Y:S01]  /*7f30*/  FMUL R11, R24, R11 ;  /* 0x0000000b180b7220 */ /* 0x000fe20000400000 */
[----:B------:R-:W-:Y:S01]  /*7f40*/  F2FP.TF32.F32.PACK_B R30, R30 ;  /* 0x0000001eff1e723e */ /* 0x000fe200024050ff */
[C---:B------:R-:W-:Y:S01]  /*7f50*/  FFMA R6, R27.reuse, R0, R6 ;  /* 0x000000001b067223 */ /* 0x040fe20000000006 */
[----:B------:R-:W-:Y:S01]  /*7f60*/  F2FP.TF32.F32.PACK_B R31, R31 ;  /* 0x0000001fff1f723e */ /* 0x000fe200024050ff */
[----:B------:R-:W-:Y:S01]  /*7f70*/  FFMA R7, R27, R3, R11 ;  /* 0x000000031b077223 */ /* 0x000fe2000000000b */
[----:B------:R-:W-:Y:S01]  /*7f80*/  LOP3.LUT R2, R32, 0xffffe000, RZ, 0xc0, !PT ;  /* 0xffffe00020027812 */ /* 0x000fe200078ec0ff */
[----:B------:R-:W-:Y:S01]  /*7f90*/  FMUL R15, R24, R15 ;  /* 0x0000000f180f7220 */ /* 0x000fe20000400000 */
[----:B------:R-:W-:Y:S01]  /*7fa0*/  LOP3.LUT R16, R33, 0xffffe000, RZ, 0xc0, !PT ;  /* 0xffffe00021107812 */ /* 0x000fe200078ec0ff */
[----:B------:R1:W-:Y:S01]  /*7fb0*/  STS.128 [R65], R28 ;  /* 0x0000001c41007388 */ /* 0x0003e20000000c00 */
[----:B------:R-:W-:Y:S01]  /*7fc0*/  LOP3.LUT R0, R34, 0xffffe000, RZ, 0xc0, !PT ;  /* 0xffffe00022007812 */ /* 0x000fe200078ec0ff */
[----:B------:R-:W-:Y:S01]  /*7fd0*/  FFMA R8, R27, R2, R8 ;  /* 0x000000021b087223 */ /* 0x000fe20000000008 */
[----:B------:R-:W-:Y:S01]  /*7fe0*/  LOP3.LUT R2, R35, 0xffffe000, RZ, 0xc0, !PT ;  /* 0xffffe00023027812 */ /* 0x000fe200078ec0ff */
[C---:B------:R-:W-:Y:S01]  /*7ff0*/  FFMA R9, R27.reuse, R16, R9 ;  /* 0x000000101b097223 */ /* 0x040fe20000000009 */
[----:B------:R-:W-:Y:S01]  /*8000*/  F2FP.TF32.F32.PACK_B R4, R4 ;  /* 0x00000004ff04723e */ /* 0x000fe200024050ff */
[C---:B------:R-:W-:Y:S01]  /*8010*/  FFMA R10, R27.reuse, R0, R10 ;  /* 0x000000001b0a7223 */ /* 0x040fe2000000000a */
[----:B------:R-:W-:Y:S01]  /*8020*/  F2FP.TF32.F32.PACK_B R5, R5 ;  /* 0x00000005ff05723e */ /* 0x000fe200024050ff */
[----:B------:R-:W-:Y:S01]  /*8030*/  FFMA R11, R27, R2, R15 ;  /* 0x000000021b0b7223 */ /* 0x000fe2000000000f */
[----:B------:R-:W-:Y:S01]  /*8040*/  F2FP.TF32.F32.PACK_B R6, R6 ;  /* 0x00000006ff06723e */ /* 0x000fe200024050ff */
[----:B------:R-:W-:Y:S01]  /*8050*/  FMUL R19, R24, R19 ;  /* 0x0000001318137220 */ /* 0x000fe20000400000 */
[----:B------:R-:W-:Y:S02]  /*8060*/  F2FP.TF32.F32.PACK_B R7, R7 ;  /* 0x00000007ff07723e */ /* 0x000fe400024050ff */
[----:B------:R-:W-:Y:S02]  /*8070*/  LOP3.LUT R3, R36, 0xffffe000, RZ, 0xc0, !PT ;  /* 0xffffe00024037812 */ /* 0x000fe400078ec0ff */
[----:B------:R-:W-:Y:S01]  /*8080*/  LOP3.LUT R0, R37, 0xffffe000, RZ, 0xc0, !PT ;  /* 0xffffe00025007812 */ /* 0x000fe200078ec0ff */
[----:B------:R1:W-:Y:S01]  /*8090*/  STS.128 [R64+0x10], R4 ;  /* 0x0000100440007388 */ /* 0x0003e20000000c00 */
        /* <DEDUP_REMOVED lines=8> */
[----:B------:R-:W-:Y:S02]  /*8120*/  F2FP.TF32.F32.PACK_B R10, R10 ;  /* 0x0000000aff0a723e */ /* 0x000fe400024050ff */
[----:B------:R-:W-:Y:S02]  /*8130*/  F2FP.TF32.F32.PACK_B R11, R11 ;  /* 0x0000000bff0b723e */ /* 0x000fe400024050ff */
[----:B------:R-:W-:Y:S02]  /*8140*/  F2FP.TF32.F32.PACK_B R12, R12 ;  /* 0x0000000cff0c723e */ /* 0x000fe400024050ff */
[----:B------:R-:W-:Y:S01]  /*8150*/  F2FP.TF32.F32.PACK_B R13, R13 ;  /* 0x0000000dff0d723e */ /* 0x000fe200024050ff */
[----:B------:R1:W-:Y:S01]  /*8160*/  STS.128 [R63+0x20], R8 ;  /* 0x000020083f007388 */ /* 0x0003e20000000c00 */
[----:B------:R-:W-:Y:S02]  /*8170*/  F2FP.TF32.F32.PACK_B R14, R14 ;  /* 0x0000000eff0e723e */ /* 0x000fe400024050ff */
[----:B------:R-:W-:Y:S05]  /*8180*/  F2FP.TF32.F32.PACK_B R15, R15 ;  /* 0x0000000fff0f723e */ /* 0x000fea00024050ff */
[----:B------:R1:W-:Y:S01]  /*8190*/  STS.128 [R60+0x30], R12 ;  /* 0x0000300c3c007388 */ /* 0x0003e20000000c00 */
[----:B------:R-:W-:Y:S01]  /*81a0*/  @!PT LDS RZ, [RZ] ;  /* 0x00000000fffff984 */ /* 0x000fe20000000800 */
[----:B------:R-:W-:Y:S01]  /*81b0*/  @!PT LDS RZ, [RZ] ;  /* 0x00000000fffff984 */ /* 0x000fe20000000800 */
[----:B------:R-:W-:Y:S01]  /*81c0*/  @!PT LDS RZ, [RZ] ;  /* 0x00000000fffff984 */ /* 0x000fe20000000800 */
[----:B------:R-:W-:Y:S01]  /*81d0*/  @!PT LDS RZ, [RZ] ;  /* 0x00000000fffff984 */ /* 0x000fe20000000800 */
[----:B------:R3:W-:Y:S07]  /*81e0*/  MEMBAR.ALL.CTA ;  /* 0x0000000000007992 */ /* 0x0007ee0000008000 */
[----:B---3--:R-:W3:Y:S02]  /*81f0*/  FENCE.VIEW.ASYNC.S ;  /* 0x00000000000073c6 */ /* 0x008ee40000000000 */
[----:B---3--:R-:W-:Y:S06]  /*8200*/  BAR.SYNC.DEFER_BLOCKING 0x1, 0x80 ;  /* 0x0042000000007b1d */ /* 0x008fec0000010000 */
[----:B------:R-:W-:Y:S05]  /*8210*/  @P0 BRA `(.L_x_123) ;  /* 0x0000000000380947 */ /* 0x000fea0003800000 */
[----:B------:R-:W-:Y:S01]  /*8220*/  UIADD3 UR4, UPT, UPT, UR43, 0x200, URZ ;  /* 0x000002002b047890 */ /* 0x000fe2000fffe0ff */
[----:B------:R-:W-:Y:S01]  /*8230*/  UMOV UR47, UR60 ;  /* 0x0000003c002f7c82 */ /* 0x000fe20008000000 */
[----:B------:R-:W-:Y:S02]  /*8240*/  UIADD3 UR9, UPT, UPT, UR45, 0x80, URZ ;  /* 0x000000802d097890 */ /* 0x000fe4000fffe0ff */
[----:B------:R-:W-:Y:S02]  /*8250*/  UIADD3 UR8, UPT, UPT, UR43, 0x1200, URZ ;  /* 0x000012002b087890 */ /* 0x000fe4000fffe0ff */
[----:B------:R-:W-:Y:S01]  /*8260*/  MOV R57, UR4 ;  /* 0x0000000400397c02 */ /* 0x000fe20008000f00 */
[----:B------:R-:W-:Y:S01]  /*8270*/  UIADD3 UR4, UP0, UPT, UR50, 0x680, URZ ;  /* 0x0000068032047890 */ /* 0x000fe2000ff1e0ff */
[----:B------:R-:W-:Y:S02]  /*8280*/  UMOV UR10, UR46 ;  /* 0x0000002e000a7c82 */ /* 0x000fe40008000000 */
[----:B------:R-:W-:Y:S01]  /*8290*/  R2UR UR44, R57 ;  /* 0x00000000392c72ca */ /* 0x000fe200000e0000 */
[----:B------:R-:W-:Y:S01]  /*82a0*/  UIADD3.X UR5, UPT, UPT, URZ, UR51, URZ, UP0, !UPT ;  /* 0x00000033ff057290 */ /* 0x000fe200087fe4ff */
[----:B------:R-:W-:Y:S11]  /*82b0*/  UMOV UR11, UR60 ;  /* 0x0000003c000b7c82 */ /* 0x000ff60008000000 */
[----:B------:R3:W-:Y:S01]  /*82c0*/  UTMASTG.3D [UR44], [UR4] ;  /* 0x0000002c040073b5 */ /* 0x0007e20008010000 */
[----:B------:R3:W-:Y:S01]  /*82d0*/  UTMASTG.3D [UR8], [UR4] ;  /* 0x00000008040073b5 */ /* 0x0007e20008010000 */
[----:B------:R0:W-:Y:S01]  /*82e0*/  UTMACMDFLUSH ;  /* 0x00000000000079b7 */ /* 0x0001e20000000000 */
[----:B---3--:R-:W-:Y:S04]  /*82f0*/  DEPBAR.LE SB0, 0x1 ;  /* 0x000080400000791a */ /* 0x008fe80000000000 */
.L_x_123:
[----:B------:R-:W-:Y:S05]  /*8300*/  BSYNC.RECONVERGENT B0 ;  /* 0x0000000000007941 */ /* 0x000fea0003800200 */
.L_x_122:
[----:B------:R-:W-:Y:S01]  /*8310*/  BAR.SYNC.DEFER_BLOCKING 0x1, 0x80 ;  /* 0x0042000000007b1d */ /* 0x000fe20000010000 */
[----:B------:R-:W-:Y:S01]  /*8320*/  ISETP.NE.AND P1, PT, R70, RZ, PT ;  /* 0x000000ff4600720c */ /* 0x000fe20003f25270 */
[----:B------:R-:W-:Y:S01]  /*8330*/  UISETP.NE.AND UP0, UPT, UR49, URZ, UPT ;  /* 0x000000ff3100728c */ /* 0x000fe2000bf05270 */
[----:B------:R-:W-:Y:S11]  /*8340*/  LEA R2, R26, UR43, 0x3 ;  /* 0x0000002b1a027c11 */ /* 0x000ff6000f8e18ff */
[----:B------:R-:W-:Y:S01]  /*8350*/  @P1 SHF.L.U32 R3, RZ, 0x1f, RZ ;  /* 0x0000001fff031819 */ /* 0x000fe200000006ff */
[----:B------:R-:W-:Y:S06]  /*8360*/  BRA.U !UP0, `(.L_x_124) ;  /* 0x0000000108247547 */ /* 0x000fec000b800000 */
[----:B-1----:R-:W-:Y:S01]  /*8370*/  IMAD.U32 R4, RZ, RZ, UR48 ;  /* 0x00000030ff047e24 */ /* 0x002fe2000f8e00ff */
[----:B------:R-:W-:Y:S01]  /*8380*/  MOV R0, UR62 ;  /* 0x0000003e00007c02 */ /* 0x000fe20008000f00 */
[----:B------:R-:W-:Y:S03]  /*8390*/  UIADD3 UR4, UPT, UPT, UR48, 0x1, URZ ;  /* 0x0000000130047890 */ /* 0x000fe6000fffe0ff */
[----:B------:R-:W-:Y:S01]  /*83a0*/  @P1 LEA R4, R4, UR43, 0x3 ;  /* 0x0000002b04041c11 */ /* 0x000fe2000f8e18ff */
[----:B------:R-:W-:Y:S04]  /*83b0*/  UISETP.NE.AND UP0, UPT, UR4, 0x4, UPT ;  /* 0x000000040400788c */ /* 0x000fe8000bf05270 */
[----:B------:R-:W-:Y:S01]  /*83c0*/  @P1 VIADD R4, R4, 0x40 ;  /* 0x0000004004041836 */ /* 0x000fe20000000000 */
[----:B------:R-:W-:Y:S04]  /*83d0*/  USEL UR48, UR4, URZ, UP0 ;  /* 0x000000ff04307287 */ /* 0x000fe80008000000 */
[----:B------:R-:W-:Y:S04]  /*83e0*/  @P1 PRMT R0, R0, 0x654, R4 ;  /* 0x0000065400001816 */ /* 0x000fe80000000004 */
[----:B------:R3:W-:Y:S04]  /*83f0*/  @P1 SYNCS.ARRIVE.TRANS64.RED.A1T0 RZ, [R0+URZ], RZ ;  /* 0x000000ff00ff19a7 */ /* 0x0007e800081004ff */
.L_x_124:
[----:B------:R-:W4:Y:S01]  /*8400*/  @P1 SYNCS.PHASECHK.TRANS64.TRYWAIT P0, [R2+URZ+0x20], R3 ;  /* 0x00002003020015a7 */ /* 0x000f2200080011ff */
[----:B------:R-:W-:Y:S01]  /*8410*/  BSSY B1, `(.L_x_125) ;  /* 0x0000016000017945 */ /* 0x000fe20003800000 */
[----:B----4-:R-:W-:Y:S03]  /*8420*/  @P1 SEL R72, RZ, 0x1, !P0 ;  /* 0x00000001ff481807 */ /* 0x010fe60004000000 */
[----:B------:R-:W-:Y:S05]  /*8430*/  @!P1 BRA `(.L_x_126) ;  /* 0x00000000004c9947 */ /* 0x000fea0003800000 */
[----:B------:R-:W-:Y:S01]  /*8440*/  ISETP.NE.AND P0, PT, R72, RZ, PT ;  /* 0x000000ff4800720c */ /* 0x000fe20003f05270 */
[----:B------:R-:W-:Y:S01]  /*8450*/  BSSY B0, `(.L_x_127) ;  /* 0x000000b000007945 */ /* 0x000fe20003800000 */
[----:B------:R-:W-:Y:S11]  /*8460*/  ISETP.NE.AND P1, PT, R73, RZ, PT ;  /* 0x000000ff4900720c */ /* 0x000ff60003f25270 */
[----:B------:R-:W-:Y:S02]  /*8470*/  @!UPT UIADD3 URZ, UPT, UPT, URZ, URZ, URZ ;  /* 0x000000fffffff290 */ /* 0x000fe4000fffe0ff */
[C---:B-1----:R-:W-:Y:S01]  /*8480*/  @P1 IMAD R6, R26.reuse, 0x2000, R65 ;  /* 0x000020001a061824 */ /* 0x042fe200078e0241 */
[C---:B------:R-:W-:Y:S01]  /*8490*/  @P1 LEA R4, R26.reuse, R63, 0xd ;  /* 0x0000003f1a041211 */ /* 0x040fe200078e68ff */
[C---:B------:R-:W-:Y:S02]  /*84a0*/  @P1 IMAD R5, R26.reuse, 0x2000, R64 ;  /* 0x000020001a051824 */ /* 0x040fe400078e0240 */
[----:B------:R-:W-:Y:S01]  /*84b0*/  @P1 IMAD R3, R26, 0x2000, R60 ;  /* 0x000020001a031824 */ /* 0x000fe200078e023c */
[----:B------:R-:W-:Y:S06]  /*84c0*/  @P0 BRA `(.L_x_128) ;  /* 0x00000000000c0947 */ /* 0x000fec0003800000 */
[----:B---3--:R-:W-:Y:S04]  /*84d0*/  SHF.L.U32 R0, RZ, 0x1f, RZ ;  /* 0x0000001fff007819 */ /* 0x008fe800000006ff */
[----:B------:R-:W1:Y:S02]  /*84e0*/  SYNCS.PHASECHK.TRANS64.TRYWAIT P0, [R2+URZ+0x20], R0 ;  /* 0x00002000020075a7 */ /* 0x000e6400080011ff */
[----:B-1----:R-:W-:Y:S05]  /*84f0*/  @!P0 BRA `(.L_x_129) ;  /* 0x0000005000e88947 */ /* 0x002fea0003800000 */
.L_x_128:
[----:B------:R-:W-:Y:S05]  /*8500*/  BSYNC B0 ;  /* 0x0000000000007941 */ /* 0x000fea0003800000 */
.L_x_127:
[----:B------:R-:W-:Y:S02]  /*8510*/  ISETP.NE.AND P0, PT, R73, RZ, PT ;  /* 0x000000ff4900720c */ /* 0x000fe40003f05270 */
[----:B------:R-:W-:Y:S11]  /*8520*/  IADD3 R26, PT, PT, R26, 0x1, RZ ;  /* 0x000000011a1a7810 */ /* 0x000ff60007ffe0ff */
[----:B------:R4:W1:Y:S04]  /*8530*/  @P0 LDS.128 R44, [R6] ;  /* 0x00000000062c0984 */ /* 0x0008680000000c00 */
[----:B------:R4:W1:Y:S04]  /*8540*/  @P0 LDS.128 R40, [R5+0x10] ;  /* 0x0000100005280984 */ /* 0x0008680000000c00 */
[----:B------:R4:W1:Y:S04]  /*8550*/  @P0 LDS.128 R32, [R4+0x20] ;  /* 0x0000200004200984 */ /* 0x0008680000000c00 */
[----:B------:R4:W1:Y:S02]  /*8560*/  @P0 LDS.128 R36, [R3+0x30] ;  /* 0x0000300003240984 */ /* 0x0008640000000c00 */
.L_x_126:
[----:B------:R-:W-:Y:S05]  /*8570*/  BSYNC B1 ;  /* 0x0000000000017941 */ /* 0x000fea0003800000 */
.L_x_125:
[----:B-1-3--:R-:W-:Y:S05]  /*8580*/  VIADD R0, R25, 0x10 ;  /* 0x0000001019007836 */ /* 0x00afea0000000000 */
[----:B------:R-:W-:Y:S04]  /*8590*/  SHF.R.U32.HI R0, RZ, 0x15, R0 ;  /* 0x00000015ff007819 */ /* 0x000fe80000011600 */
[----:B------:R-:W-:Y:S11]  /*85a0*/  LOP3.LUT P0, RZ, R0, 0x3, R53, 0x48, !PT ;  /* 0x0000000300ff7812 */ /* 0x000ff60007804835 */
[----:B------:R-:W-:Y:S02]  /*85b0*/  @!UPT UIADD3 URZ, UPT, UPT, URZ, URZ, URZ ;  /* 0x000000fffffff290 */ /* 0x000fe4000fffe0ff */
[----:B------:R-:W-:Y:S05]  /*85c0*/  @!P0 BRA `(.L_x_130) ;  /* 0x0000000000408947 */ /* 0x000fea0003800000 */
[----:B------:R-:W1:Y:S01]  /*85d0*/  LDCU.64 UR8, c[0x4][0x70] ;  /* 0x01000e00ff0877ac */ /* 0x000e620008000a00 */
[----:B----4-:R-:W-:Y:S01]  /*85e0*/  MOV R3, 0x0 ;  /* 0x0000000000037802 */ /* 0x010fe20000000f00 */
[----:B------:R-:W-:Y:S02]  /*85f0*/  HFMA2 R12, -RZ, RZ, 0, 5.9604644775390625e-08 ;  /* 0x00000001ff0c7431 */ /* 0x000fe400000001ff */
[----:B------:R-:W-:Y:S02]  /*8600*/  IMAD.MOV.U32 R8, RZ, RZ, 0x192 ;  /* 0x00000192ff087424 */ /* 0x000fe400078e00ff */
[----:B------:R-:W-:Y:S01]  /*8610*/  IMAD.MOV.U32 R13, RZ, RZ, RZ ;  /* 0x000000ffff0d7224 */ /* 0x000fe200078e00ff */
[----:B------:R-:W3:Y:S01]  /*8620*/  LDCU.64 UR6, c[0x4][0x78] ;  /* 0x01000f00ff0677ac */ /* 0x000ee20008000a00 */
[----:B------:R-:W4:Y:S01]  /*8630*/  LDC.64 R2, c[0x4][R3] ;  /* 0x0100000003027b82 */ /* 0x000f220000000a00 */
[----:B------:R-:W5:Y:S01]  /*8640*/  LDCU.64 UR4, c[0x4][0x10] ;  /* 0x01000200ff0477ac */ /* 0x000f620008000a00 */
[----:B-1----:R-:W-:Y:S01]  /*8650*/  MOV R5, UR9 ;  /* 0x0000000900057c02 */ /* 0x002fe20008000f00 */
[----:B------:R-:W-:Y:S01]  /*8660*/  IMAD.U32 R4, RZ, RZ, UR8 ;  /* 0x00000008ff047e24 */ /* 0x000fe2000f8e00ff */
[----:B---3--:R-:W-:Y:S01]  /*8670*/  MOV R7, UR7 ;  /* 0x0000000700077c02 */ /* 0x008fe20008000f00 */
[----:B------:R-:W-:Y:S01]  /*8680*/  IMAD.U32 R6, RZ, RZ, UR6 ;  /* 0x00000006ff067e24 */ /* 0x000fe2000f8e00ff */
[----:B-----5:R-:W-:Y:S01]  /*8690*/  MOV R11, UR5 ;  /* 0x00000005000b7c02 */ /* 0x020fe20008000f00 */
[----:B------:R-:W-:Y:S02]  /*86a0*/  IMAD.U32 R10, RZ, RZ, UR4 ;  /* 0x00000004ff0a7e24 */ /* 0x000fe4000f8e00ff */
[----:B------:R-:W-:Y:S07]  /*86b0*/  LEPC R20, `(.L_x_130) ;  /* 0x000000001014794e */ /* 0x000fee0000000000 */
[----:B--2-4-:R-:W-:Y:S05]  /*86c0*/  CALL.ABS.NOINC R2 ;  /* 0x0000000002007343 */ /* 0x014fea0003c00000 */
.L_x_130:
[----:B------:R-:W-:Y:S01]  /*86d0*/  ISETP.NE.AND P6, PT, R70, RZ, PT ;  /* 0x000000ff4600720c */ /* 0x000fe20003fc5270 */
[----:B------:R-:W-:Y:S05]  /*86e0*/  WARPSYNC.ALL ;  /* 0x0000000000007948 */ /* 0x000fea0003800000 */
[----:B------:R-:W-:Y:S01]  /*86f0*/  R2UR UR4, R25 ;  /* 0x00000000190472ca */ /* 0x000fe200000e0000 */
[----:B------:R-:W-:Y:S01]  /*8700*/  IMAD.U32 R0, RZ, RZ, UR48 ;  /* 0x00000030ff007e24 */ /* 0x000fe2000f8e00ff */
[----:B------:R-:W-:Y:S01]  /*8710*/  LOP3.LUT R20, R44, 0xffffe000, RZ, 0xc0, !PT ;  /* 0xffffe0002c147812 */ /* 0x000fe200078ec0ff */
[----:B------:R-:W-:Y:S01]  /*8720*/  IMAD.U32 R21, RZ, RZ, UR62 ;  /* 0x0000003eff157e24 */ /* 0x000fe2000f8e00ff */
[----:B------:R-:W-:Y:S01]  /*8730*/  ISETP.NE.AND P0, PT, R67, RZ, PT ;  /* 0x000000ff4300720c */ /* 0x000fe20003f05270 */
[----:B------:R-:W-:Y:S02]  /*8740*/  BSSY.RECONVERGENT B0, `(.L_x_131) ;  /* 0x0000060000007945 */ /* 0x000fe40003800200 */
[----:B------:R-:W-:Y:S05]  /*8750*/  @P6 LEA R0, R0, UR43, 0x3 ;  /* 0x0000002b00006c11 */ /* 0x000fea000f8e18ff */
[----:B------:R-:W-:Y:S01]  /*8760*/  @P6 VIADD R0, R0, 0x40 ;  /* 0x0000004000006836 */ /* 0x000fe20000000000 */
[----:B----4-:R-:W1:Y:S04]  /*8770*/  LDTM.x16 R4, tmem[UR4+0x10] ;  /* 0x00001004000479ee */ /* 0x010e680008240000 */
[----:B------:R-:W-:Y:S01]  /*8780*/  @P6 PRMT R21, R21, 0x654, R0 ;  /* 0x0000065415156816 */ /* 0x000fe20000000000 */
[C---:B-1----:R-:W-:Y:S01]  /*8790*/  FMUL R0, R24.reuse, R4 ;  /* 0x0000000418007220 */ /* 0x042fe20000400000 */
[C---:B------:R-:W-:Y:S01]  /*87a0*/  FMUL R4, R24.reuse, R8 ;  /* 0x0000000818047220 */ /* 0x040fe20000400000 */
[C---:B------:R-:W-:Y:S01]  /*87b0*/  FMUL R8, R24.reuse, R12 ;  /* 0x0000000c18087220 */ /* 0x040fe20000400000 */
[C---:B------:R-:W-:Y:S01]  /*87c0*/  FMUL R12, R24.reuse, R16 ;  /* 0x00000010180c7220 */ /* 0x040fe20000400000 */
[----:B------:R-:W-:Y:S01]  /*87d0*/  LOP3.LUT R16, R45, 0xffffe000, RZ, 0xc0, !PT ;  /* 0xffffe0002d107812 */ /* 0x000fe200078ec0ff */
[C---:B------:R-:W-:Y:S01]  /*87e0*/  FMUL R2, R24.reuse, R5 ;  /* 0x0000000518027220 */ /* 0x040fe20000400000 */
[C---:B------:R-:W-:Y:S01]  /*87f0*/  FMUL R3, R24.reuse, R6 ;  /* 0x0000000618037220 */ /* 0x040fe20000400000 */
[----:B------:R-:W-:Y:S01]  /*8800*/  FMUL R5, R24, R9 ;  /* 0x0000000918057220 */ /* 0x000fe20000400000 */
[----:B------:R-:W-:Y:S01]  /*8810*/  FFMA R28, R27, R20, R0 ;  /* 0x000000141b1c7223 */ /* 0x000fe20000000000 */
[----:B------:R-:W-:Y:S01]  /*8820*/  LOP3.LUT R0, R46, 0xffffe000, RZ, 0xc0, !PT ;  /* 0xffffe0002e007812 */ /* 0x000fe200078ec0ff */
[C---:B------:R-:W-:Y:S01]  /*8830*/  FMUL R6, R24.reuse, R10 ;  /* 0x0000000a18067220 */ /* 0x040fe20000400000 */
[C---:B------:R-:W-:Y:S01]  /*8840*/  FMUL R9, R24.reuse, R13 ;  /* 0x0000000d18097220 */ /* 0x040fe20000400000 */
[C---:B------:R-:W-:Y:S01]  /*8850*/  FMUL R10, R24.reuse, R14 ;  /* 0x0000000e180a7220 */ /* 0x040fe20000400000 */
[----:B------:R-:W-:Y:S01]  /*8860*/  F2FP.TF32.F32.PACK_B R28, R28 ;  /* 0x0000001cff1c723e */ /* 0x000fe200024050ff */
[C---:B------:R-:W-:Y:S01]  /*8870*/  FMUL R13, R24.reuse, R17 ;  /* 0x00000011180d7220 */ /* 0x040fe20000400000 */
[----:B------:R-:W-:Y:S01]  /*8880*/  LOP3.LUT R17, R47, 0xffffe000, RZ, 0xc0, !PT ;  /* 0xffffe0002f117812 */ /* 0x000fe200078ec0ff */
[----:B------:R-:W-:Y:S01]  /*8890*/  FMUL R14, R24, R18 ;  /* 0x00000012180e7220 */ /* 0x000fe20000400000 */
[----:B------:R-:W-:Y:S01]  /*88a0*/  LOP3.LUT R18, R40, 0xffffe000, RZ, 0xc0, !PT ;  /* 0xffffe00028127812 */ /* 0x000fe200078ec0ff */
[----:B------:R-:W-:Y:S01]  /*88b0*/  FFMA R29, R27, R16, R2 ;  /* 0x000000101b1d7223 */ /* 0x000fe20000000002 */
[----:B------:R-:W-:Y:S01]  /*88c0*/  LOP3.LUT R2, R41, 0xffffe000, RZ, 0xc0, !PT ;  /* 0xffffe00029027812 */ /* 0x000fe200078ec0ff */
[----:B------:R-:W-:Y:S01]  /*88d0*/  FMUL R7, R24, R7 ;  /* 0x0000000718077220 */ /* 0x000fe20000400000 */
[----:B------:R-:W-:Y:S01]  /*88e0*/  LOP3.LUT R16, R33, 0xffffe000, RZ, 0xc0, !PT ;  /* 0xffffe00021107812 */ /* 0x000fe200078ec0ff */
[C---:B------:R-:W-:Y:S01]  /*88f0*/  FFMA R30, R27.reuse, R0, R3 ;  /* 0x000000001b1e7223 */ /* 0x040fe20000000003 */
[----:B------:R-:W-:Y:S01]  /*8900*/  LOP3.LUT R0, R42, 0xffffe000, RZ, 0xc0, !PT ;  /* 0xffffe0002a007812 */ /* 0x000fe200078ec0ff */
[C---:B------:R-:W-:Y:S01]  /*8910*/  FFMA R31, R27.reuse, R17, R7 ;  /* 0x000000111b1f7223 */ /* 0x040fe20000000007 */
[----:B------:R-:W-:Y:S01]  /*8920*/  F2FP.TF32.F32.PACK_B R29, R29 ;  /* 0x0000001dff1d723e */ /* 0x000fe200024050ff */
[C---:B------:R-:W-:Y:S01]  /*8930*/  FFMA R4, R27.reuse, R18, R4 ;  /* 0x000000121b047223 */ /* 0x040fe20000000004 */
[----:B------:R-:W-:Y:S01]  /*8940*/  F2FP.TF32.F32.PACK_B R30, R30 ;  /* 0x0000001eff1e723e */ /* 0x000fe200024050ff */
[----:B------:R-:W-:Y:S01]  /*8950*/  FFMA R5, R27, R2, R5 ;  /* 0x000000021b057223 */ /* 0x000fe20000000005 */
[----:B------:R-:W-:Y:S01]  /*8960*/  LOP3.LUT R2, R43, 0xffffe000, RZ, 0xc0, !PT ;  /* 0xffffe0002b027812 */ /* 0x000fe200078ec0ff */
[----:B------:R-:W-:Y:S01]  /*8970*/  FMUL R11, R24, R11 ;  /* 0x0000000b180b7220 */ /* 0x000fe20000400000 */
[----:B------:R-:W-:Y:S01]  /*8980*/  F2FP.TF32.F32.PACK_B R31, R31 ;  /* 0x0000001fff1f723e */ /* 0x000fe200024050ff */
[C---:B------:R-:W-:Y:S01]  /*8990*/  FFMA R6, R27.reuse, R0, R6 ;  /* 0x000000001b067223 */ /* 0x040fe20000000006 */
[----:B------:R-:W-:Y:S01]  /*89a0*/  LOP3.LUT R3, R32, 0xffffe000, RZ, 0xc0, !PT ;  /* 0xffffe00020037812 */ /* 0x000fe200078ec0ff */
[----:B------:R-:W-:Y:S01]  /*89b0*/  FFMA R7, R27, R2, R11 ;  /* 0x000000021b077223 */ /* 0x000fe2000000000b */
[----:B------:R-:W-:Y:S01]  /*89c0*/  F2FP.TF32.F32.PACK_B R4, R4 ;  /* 0x00000004ff04723e */ /* 0x000fe200024050ff */
[----:B------:R1:W-:Y:S01]  /*89d0*/  STS.128 [R65+0x2000], R28 ;  /* 0x0020001c41007388 */ /* 0x0003e20000000c00 */
[----:B------:R-:W-:Y:S01]  /*89e0*/  LOP3.LUT R0, R34, 0xffffe000, RZ, 0xc0, !PT ;  /* 0xffffe00022007812 */ /* 0x000fe200078ec0ff */
[----:B------:R-:W-:Y:S01]  /*89f0*/  FMUL R15, R24, R15 ;  /* 0x0000000f180f7220 */ /* 0x000fe20000400000 */
[----:B------:R-:W-:Y:S01]  /*8a00*/  LOP3.LUT R2, R35, 0xffffe000, RZ, 0xc0, !PT ;  /* 0xffffe00023027812 */ /* 0x000fe200078ec0ff */
[C---:B------:R-:W-:Y:S01]  /*8a10*/  FFMA R8, R27.reuse, R3, R8 ;  /* 0x000000031b087223 */ /* 0x040fe20000000008 */
[----:B------:R-:W-:Y:S01]  /*8a20*/  F2FP.TF32.F32.PACK_B R5, R5 ;  /* 0x00000005ff05723e */ /* 0x000fe200024050ff */
[C---:B------:R-:W-:Y:S01]  /*8a30*/  FFMA R9, R27.reuse, R16, R9 ;  /* 0x000000101b097223 */ /* 0x040fe20000000009 */
[----:B------:R-:W-:Y:S01]  /*8a40*/  F2FP.TF32.F32.PACK_B R6, R6 ;  /* 0x00000006ff06723e */ /* 0x000fe200024050ff */
[C---:B------:R-:W-:Y:S01]  /*8a50*/  FFMA R10, R27.reuse, R0, R10 ;  /* 0x000000001b0a7223 */ /* 0x040fe2000000000a */
[----:B------:R-:W-:Y:S01]  /*8a60*/  F2FP.TF32.F32.PACK_B R7, R7 ;  /* 0x00000007ff07723e */ /* 0x000fe200024050ff */
[----:B------:R-:W-:Y:S01]  /*8a70*/  FFMA R11, R27, R2, R15 ;  /* 0x000000021b0b7223 */ /* 0x000fe2000000000f */
[----:B------:R-:W-:Y:S01]  /*8a80*/  LOP3.LUT R0, R36, 0xffffe000, RZ, 0xc0, !PT ;  /* 0xffffe00024007812 */ /* 0x000fe200078ec0ff */
[----:B------:R-:W-:Y:S01]  /*8a90*/  FMUL R19, R24, R19 ;  /* 0x0000001318137220 */ /* 0x000fe20000400000 */
        /* <DEDUP_REMOVED lines=16> */
[----:B------:R-:W-:Y:S02]  /*8ba0*/  F2FP.TF32.F32.PACK_B R15, R15 ;  /* 0x0000000fff0f723e */ /* 0x000fe400024050ff */
[----:B------:R-:W-:Y:S02]  /*8bb0*/  LEA R0, R26, UR43, 0x3 ;  /* 0x0000002b1a007c11 */ /* 0x000fe4000f8e18ff */
[----:B------:R-:W-:Y:S01]  /*8bc0*/  @P6 SHF.L.U32 R2, RZ, 0x1f, RZ ;  /* 0x0000001fff026819 */ /* 0x000fe200000006ff */
        /* <DEDUP_REMOVED lines=9> */
[----:B------:R-:W-:Y:S02]  /*8c60*/  UIADD3 UR4, UP0, UPT, UR50, 0x680, URZ ;  /* 0x0000068032047890 */ /* 0x000fe4000ff1e0ff */
[----:B------:R-:W-:Y:S02]  /*8c70*/  UIADD3 UR13, UPT, UPT, UR45, 0x10, URZ ;  /* 0x000000102d0d7890 */ /* 0x000fe4000fffe0ff */
[----:B------:R-:W-:Y:S02]  /*8c80*/  UIADD3 UR12, UPT, UPT, UR43, 0x2200, URZ ;  /* 0x000022002b0c7890 */ /* 0x000fe4000fffe0ff */
[----:B------:R-:W-:Y:S01]  /*8c90*/  UIADD3.X UR5, UPT, UPT, URZ, UR51, URZ, UP0, !UPT ;  /* 0x00000033ff057290 */ /* 0x000fe200087fe4ff */
[----:B------:R-:W-:Y:S01]  /*8ca0*/  UMOV UR14, UR46 ;  /* 0x0000002e000e7c82 */ /* 0x000fe20008000000 */
[----:B------:R-:W-:Y:S01]  /*8cb0*/  UMOV UR15, UR60 ;  /* 0x0000003c000f7c82 */ /* 0x000fe20008000000 */
[----:B------:R-:W-:Y:S02]  /*8cc0*/  UIADD3 UR9, UPT, UPT, UR45, 0x90, URZ ;  /* 0x000000902d097890 */ /* 0x000fe4000fffe0ff */
[----:B------:R-:W-:Y:S01]  /*8cd0*/  UIADD3 UR8, UPT, UPT, UR43, 0x3200, URZ ;  /* 0x000032002b087890 */ /* 0x000fe2000fffe0ff */
[----:B------:R-:W-:Y:S03]  /*8ce0*/  UMOV UR10, UR46 ;  /* 0x0000002e000a7c82 */ /* 0x000fe60008000000 */
[----:B------:R3:W-:Y:S01]  /*8cf0*/  UTMASTG.3D [UR12], [UR4] ;  /* 0x0000000c040073b5 */ /* 0x0007e20008010000 */
[----:B------:R-:W-:Y:S04]  /*8d00*/  UMOV UR11, UR60 ;  /* 0x0000003c000b7c82 */ /* 0x000fe80008000000 */
[----:B------:R3:W-:Y:S01]  /*8d10*/  UTMASTG.3D [UR8], [UR4] ;  /* 0x00000008040073b5 */ /* 0x0007e20008010000 */
[----:B------:R0:W-:Y:S01]  /*8d20*/  UTMACMDFLUSH ;  /* 0x00000000000079b7 */ /* 0x0001e20000000000 */
[----:B---3--:R-:W-:Y:S04]  /*8d30*/  DEPBAR.LE SB0, 0x1 ;  /* 0x000080400000791a */ /* 0x008fe80000000000 */
.L_x_132:
[----:B------:R-:W-:Y:S05]  /*8d40*/  BSYNC.RECONVERGENT B0 ;  /* 0x0000000000007941 */ /* 0x000fea0003800200 */
.L_x_131:
[----:B------:R-:W-:Y:S01]  /*8d50*/  BAR.SYNC.DEFER_BLOCKING 0x1, 0x80 ;  /* 0x0042000000007b1d */ /* 0x000fe20000010000 */
[----:B------:R-:W-:Y:S04]  /*8d60*/  UIADD3 UR4, UPT, UPT, UR48, 0x1, URZ ;  /* 0x0000000130047890 */ /* 0x000fe8000fffe0ff */
[----:B------:R-:W-:Y:S04]  /*8d70*/  UISETP.NE.AND UP0, UPT, UR4, 0x4, UPT ;  /* 0x000000040400788c */ /* 0x000fe8000bf05270 */
[----:B------:R-:W-:Y:S01]  /*8d80*/  USEL UR47, UR4, URZ, UP0 ;  /* 0x000000ff042f7287 */ /* 0x000fe20008000000 */
[----:B------:R3:W-:Y:S01]  /*8d90*/  @P6 SYNCS.ARRIVE.TRANS64.RED.A1T0 RZ, [R21+URZ], RZ ;  /* 0x000000ff15ff69a7 */ /* 0x0007e200081004ff */
[----:B------:R-:W-:Y:S01]  /*8da0*/  BSSY B1, `(.L_x_133) ;  /* 0x0000017000017945 */ /* 0x000fe20003800000 */
[----:B------:R-:W4:Y:S02]  /*8db0*/  @P6 SYNCS.PHASECHK.TRANS64.TRYWAIT P0, [R0+URZ+0x20], R2 ;  /* 0x00002002000065a7 */ /* 0x000f2400080011ff */
[----:B----4-:R-:W-:Y:S01]  /*8dc0*/  @P6 SEL R72, RZ, 0x1, !P0 ;  /* 0x00000001ff486807 */ /* 0x010fe20004000000 */
[----:B---3--:R-:W-:Y:S06]  /*8dd0*/  @!P6 BRA `(.L_x_134) ;  /* 0x00000000004ce947 */ /* 0x008fec0003800000 */
        /* <DEDUP_REMOVED lines=9> */
[----:B------:R-:W-:Y:S04]  /*8e70*/  SHF.L.U32 R6, RZ, 0x1f, RZ ;  /* 0x0000001fff067819 */ /* 0x000fe800000006ff */
[----:B------:R-:W1:Y:S02]  /*8e80*/  SYNCS.PHASECHK.TRANS64.TRYWAIT P0, [R0+URZ+0x20], R6 ;  /* 0x00002006000075a7 */ /* 0x000e6400080011ff */
[----:B-1----:R-:W-:Y:S05]  /*8e90*/  @!P0 BRA `(.L_x_137) ;  /* 0x0000004800948947 */ /* 0x002fea0003800000 */
.L_x_136:
[----:B------:R-:W-:Y:S05]  /*8ea0*/  BSYNC B0 ;  /* 0x0000000000007941 */ /* 0x000fea0003800000 */
.L_x_135:
[----:B------:R-:W-:Y:S02]  /*8eb0*/  ISETP.NE.AND P0, PT, R73, RZ, PT ;  /* 0x000000ff4900720c */ /* 0x000fe40003f05270 */
[----:B------:R-:W-:Y:S11]  /*8ec0*/  IADD3 R26, PT, PT, R26, 0x1, RZ ;  /* 0x000000011a1a7810 */ /* 0x000ff60007ffe0ff */
[----:B------:R3:W4:Y:S04]  /*8ed0*/  @P0 LDS.128 R44, [R5] ;  /* 0x00000000052c0984 */ /* 0x0007280000000c00 */
[----:B------:R3:W1:Y:S04]  /*8ee0*/  @P0 LDS.128 R40, [R4+0x10] ;  /* 0x0000100004280984 */ /* 0x0006680000000c00 */
[----:B------:R3:W1:Y:S04]  /*8ef0*/  @P0 LDS.128 R32, [R3+0x20] ;  /* 0x0000200003200984 */ /* 0x0006680000000c00 */
[----:B------:R3:W1:Y:S02]  /*8f00*/  @P0 LDS.128 R36, [R2+0x30] ;  /* 0x0000300002240984 */ /* 0x0006640000000c00 */
.L_x_134:
[----:B------:R-:W-:Y:S05]  /*8f10*/  BSYNC B1 ;  /* 0x0000000000017941 */ /* 0x000fea0003800000 */
.L_x_133:
[----:B-1----:R-:W-:Y:S05]  /*8f20*/  VIADD R0, R25, 0x20 ;  /* 0x0000002019007836 */ /* 0x002fea0000000000 */
[----:B------:R-:W-:Y:S04]  /*8f30*/  SHF.R.U32.HI R0, RZ, 0x15, R0 ;  /* 0x00000015ff007819 */ /* 0x000fe80000011600 */
[----:B------:R-:W-:Y:S11]  /*8f40*/  LOP3.LUT P0, RZ, R0, 0x3, R53, 0x48, !PT ;  /* 0x0000000300ff7812 */ /* 0x000ff60007804835 */
[----:B------:R-:W-:Y:S02]  /*8f50*/  @!UPT UIADD3 URZ, UPT, UPT, URZ, URZ, URZ ;  /* 0x000000fffffff290 */ /* 0x000fe4000fffe0ff */
[----:B------:R-:W-:Y:S05]  /*8f60*/  @!P0 BRA `(.L_x_138) ;  /* 0x0000000000408947 */ /* 0x000fea0003800000 */
[----:B------:R-:W1:Y:S01]  /*8f70*/  LDCU.64 UR8, c[0x4][0x70] ;  /* 0x01000e00ff0877ac */ /* 0x000e620008000a00 */
[----:B---3--:R-:W-:Y:S01]  /*8f80*/  MOV R3, 0x0 ;  /* 0x0000000000037802 */ /* 0x008fe20000000f00 */
[----:B------:R-:W-:Y:S02]  /*8f90*/  HFMA2 R12, -RZ, RZ, 0, 5.9604644775390625e-08 ;  /* 0x00000001ff0c7431 */ /* 0x000fe400000001ff */
[----:B------:R-:W-:Y:S02]  /*8fa0*/  IMAD.MOV.U32 R8, RZ, RZ, 0x192 ;  /* 0x00000192ff087424 */ /* 0x000fe400078e00ff */
[----:B------:R-:W-:Y:S01]  /*8fb0*/  IMAD.MOV.U32 R13, RZ, RZ, RZ ;  /* 0x000000ffff0d7224 */ /* 0x000fe200078e00ff */
[----:B------:R-:W3:Y:S01]  /*8fc0*/  LDCU.64 UR6, c[0x4][0x78] ;  /* 0x01000f00ff0677ac */ /* 0x000ee20008000a00 */
[----:B------:R-:W2:Y:S01]  /*8fd0*/  LDC.64 R2, c[0x4][R3] ;  /* 0x0100000003027b82 */ /* 0x000ea20000000a00 */
        /* <DEDUP_REMOVED lines=9> */
.L_x_138:
[----:B------:R-:W-:Y:S01]  /*9070*/  ISETP.NE.AND P6, PT, R70, RZ, PT ;  /* 0x000000ff4600720c */ /* 0x000fe20003fc5270 */
[----:B------:R-:W-:Y:S05]  /*9080*/  WARPSYNC.ALL ;  /* 0x0000000000007948 */ /* 0x000fea0003800000 */
[----:B------:R-:W-:Y:S01]  /*9090*/  R2UR UR4, R25 ;  /* 0x00000000190472ca */ /* 0x000fe200000e0000 */
[----:B------:R-:W-:Y:S01]  /*90a0*/  IMAD.U32 R0, RZ, RZ, UR47 ;  /* 0x0000002fff007e24 */ /* 0x000fe2000f8e00ff */
[----:B----4-:R-:W-:Y:S01]  /*90b0*/  LOP3.LUT R20, R44, 0xffffe000, RZ, 0xc0, !PT ;  /* 0xffffe0002c147812 */ /* 0x010fe200078ec0ff */
[----:B------:R-:W-:Y:S01]  /*90c0*/  IMAD.U32 R21, RZ, RZ, UR62 ;  /* 0x0000003eff157e24 */ /* 0x000fe2000f8e00ff */
[----:B------:R-:W-:Y:S01]  /*90d0*/  ISETP.NE.AND P0, PT, R67, RZ, PT ;  /* 0x000000ff4300720c */ /* 0x000fe20003f05270 */
[----:B------:R-:W-:Y:S02]  /*90e0*/  BSSY.RECONVERGENT B0, `(.L_x_139) ;  /* 0x0000060000007945 */ /* 0x000fe40003800200 */
[----:B------:R-:W-:Y:S05]  /*90f0*/  @P6 LEA R0, R0, UR43, 0x3 ;  /* 0x0000002b00006c11 */ /* 0x000fea000f8e18ff */
[----:B------:R-:W-:Y:S01]  /*9100*/  @P6 VIADD R0, R0, 0x40 ;  /* 0x0000004000006836 */ /* 0x000fe20000000000 */
[----:B---3--:R-:W1:Y:S04]  /*9110*/  LDTM.x16 R4, tmem[UR4+0x20] ;  /* 0x00002004000479ee */ /* 0x008e680008240000 */
        /* <DEDUP_REMOVED lines=92> */
.L_x_140:
[----:B------:R-:W-:Y:S05]  /*96e0*/  BSYNC.RECONVERGENT B0 ;  /* 0x0000000000007941 */ /* 0x000fea0003800200 */
.L_x_139:
[----:B------:R-:W-:Y:S01]  /*96f0*/  BAR.SYNC.DEFER_BLOCKING 0x1, 0x80 ;  /* 0x0042000000007b1d */ /* 0x000fe20000010000 */
[----:B------:R-:W-:Y:S01]  /*9700*/  UIADD3 UR4, UPT, UPT, UR47, 0x1, URZ ;  /* 0x000000012f047890 */ /* 0x000fe2000fffe0ff */
[----:B------:R-:W-:Y:S03]  /*9710*/  HFMA2 R74, -RZ, RZ, 0, 0 ;  /* 0x00000000ff4a7431 */ /* 0x000fe600000001ff */
        /* <DEDUP_REMOVED lines=19> */
.L_x_144:
[----:B------:R-:W-:Y:S05]  /*9850*/  BSYNC B0 ;  /* 0x0000000000007941 */ /* 0x000fea0003800000 */
.L_x_143:
[----:B------:R-:W-:Y:S01]  /*9860*/  ISETP.NE.AND P0, PT, R73, RZ, PT ;  /* 0x000000ff4900720c */ /* 0x000fe20003f05270 */
[----:B------:R-:W-:Y:S11]  /*9870*/  VIADD R26, R26, 0x1 ;  /* 0x000000011a1a7836 */ /* 0x000ff60000000000 */
[----:B------:R-:W-:Y:S01]  /*9880*/  @!UPT UIADD3 URZ, UPT, UPT, URZ, URZ, URZ ;  /* 0x000000fffffff290 */ /* 0x000fe2000fffe0ff */
[----:B------:R3:W4:Y:S04]  /*9890*/  @P0 LDS.128 R44, [R5] ;  /* 0x00000000052c0984 */ /* 0x0007280000000c00 */
[----:B------:R3:W1:Y:S04]  /*98a0*/  @P0 LDS.128 R40, [R4+0x10] ;  /* 0x0000100004280984 */ /* 0x0006680000000c00 */
[----:B------:R3:W1:Y:S04]  /*98b0*/  @P0 LDS.128 R32, [R3+0x20] ;  /* 0x0000200003200984 */ /* 0x0006680000000c00 */
[----:B------:R3:W1:Y:S01]  /*98c0*/  @P0 LDS.128 R36, [R2+0x30] ;  /* 0x0000300002240984 */ /* 0x0006620000000c00 */
[C---:B------:R-:W-:Y:S04]  /*98d0*/  ISETP.NE.AND P0, PT, R26.reuse, 0x4, PT ;  /* 0x000000041a00780c */ /* 0x040fe80003f05270 */
[----:B------:R-:W-:Y:S02]  /*98e0*/  SEL R26, R26, RZ, P0 ;  /* 0x000000ff1a1a7207 */ /* 0x000fe40000000000 */
[----:B------:R-:W-:Y:S02]  /*98f0*/  SEL R74, RZ, 0x1, P0 ;  /* 0x00000001ff4a7807 */ /* 0x000fe40000000000 */
.L_x_142:
[----:B------:R-:W-:Y:S05]  /*9900*/  BSYNC B1 ;  /* 0x0000000000017941 */ /* 0x000fea0003800000 */
.L_x_141:
        /* <DEDUP_REMOVED lines=21> */
.L_x_146:
        /* <DEDUP_REMOVED lines=79> */
[----:B------:R-:W-:Y:S01]  /*9f50*/  @P6 SHF.L.U32 R2, R74, 0x1f, RZ ;  /* 0x0000001f4a026819 */ /* 0x000fe200000006ff */
        /* <DEDUP_REMOVED lines=23> */
.L_x_148:
[----:B------:R-:W-:Y:S05]  /*a0d0*/  BSYNC.RECONVERGENT B0 ;  /* 0x0000000000007941 */ /* 0x000fea0003800200 */
.L_x_147:
        /* <DEDUP_REMOVED lines=18> */
[----:B------:R-:W-:Y:S04]  /*a200*/  SHF.L.U32 R6, R74, 0x1f, RZ ;  /* 0x0000001f4a067819 */ /* 0x000fe800000006ff */
[----:B------:R-:W1:Y:S02]  /*a210*/  SYNCS.PHASECHK.TRANS64.TRYWAIT P0, [R0+URZ+0x20], R6 ;  /* 0x00002006000075a7 */ /* 0x000e6400080011ff */
[----:B-1----:R-:W-:Y:S05]  /*a220*/  @!P0 BRA `(.L_x_153) ;  /* 0x0000003400d88947 */ /* 0x002fea0003800000 */
.L_x_152:
[----:B------:R-:W-:Y:S05]  /*a230*/  BSYNC B0 ;  /* 0x0000000000007941 */ /* 0x000fea0003800000 */
.L_x_151:
[----:B------:R-:W-:Y:S01]  /*a240*/  ISETP.NE.AND P0, PT, R73, RZ, PT ;  /* 0x000000ff4900720c */ /* 0x000fe20003f05270 */
[----:B------:R-:W-:Y:S11]  /*a250*/  VIADD R26, R26, 0x1 ;  /* 0x000000011a1a7836 */ /* 0x000ff60000000000 */
[----:B------:R-:W-:Y:S01]  /*a260*/  @!UPT UIADD3 URZ, UPT, UPT, URZ, URZ, URZ ;  /* 0x000000fffffff290 */ /* 0x000fe2000fffe0ff */
[----:B------:R3:W4:Y:S04]  /*a270*/  @P0 LDS.128 R44, [R5] ;  /* 0x00000000052c0984 */ /* 0x0007280000000c00 */
[----:B------:R3:W2:Y:S04]  /*a280*/  @P0 LDS.128 R40, [R4+0x10] ;  /* 0x0000100004280984 */ /* 0x0006a80000000c00 */
[----:B------:R3:W2:Y:S04]  /*a290*/  @P0 LDS.128 R32, [R3+0x20] ;  /* 0x0000200003200984 */ /* 0x0006a80000000c00 */
[----:B------:R3:W2:Y:S01]  /*a2a0*/  @P0 LDS.128 R36, [R2+0x30] ;  /* 0x0000300002240984 */ /* 0x0006a20000000c00 */
[C---:B------:R-:W-:Y:S04]  /*a2b0*/  ISETP.NE.AND P0, PT, R26.reuse, 0x4, PT ;  /* 0x000000041a00780c */ /* 0x040fe80003f05270 */
[----:B-1----:R-:W-:Y:S02]  /*a2c0*/  SEL R0, RZ, 0x1, P0 ;  /* 0x00000001ff007807 */ /* 0x002fe40000000000 */
[----:B------:R-:W-:Y:S02]  /*a2d0*/  SEL R26, R26, RZ, P0 ;  /* 0x000000ff1a1a7207 */ /* 0x000fe40000000000 */
[----:B------:R-:W-:Y:S02]  /*a2e0*/  LOP3.LUT R74, R74, R0, RZ, 0x3c, !PT ;  /* 0x000000004a4a7212 */ /* 0x000fe400078e3cff */
.L_x_150:
[----:B------:R-:W-:Y:S05]  /*a2f0*/  BSYNC B1 ;  /* 0x0000000000017941 */ /* 0x000fea0003800000 */
.L_x_149:
[----:B------:R-:W-:Y:S05]  /*a300*/  VIADD R0, R25, 0x40 ;  /* 0x0000004019007836 */ /* 0x000fea0000000000 */
[----:B------:R-:W-:Y:S04]  /*a310*/  SHF.R.U32.HI R0, RZ, 0x15, R0 ;  /* 0x00000015ff007819 */ /* 0x000fe80000011600 */
[----:B------:R-:W-:Y:S11]  /*a320*/  LOP3.LUT P0, RZ, R0, 0x3, R53, 0x48, !PT ;  /* 0x0000000300ff7812 */ /* 0x000ff60007804835 */
[----:B------:R-:W-:Y:S02]  /*a330*/  @!UPT UIADD3 URZ, UPT, UPT, URZ, URZ, URZ ;  /* 0x000000fffffff290 */ /* 0x000fe4000fffe0ff */
[----:B------:R-:W-:Y:S05]  /*a340*/  @!P0 BRA `(.L_x_154) ;  /* 0x0000000000408947 */ /* 0x000fea0003800000 */
[----:B------:R-:W5:Y:S01]  /*a350*/  LDCU.64 UR8, c[0x4][0x70] ;  /* 0x01000e00ff0877ac */ /* 0x000f620008000a00 */
[----:B---3--:R-:W-:Y:S01]  /*a360*/  MOV R3, 0x0 ;  /* 0x0000000000037802 */ /* 0x008fe20000000f00 */
[----:B-1----:R-:W-:Y:S02]  /*a370*/  HFMA2 R12, -RZ, RZ, 0, 5.9604644775390625e-08 ;  /* 0x00000001ff0c7431 */ /* 0x002fe400000001ff */
[----:B------:R-:W-:Y:S02]  /*a380*/  IMAD.MOV.U32 R8, RZ, RZ, 0x192 ;  /* 0x00000192ff087424 */ /* 0x000fe400078e00ff */
[----:B------:R-:W-:Y:S01]  /*a390*/  IMAD.MOV.U32 R13, RZ, RZ, RZ ;  /* 0x000000ffff0d7224 */ /* 0x000fe200078e00ff */
[----:B------:R-:W1:Y:S01]  /*a3a0*/  LDCU.64 UR6, c[0x4][0x78] ;  /* 0x01000f00ff0677ac */ /* 0x000e620008000a00 */
[----:B------:R-:W3:Y:S01]  /*a3b0*/  LDC.64 R2, c[0x4][R3] ;  /* 0x0100000003027b82 */ /* 0x000ee20000000a00 */
[----:B------:R-:W2:Y:S01]  /*a3c0*/  LDCU.64 UR4, c[0x4][0x10] ;  /* 0x01000200ff0477ac */ /* 0x000ea20008000a00 */
[----:B-----5:R-:W-:Y:S01]  /*a3d0*/  MOV R5, UR9 ;  /* 0x0000000900057c02 */ /* 0x020fe20008000f00 */
[----:B------:R-:W-:Y:S01]  /*a3e0*/  IMAD.U32 R4, RZ, RZ, UR8 ;  /* 0x00000008ff047e24 */ /* 0x000fe2000f8e00ff */
[----:B-1----:R-:W-:Y:S01]  /*a3f0*/  MOV R7, UR7 ;  /* 0x0000000700077c02 */ /* 0x002fe20008000f00 */
[----:B------:R-:W-:Y:S01]  /*a400*/  IMAD.U32 R6, RZ, RZ, UR6 ;  /* 0x00000006ff067e24 */ /* 0x000fe2000f8e00ff */
[----:B--2---:R-:W-:Y:S01]  /*a410*/  MOV R11, UR5 ;  /* 0x00000005000b7c02 */ /* 0x004fe20008000f00 */
[----:B------:R-:W-:Y:S02]  /*a420*/  IMAD.U32 R10, RZ, RZ, UR4 ;  /* 0x00000004ff0a7e24 */ /* 0x000fe4000f8e00ff */
[----:B------:R-:W-:Y:S07]  /*a430*/  LEPC R20, `(.L_x_154) ;  /* 0x000000001014794e */ /* 0x000fee0000000000 */
[----:B---34-:R-:W-:Y:S05]  /*a440*/  CALL.ABS.NOINC R2 ;  /* 0x0000000002007343 */ /* 0x018fea0003c00000 */
.L_x_154:
        /* <DEDUP_REMOVED lines=10> */
[----:B-1-3--:R-:W1:Y:S04]  /*a4f0*/  LDTM.x16 R4, tmem[UR4+0x40] ;  /* 0x00004004000479ee */ /* 0x00ae680008240000 */
        /* <DEDUP_REMOVED lines=18> */
[----:B--2---:R-:W-:Y:S01]  /*a620*/  LOP3.LUT R18, R40, 0xffffe000, RZ, 0xc0, !PT ;  /* 0xffffe00028127812 */ /* 0x004fe200078ec0ff */
        /* <DEDUP_REMOVED lines=18> */
[----:B------:R1:W-:Y:S01]  /*a750*/  STS.128 [R65], R28 ;  /* 0x0000001c41007388 */ /* 0x0003e20000000c00 */
        /* <DEDUP_REMOVED lines=37> */
[----:B--2---:R-:W2:Y:S02]  /*a9b0*/  FENCE.VIEW.ASYNC.S ;  /* 0x00000000000073c6 */ /* 0x004ea40000000000 */
[----:B--2---:R-:W-:Y:S06]  /*a9c0*/  BAR.SYNC.DEFER_BLOCKING 0x1, 0x80 ;  /* 0x0042000000007b1d */ /* 0x004fec0000010000 */
[----:B------:R-:W-:Y:S05]  /*a9d0*/  @P0 BRA `(.L_x_156) ;  /* 0x0000000000400947 */ /* 0x000fea0003800000 */
[----:B------:R-:W-:Y:S02]  /*a9e0*/  UIADD3 UR4, UPT, UPT, UR43, 0x200, URZ ;  /* 0x000002002b047890 */ /* 0x000fe4000fffe0ff */
[----:B------:R-:W-:Y:S01]  /*a9f0*/  UIADD3 UR9, UPT, UPT, UR45, 0x40, URZ ;  /* 0x000000402d097890 */ /* 0x000fe2000fffe0ff */
[----:B------:R-:W-:Y:S01]  /*aa00*/  UMOV UR10, UR46 ;  /* 0x0000002e000a7c82 */ /* 0x000fe20008000000 */
[----:B------:R-:W-:Y:S02]  /*aa10*/  UMOV UR11, UR60 ;  /* 0x0000003c000b7c82 */ /* 0x000fe40008000000 */
[----:B------:R-:W-:Y:S01]  /*aa20*/  MOV R57, UR4 ;  /* 0x0000000400397c02 */ /* 0x000fe20008000f00 */
[----:B------:R-:W-:Y:S02]  /*aa30*/  UIADD3 UR4, UP0, UPT, UR50, 0x680, URZ ;  /* 0x0000068032047890 */ /* 0x000fe4000ff1e0ff */
[----:B------:R-:W-:Y:S01]  /*aa40*/  UIADD3 UR13, UPT, UPT, UR45, 0xc0, URZ ;  /* 0x000000c02d0d7890 */ /* 0x000fe2000fffe0ff */
[----:B------:R-:W-:Y:S01]  /*aa50*/  R2UR UR8, R57 ;  /* 0x00000000390872ca */ /* 0x000fe200000e0000 */
[----:B------:R-:W-:Y:S02]  /*aa60*/  UIADD3.X UR5, UPT, UPT, URZ, UR51, URZ, UP0, !UPT ;  /* 0x00000033ff057290 */ /* 0x000fe400087fe4ff */
[----:B------:R-:W-:Y:S01]  /*aa70*/  UIADD3 UR12, UPT, UPT, UR43, 0x1200, URZ ;  /* 0x000012002b0c7890 */ /* 0x000fe2000fffe0ff */
[----:B------:R-:W-:Y:S01]  /*aa80*/  UMOV UR14, UR46 ;  /* 0x0000002e000e7c82 */ /* 0x000fe20008000000 */
[----:B------:R-:W-:Y:S08]  /*aa90*/  UMOV UR15, UR60 ;  /* 0x0000003c000f7c82 */ /* 0x000ff00008000000 */
[----:B------:R2:W-:Y:S01]  /*aaa0*/  UTMASTG.3D [UR8], [UR4] ;  /* 0x00000008040073b5 */ /* 0x0005e20008010000 */
[----:B------:R2:W-:Y:S01]  /*aab0*/  UTMASTG.3D [UR12], [UR4] ;  /* 0x0000000c040073b5 */ /* 0x0005e20008010000 */
[----:B------:R0:W-:Y:S01]  /*aac0*/  UTMACMDFLUSH ;  /* 0x00000000000079b7 */ /* 0x0001e20000000000 */
[----:B--2---:R-:W-:Y:S04]  /*aad0*/  DEPBAR.LE SB0, 0x1 ;  /* 0x000080400000791a */ /* 0x004fe80000000000 */
.L_x_156:
[----:B------:R-:W-:Y:S05]  /*aae0*/  BSYNC.RECONVERGENT B0 ;  /* 0x0000000000007941 */ /* 0x000fea0003800200 */
.L_x_155:
[----:B------:R-:W-:Y:S01]  /*aaf0*/  BAR.SYNC.DEFER_BLOCKING 0x1, 0x80 ;  /* 0x0042000000007b1d */ /* 0x000fe20000010000 */
[----:B------:R-:W-:Y:S04]  /*ab00*/  UIADD3 UR4, UPT, UPT, UR48, 0x1, URZ ;  /* 0x0000000130047890 */ /* 0x000fe8000fffe0ff */
[----:B------:R-:W-:Y:S04]  /*ab10*/  UISETP.NE.AND UP0, UPT, UR4, 0x4, UPT ;  /* 0x000000040400788c */ /* 0x000fe8000bf05270 */
[----:B------:R-:W-:Y:S01]  /*ab20*/  USEL UR47, UR4, URZ, UP0 ;  /* 0x000000ff042f7287 */ /* 0x000fe20008000000 */
[----:B------:R2:W-:Y:S01]  /*ab30*/  @P6 SYNCS.ARRIVE.TRANS64.RED.A1T0 RZ, [R21+URZ], RZ ;  /* 0x000000ff15ff69a7 */ /* 0x0005e200081004ff */
[----:B------:R-:W-:Y:S01]  /*ab40*/  BSSY B1, `(.L_x_157) ;  /* 0x000001c000017945 */ /* 0x000fe20003800000 */
[----:B------:R-:W3:Y:S02]  /*ab50*/  @P6 SYNCS.PHASECHK.TRANS64.TRYWAIT P0, [R0+URZ+0x20], R2 ;  /* 0x00002002000065a7 */ /* 0x000ee400080011ff */
[----:B---3--:R-:W-:Y:S01]  /*ab60*/  @P6 SEL R72, RZ, 0x1, !P0 ;  /* 0x00000001ff486807 */ /* 0x008fe20004000000 */
[----:B--2---:R-:W-:Y:S06]  /*ab70*/  @!P6 BRA `(.L_x_158) ;  /* 0x000000000060e947 */ /* 0x004fec0003800000 */
        /* <DEDUP_REMOVED lines=12> */
.L_x_160:
[----:B------:R-:W-:Y:S05]  /*ac40*/  BSYNC B0 ;  /* 0x0000000000007941 */ /* 0x000fea0003800000 */
.L_x_159:
[----:B------:R-:W-:Y:S01]  /*ac50*/  ISETP.NE.AND P0, PT, R73, RZ, PT ;  /* 0x000000ff4900720c */ /* 0x000fe20003f05270 */
[----:B------:R-:W-:Y:S11]  /*ac60*/  VIADD R26, R26, 0x1 ;  /* 0x000000011a1a7836 */ /* 0x000ff60000000000 */
[----:B------:R-:W-:Y:S01]  /*ac70*/  @!UPT UIADD3 URZ, UPT, UPT, URZ, URZ, URZ ;  /* 0x000000fffffff290 */ /* 0x000fe2000fffe0ff */
[----:B------:R2:W3:Y:S04]  /*ac80*/  @P0 LDS.128 R44, [R5] ;  /* 0x00000000052c0984 */ /* 0x0004e80000000c00 */
[----:B------:R2:W4:Y:S04]  /*ac90*/  @P0 LDS.128 R40, [R4+0x10] ;  /* 0x0000100004280984 */ /* 0x0005280000000c00 */
[----:B------:R2:W2:Y:S04]  /*aca0*/  @P0 LDS.128 R32, [R3+0x20] ;  /* 0x0000200003200984 */ /* 0x0004a80000000c00 */
[----:B------:R2:W2:Y:S01]  /*acb0*/  @P0 LDS.128 R36, [R2+0x30] ;  /* 0x0000300002240984 */ /* 0x0004a20000000c00 */
[C---:B------:R-:W-:Y:S04]  /*acc0*/  ISETP.NE.AND P0, PT, R26.reuse, 0x4, PT ;  /* 0x000000041a00780c */ /* 0x040fe80003f05270 */
[----:B-1----:R-:W-:Y:S02]  /*acd0*/  SEL R0, RZ, 0x1, P0 ;  /* 0x00000001ff007807 */ /* 0x002fe40000000000 */
[----:B------:R-:W-:Y:S02]  /*ace0*/  SEL R26, R26, RZ, P0 ;  /* 0x000000ff1a1a7207 */ /* 0x000fe40000000000 */
[----:B------:R-:W-:Y:S02]  /*acf0*/  LOP3.LUT R74, R74, R0, RZ, 0x3c, !PT ;  /* 0x000000004a4a7212 */ /* 0x000fe400078e3cff */
.L_x_158:
[----:B------:R-:W-:Y:S05]  /*ad00*/  BSYNC B1 ;  /* 0x0000000000017941 */ /* 0x000fea0003800000 */
.L_x_157:
[----:B------:R-:W-:Y:S05]  /*ad10*/  VIADD R0, R25, 0x50 ;  /* 0x0000005019007836 */ /* 0x000fea0000000000 */
[----:B------:R-:W-:Y:S04]  /*ad20*/  SHF.R.U32.HI R0, RZ, 0x15, R0 ;  /* 0x00000015ff007819 */ /* 0x000fe80000011600 */
[----:B------:R-:W-:Y:S11]  /*ad30*/  LOP3.LUT P0, RZ, R0, 0x3, R53, 0x48, !PT ;  /* 0x0000000300ff7812 */ /* 0x000ff60007804835 */
[----:B------:R-:W-:Y:S02]  /*ad40*/  @!UPT UIADD3 URZ, UPT, UPT, URZ, URZ, URZ ;  /* 0x000000fffffff290 */ /* 0x000fe4000fffe0ff */
[----:B------:R-:W-:Y:S05]  /*ad50*/  @!P0 BRA `(.L_x_162) ;  /* 0x0000000000408947 */ /* 0x000fea0003800000 */
[----:B------:R-:W5:Y:S01]  /*ad60*/  LDCU.64 UR8, c[0x4][0x70] ;  /* 0x01000e00ff0877ac */ /* 0x000f620008000a00 */
[----:B--2---:R-:W-:Y:S01]  /*ad70*/  MOV R3, 0x0 ;  /* 0x0000000000037802 */ /* 0x004fe20000000f00 */
[----:B-1----:R-:W-:Y:S02]  /*ad80*/  HFMA2 R12, -RZ, RZ, 0, 5.9604644775390625e-08 ;  /* 0x00000001ff0c7431 */ /* 0x002fe400000001ff */
[----:B------:R-:W-:Y:S02]  /*ad90*/  IMAD.MOV.U32 R8, RZ, RZ, 0x192 ;  /* 0x00000192ff087424 */ /* 0x000fe400078e00ff */
[----:B------:R-:W-:Y:S01]  /*ada0*/  IMAD.MOV.U32 R13, RZ, RZ, RZ ;  /* 0x000000ffff0d7224 */ /* 0x000fe200078e00ff */
[----:B------:R-:W1:Y:S01]  /*adb0*/  LDCU.64 UR6, c[0x4][0x78] ;  /* 0x01000f00ff0677ac */ /* 0x000e620008000a00 */
[----:B------:R-:W2:Y:S01]  /*adc0*/  LDC.64 R2, c[0x4][R3] ;  /* 0x0100000003027b82 */ /* 0x000ea20000000a00 */
[----:B------:R-:W3:Y:S01]  /*add0*/  LDCU.64 UR4, c[0x4][0x10] ;  /* 0x01000200ff0477ac */ /* 0x000ee20008000a00 */
[----:B-----5:R-:W-:Y:S01]  /*ade0*/  MOV R5, UR9 ;  /* 0x0000000900057c02 */ /* 0x020fe20008000f00 */
[----:B------:R-:W-:Y:S01]  /*adf0*/  IMAD.U32 R4, RZ, RZ, UR8 ;  /* 0x00000008ff047e24 */ /* 0x000fe2000f8e00ff */
[----:B-1----:R-:W-:Y:S01]  /*ae00*/  MOV R7, UR7 ;  /* 0x0000000700077c02 */ /* 0x002fe20008000f00 */
[----:B------:R-:W-:Y:S01]  /*ae10*/  IMAD.U32 R6, RZ, RZ, UR6 ;  /* 0x00000006ff067e24 */ /* 0x000fe2000f8e00ff */
[----:B---3--:R-:W-:Y:S01]  /*ae20*/  MOV R11, UR5 ;  /* 0x00000005000b7c02 */ /* 0x008fe20008000f00 */
[----:B------:R-:W-:Y:S02]  /*ae30*/  IMAD.U32 R10, RZ, RZ, UR4 ;  /* 0x00000004ff0a7e24 */ /* 0x000fe4000f8e00ff */
[----:B------:R-:W-:Y:S07]  /*ae40*/  LEPC R20, `(.L_x_162) ;  /* 0x000000001014794e */ /* 0x000fee0000000000 */
[----:B--2-4-:R-:W-:Y:S05]  /*ae50*/  CALL.ABS.NOINC R2 ;  /* 0x0000000002007343 */ /* 0x014fea0003c00000 */
.L_x_162:
[----:B------:R-:W-:Y:S01]  /*ae60*/  ISETP.NE.AND P6, PT, R70, RZ, PT ;  /* 0x000000ff4600720c */ /* 0x000fe20003fc5270 */
[----:B------:R-:W-:Y:S05]  /*ae70*/  WARPSYNC.ALL ;  /* 0x0000000000007948 */ /* 0x000fea0003800000 */
[----:B------:R-:W-:Y:S01]  /*ae80*/  R2UR UR4, R25 ;  /* 0x00000000190472ca */ /* 0x000fe200000e0000 */
[----:B------:R-:W-:Y:S01]  /*ae90*/  IMAD.U32 R0, RZ, RZ, UR47 ;  /* 0x0000002fff007e24 */ /* 0x000fe2000f8e00ff */
[----:B---3--:R-:W-:Y:S01]  /*aea0*/  LOP3.LUT R20, R44, 0xffffe000, RZ, 0xc0, !PT ;  /* 0xffffe0002c147812 */ /* 0x008fe200078ec0ff */
[----:B------:R-:W-:Y:S01]  /*aeb0*/  IMAD.U32 R21, RZ, RZ, UR62 ;  /* 0x0000003eff157e24 */ /* 0x000fe2000f8e00ff */
[----:B------:R-:W-:Y:S01]  /*aec0*/  ISETP.NE.AND P0, PT, R67, RZ, PT ;  /* 0x000000ff4300720c */ /* 0x000fe20003f05270 */
[----:B------:R-:W-:Y:S02]  /*aed0*/  BSSY.RECONVERGENT B0, `(.L_x_163) ;  /* 0x0000060000007945 */ /* 0x000fe40003800200 */
[----:B------:R-:W-:Y:S05]  /*aee0*/  @P6 LEA R0, R0, UR43, 0x3 ;  /* 0x0000002b00006c11 */ /* 0x000fea000f8e18ff */
[----:B------:R-:W-:Y:S01]  /*aef0*/  @P6 VIADD R0, R0, 0x40 ;  /* 0x0000004000006836 */ /* 0x000fe20000000000 */
[----:B-12---:R-:W1:Y:S04]  /*af00*/  LDTM.x16 R4, tmem[UR4+0x50] ;  /* 0x00005004000479ee */ /* 0x006e680008240000 */
        /* <DEDUP_REMOVED lines=18> */
[----:B----4-:R-:W-:Y:S01]  /*b030*/  LOP3.LUT R18, R40, 0xffffe000, RZ, 0xc0, !PT ;  /* 0xffffe00028127812 */ /* 0x010fe200078ec0ff */
        /* <DEDUP_REMOVED lines=72> */
[----:B--2---:R-:W-:Y:S04]  /*b4c0*/  DEPBAR.LE SB0, 0x1 ;  /* 0x000080400000791a */ /* 0x004fe80000000000 */
.L_x_164:
[----:B------:R-:W-:Y:S05]  /*b4d0*/  BSYNC.RECONVERGENT B0 ;  /* 0x0000000000007941 */ /* 0x000fea0003800200 */
.L_x_163:
        /* <DEDUP_REMOVED lines=21> */
.L_x_168:
[----:B------:R-:W-:Y:S05]  /*b630*/  BSYNC B0 ;  /* 0x0000000000007941 */ /* 0x000fea0003800000 */
.L_x_167:
        /* <DEDUP_REMOVED lines=11> */
.L_x_166:
[----:B------:R-:W-:Y:S05]  /*b6f0*/  BSYNC B1 ;  /* 0x0000000000017941 */ /* 0x000fea0003800000 */
.L_x_165:
        /* <DEDUP_REMOVED lines=21> */
.L_x_170:
        /* <DEDUP_REMOVED lines=103> */
.L_x_172:
[----:B------:R-:W-:Y:S05]  /*bec0*/  BSYNC.RECONVERGENT B0 ;  /* 0x0000000000007941 */ /* 0x000fea0003800200 */
.L_x_171:
        /* <DEDUP_REMOVED lines=21> */
.L_x_176:
[----:B------:R-:W-:Y:S05]  /*c020*/  BSYNC B0 ;  /* 0x0000000000007941 */ /* 0x000fea0003800000 */
.L_x_175:
[----:B------:R-:W-:Y:S11]  /*c030*/  ISETP.NE.AND P0, PT, R73, RZ, PT ;  /* 0x000000ff4900720c */ /* 0x000ff60003f05270 */
[----:B------:R-:W-:Y:S02]  /*c040*/  @!UPT UIADD3 URZ, UPT, UPT, URZ, URZ, URZ ;  /* 0x000000fffffff290 */ /* 0x000fe4000fffe0ff */
[----:B------:R2:W3:Y:S04]  /*c050*/  @P0 LDS.128 R44, [R4] ;  /* 0x00000000042c0984 */ /* 0x0004e80000000c00 */
[----:B------:R2:W4:Y:S04]  /*c060*/  @P0 LDS.128 R40, [R3+0x10] ;  /* 0x0000100003280984 */ /* 0x0005280000000c00 */
[----:B------:R2:W1:Y:S04]  /*c070*/  @P0 LDS.128 R32, [R2+0x20] ;  /* 0x0000200002200984 */ /* 0x0004680000000c00 */
[----:B------:R2:W1:Y:S02]  /*c080*/  @P0 LDS.128 R36, [R26+0x30] ;  /* 0x000030001a240984 */ /* 0x0004640000000c00 */
.L_x_174:
[----:B------:R-:W-:Y:S05]  /*c090*/  BSYNC B1 ;  /* 0x0000000000017941 */ /* 0x000fea0003800000 */
.L_x_173:
[----:B-1----:R-:W-:Y:S05]  /*c0a0*/  VIADD R0, R25, 0x70 ;  /* 0x0000007019007836 */ /* 0x002fea0000000000 */
[----:B------:R-:W-:Y:S04]  /*c0b0*/  SHF.R.U32.HI R0, RZ, 0x15, R0 ;  /* 0x00000015ff007819 */ /* 0x000fe80000011600 */
[----:B------:R-:W-:Y:S11]  /*c0c0*/  LOP3.LUT P0, RZ, R0, 0x3, R53, 0x48, !PT ;  /* 0x0000000300ff7812 */ /* 0x000ff60007804835 */
[----:B------:R-:W-:Y:S02]  /*c0d0*/  @!UPT UIADD3 URZ, UPT, UPT, URZ, URZ, URZ ;  /* 0x000000fffffff290 */ /* 0x000fe4000fffe0ff */
[----:B------:R-:W-:Y:S05]  /*c0e0*/  @!P0 BRA `(.L_x_178) ;  /* 0x0000000000408947 */ /* 0x000fea0003800000 */
[----:B------:R-:W1:Y:S01]  /*c0f0*/  LDCU.64 UR8, c[0x4][0x70] ;  /* 0x01000e00ff0877ac */ /* 0x000e620008000a00 */
[----:B--2---:R-:W-:Y:S01]  /*c100*/  MOV R3, 0x0 ;  /* 0x0000000000037802 */ /* 0x004fe20000000f00 */
[----:B------:R-:W-:Y:S02]  /*c110*/  HFMA2 R12, -RZ, RZ, 0, 5.9604644775390625e-08 ;  /* 0x00000001ff0c7431 */ /* 0x000fe400000001ff */
[----:B------:R-:W-:Y:S02]  /*c120*/  IMAD.MOV.U32 R8, RZ, RZ, 0x192 ;  /* 0x00000192ff087424 */ /* 0x000fe400078e00ff */
[----:B------:R-:W-:Y:S01]  /*c130*/  IMAD.MOV.U32 R13, RZ, RZ, RZ ;  /* 0x000000ffff0d7224 */ /* 0x000fe200078e00ff */
[----:B------:R-:W2:Y:S01]  /*c140*/  LDCU.64 UR6, c[0x4][0x78] ;  /* 0x01000f00ff0677ac */ /* 0x000ea20008000a00 */
[----:B------:R-:W3:Y:S01]  /*c150*/  LDC.64 R2, c[0x4][R3] ;  /* 0x0100000003027b82 */ /* 0x000ee20000000a00 */
[----:B------:R-:W5:Y:S01]  /*c160*/  LDCU.64 UR4, c[0x4][0x10] ;  /* 0x01000200ff0477ac */ /* 0x000f620008000a00 */
[----:B-1----:R-:W-:Y:S01]  /*c170*/  MOV R5, UR9 ;  /* 0x0000000900057c02 */ /* 0x002fe20008000f00 */
[----:B------:R-:W-:Y:S01]  /*c180*/  IMAD.U32 R4, RZ, RZ, UR8 ;  /* 0x00000008ff047e24 */ /* 0x000fe2000f8e00ff */
[----:B--2---:R-:W-:Y:S01]  /*c190*/  MOV R7, UR7 ;  /* 0x0000000700077c02 */ /* 0x004fe20008000f00 */
[----:B------:R-:W-:Y:S01]  /*c1a0*/  IMAD.U32 R6, RZ, RZ, UR6 ;  /* 0x00000006ff067e24 */ /* 0x000fe2000f8e00ff */
[----:B-----5:R-:W-:Y:S01]  /*c1b0*/  MOV R11, UR5 ;  /* 0x00000005000b7c02 */ /* 0x020fe20008000f00 */
[----:B------:R-:W-:Y:S02]  /*c1c0*/  IMAD.U32 R10, RZ, RZ, UR4 ;  /* 0x00000004ff0a7e24 */ /* 0x000fe4000f8e00ff */
[----:B------:R-:W-:Y:S07]  /*c1d0*/  LEPC R20, `(.L_x_178) ;  /* 0x000000001014794e */ /* 0x000fee0000000000 */
[----:B---34-:R-:W-:Y:S05]  /*c1e0*/  CALL.ABS.NOINC R2 ;  /* 0x0000000002007343 */ /* 0x018fea0003c00000 */
.L_x_178:
[----:B------:R-:W-:Y:S01]  /*c1f0*/  ISETP.NE.AND P0, PT, R67, RZ, PT ;  /* 0x000000ff4300720c */ /* 0x000fe20003f05270 */
[----:B------:R-:W-:Y:S05]  /*c200*/  WARPSYNC.ALL ;  /* 0x0000000000007948 */ /* 0x000fea0003800000 */
[----:B------:R-:W-:Y:S01]  /*c210*/  R2UR UR4, R25 ;  /* 0x00000000190472ca */ /* 0x000fe200000e0000 */
[----:B------:R-:W-:Y:S01]  /*c220*/  VIADD R71, R71, 0xb0 ;  /* 0x000000b047477836 */ /* 0x000fe20000000000 */
[----:B---3--:R-:W-:Y:S01]  /*c230*/  LOP3.LUT R0, R44, 0xffffe000, RZ, 0xc0, !PT ;  /* 0xffffe0002c007812 */ /* 0x008fe200078ec0ff */
[----:B------:R-:W-:Y:S01]  /*c240*/  BSSY.RECONVERGENT B0, `(.L_x_179) ;  /* 0x000005e000007945 */ /* 0x000fe20003800200 */
[----:B--2---:R-:W-:Y:S02]  /*c250*/  LOP3.LUT R2, R45, 0xffffe000, RZ, 0xc0, !PT ;  /* 0xffffe0002d027812 */ /* 0x004fe400078ec0ff */
[----:B------:R-:W-:Y:S02]  /*c260*/  LOP3.LUT R3, R46, 0xffffe000, RZ, 0xc0, !PT ;  /* 0xffffe0002e037812 */ /* 0x000fe400078ec0ff */
[----:B------:R-:W-:Y:S02]  /*c270*/  LOP3.LUT R20, R47, 0xffffe000, RZ, 0xc0, !PT ;  /* 0xffffe0002f147812 */ /* 0x000fe400078ec0ff */
[----:B----4-:R-:W-:Y:S02]  /*c280*/  LOP3.LUT R21, R40, 0xffffe000, RZ, 0xc0, !PT ;  /* 0xffffe00028157812 */ /* 0x010fe400078ec0ff */
[----:B------:R-:W-:Y:S01]  /*c290*/  LOP3.LUT R25, R41, 0xffffe000, RZ, 0xc0, !PT ;  /* 0xffffe00029197812 */ /* 0x000fe200078ec0ff */
[----:B------:R-:W1:Y:S01]  /*c2a0*/  LDTM.x16 R4, tmem[UR4+0x70] ;  /* 0x00007004000479ee */ /* 0x000e620008240000 */
[----:B------:R-:W-:Y:S01]  /*c2b0*/  LOP3.LUT R26, R42, 0xffffe000, RZ, 0xc0, !PT ;  /* 0xffffe0002a1a7812 */ /* 0x000fe200078ec0ff */
[----:B------:R-:W-:Y:S01]  /*c2c0*/  NOP ;  /* 0x0000000000007918 */ /* 0x000fe20000000000 */
[----:B------:R-:W-:Y:S02]  /*c2d0*/  LOP3.LUT R28, R43, 0xffffe000, RZ, 0xc0, !PT ;  /* 0xffffe0002b1c7812 */ /* 0x000fe400078ec0ff */
[----:B------:R-:W-:Y:S02]  /*c2e0*/  LOP3.LUT R71, R71, 0xfefffff8, RZ, 0xc0, !PT ;  /* 0xfefffff847477812 */ /* 0x000fe400078ec0ff */
[----:B------:R-:W-:Y:S02]  /*c2f0*/  LOP3.LUT R29, R32, 0xffffe000, RZ, 0xc0, !PT ;  /* 0xffffe000201d7812 */ /* 0x000fe400078ec0ff */
[----:B------:R-:W-:Y:S01]  /*c300*/  LOP3.LUT R30, R33, 0xffffe000, RZ, 0xc0, !PT ;  /* 0xffffe000211e7812 */ /* 0x000fe200078ec0ff */
[----:B-1----:R1:W-:Y:S01]  /*c310*/  SYNCS.ARRIVE.TRANS64.RED.A1T0 RZ, [R71+URZ], RZ ;  /* 0x000000ff47ff79a7 */ /* 0x0023e200081004ff */
[----:B------:R-:W-:Y:S02]  /*c320*/  LOP3.LUT R31, R34, 0xffffe000, RZ, 0xc0, !PT ;  /* 0xffffe000221f7812 */ /* 0x000fe400078ec0ff */
[----:B------:R-:W-:Y:S02]  /*c330*/  LOP3.LUT R32, R35, 0xffffe000, RZ, 0xc0, !PT ;  /* 0xffffe00023207812 */ /* 0x000fe400078ec0ff */
[----:B------:R-:W-:Y:S02]  /*c340*/  LOP3.LUT R33, R36, 0xffffe000, RZ, 0xc0, !PT ;  /* 0xffffe00024217812 */ /* 0x000fe400078ec0ff */
[----:B------:R-:W-:Y:S02]  /*c350*/  LOP3.LUT R34, R37, 0xffffe000, RZ, 0xc0, !PT ;  /* 0xffffe00025227812 */ /* 0x000fe400078ec0ff */
[----:B------:R-:W-:Y:S02]  /*c360*/  LOP3.LUT R35, R38, 0xffffe000, RZ, 0xc0, !PT ;  /* 0xffffe00026237812 */ /* 0x000fe400078ec0ff */
[----:B------:R-:W-:Y:S01]  /*c370*/  LOP3.LUT R36, R39, 0xffffe000, RZ, 0xc0, !PT ;  /* 0xffffe00027247812 */ /* 0x000fe200078ec0ff */
[C---:B------:R-:W-:Y:S01]  /*c380*/  FMUL R4, R24.reuse, R4 ;  /* 0x0000000418047220 */ /* 0x040fe20000400000 */
[C---:B------:R-:W-:Y:S01]  /*c390*/  FMUL R5, R24.reuse, R5 ;  /* 0x0000000518057220 */ /* 0x040fe20000400000 */
[C---:B------:R-:W-:Y:S01]  /*c3a0*/  FMUL R6, R24.reuse, R6 ;  /* 0x0000000618067220 */ /* 0x040fe20000400000 */
[C---:B------:R-:W-:Y:S01]  /*c3b0*/  FMUL R7, R24.reuse, R7 ;  /* 0x0000000718077220 */ /* 0x040fe20000400000 */
[C---:B------:R-:W-:Y:S01]  /*c3c0*/  FFMA R4, R27.reuse, R0, R4 ;  /* 0x000000001b047223 */ /* 0x040fe20000000004 */
[C---:B------:R-:W-:Y:S01]  /*c3d0*/  FFMA R5, R27.reuse, R2, R5 ;  /* 0x000000021b057223 */ /* 0x040fe20000000005 */
[C---:B------:R-:W-:Y:S01]  /*c3e0*/  FFMA R6, R27.reuse, R3, R6 ;  /* 0x000000031b067223 */ /* 0x040fe20000000006 */
[C---:B------:R-:W-:Y:S01]  /*c3f0*/  FFMA R7, R27.reuse, R20, R7 ;  /* 0x000000141b077223 */ /* 0x040fe20000000007 */
[C---:B------:R-:W-:Y:S01]  /*c400*/  FMUL R8, R24.reuse, R8 ;  /* 0x0000000818087220 */ /* 0x040fe20000400000 */
[C---:B------:R-:W-:Y:S01]  /*c410*/  FMUL R9, R24.reuse, R9 ;  /* 0x0000000918097220 */ /* 0x040fe20000400000 */
[C---:B------:R-:W-:Y:S01]  /*c420*/  FMUL R10, R24.reuse, R10 ;  /* 0x0000000a180a7220 */ /* 0x040fe20000400000 */
[C---:B------:R-:W-:Y:S01]  /*c430*/  FMUL R11, R24.reuse, R11 ;  /* 0x0000000b180b7220 */ /* 0x040fe20000400000 */
[----:B------:R-:W-:Y:S01]  /*c440*/  F2FP.TF32.F32.PACK_B R4, R4 ;  /* 0x00000004ff04723e */ /* 0x000fe200024050ff */
[C---:B------:R-:W-:Y:S01]  /*c450*/  FFMA R8, R27.reuse, R21, R8 ;  /* 0x000000151b087223 */ /* 0x040fe20000000008 */
[----:B------:R-:W-:Y:S01]  /*c460*/  F2FP.TF32.F32.PACK_B R5, R5 ;  /* 0x00000005ff05723e */ /* 0x000fe200024050ff */
[C---:B------:R-:W-:Y:S01]  /*c470*/  FFMA R9, R27.reuse, R25, R9 ;  /* 0x000000191b097223 */ /* 0x040fe20000000009 */
[----:B------:R-:W-:Y:S01]  /*c480*/  F2FP.TF32.F32.PACK_B R6, R6 ;  /* 0x00000006ff06723e */ /* 0x000fe200024050ff */
[C---:B------:R-:W-:Y:S01]  /*c490*/  FFMA R10, R27.reuse, R26, R10 ;  /* 0x0000001a1b0a7223 */ /* 0x040fe2000000000a */
[----:B------:R-:W-:Y:S01]  /*c4a0*/  F2FP.TF32.F32.PACK_B R7, R7 ;  /* 0x00000007ff07723e */ /* 0x000fe200024050ff */
[C---:B------:R-:W-:Y:S01]  /*c4b0*/  FFMA R11, R27.reuse, R28, R11 ;  /* 0x0000001c1b0b7223 */ /* 0x040fe2000000000b */
[C---:B------:R-:W-:Y:S01]  /*c4c0*/  FMUL R12, R24.reuse, R12 ;  /* 0x0000000c180c7220 */ /* 0x040fe20000400000 */
[----:B------:R-:W-:Y:S01]  /*c4d0*/  F2FP.TF32.F32.PACK_B R8, R8 ;  /* 0x00000008ff08723e */ /* 0x000fe200024050ff */
[C---:B------:R-:W-:Y:S01]  /*c4e0*/  FMUL R13, R24.reuse, R13 ;  /* 0x0000000d180d7220 */ /* 0x040fe20000400000 */
[----:B------:R1:W-:Y:S01]  /*c4f0*/  STS.128 [R65+0x6000], R4 ;  /* 0x0060000441007388 */ /* 0x0003e20000000c00 */
        /* <DEDUP_REMOVED lines=8> */
[C---:B------:R-:W-:Y:S01]  /*c580*/  FFMA R15, R27.reuse, R32, R15 ;  /* 0x000000201b0f7223 */ /* 0x040fe2000000000f */
[C---:B------:R-:W-:Y:S01]  /*c590*/  FMUL R16, R24.reuse, R16 ;  /* 0x0000001018107220 */ /* 0x040fe20000400000 */
[----:B------:R-:W-:Y:S01]  /*c5a0*/  F2FP.TF32.F32.PACK_B R12, R12 ;  /* 0x0000000cff0c723e */ /* 0x000fe200024050ff */
[----:B------:R1:W-:Y:S01]  /*c5b0*/  STS.128 [R64+0x6010], R8 ;  /* 0x0060100840007388 */ /* 0x0003e20000000c00 */
[C---:B------:R-:W-:Y:S01]  /*c5c0*/  FMUL R17, R24.reuse, R17 ;  /* 0x0000001118117220 */ /* 0x040fe20000400000 */
[C---:B------:R-:W-:Y:S01]  /*c5d0*/  FMUL R18, R24.reuse, R18 ;  /* 0x0000001218127220 */ /* 0x040fe20000400000 */
[----:B------:R-:W-:Y:S01]  /*c5e0*/  FMUL R19, R24, R19 ;  /* 0x0000001318137220 */ /* 0x000fe20000400000 */
[----:B------:R-:W-:Y:S01]  /*c5f0*/  F2FP.TF32.F32.PACK_B R13, R13 ;  /* 0x0000000dff0d723e */ /* 0x000fe200024050ff */
[C---:B------:R-:W-:Y:S01]  /*c600*/  FFMA R16, R27.reuse, R33, R16 ;  /* 0x000000211b107223 */ /* 0x040fe20000000010 */
[----:B------:R-:W-:Y:S01]  /*c610*/  F2FP.TF32.F32.PACK_B R14, R14 ;  /* 0x0000000eff0e723e */ /* 0x000fe200024050ff */
[C---:B------:R-:W-:Y:S01]  /*c620*/  FFMA R17, R27.reuse, R34, R17 ;  /* 0x000000221b117223 */ /* 0x040fe20000000011 */
[----:B------:R-:W-:Y:S01]  /*c630*/  F2FP.TF32.F32.PACK_B R15, R15 ;  /* 0x0000000fff0f723e */ /* 0x000fe200024050ff */
[C---:B------:R-:W-:Y:S01]  /*c640*/  FFMA R18, R27.reuse, R35, R18 ;  /* 0x000000231b127223 */ /* 0x040fe20000000012 */
[----:B------:R-:W-:Y:S01]  /*c650*/  FFMA R19, R27, R36, R19 ;  /* 0x000000241b137223 */ /* 0x000fe20000000013 */
[----:B------:R-:W-:Y:S02]  /*c660*/  F2FP.TF32.F32.PACK_B R16, R16 ;  /* 0x00000010ff10723e */ /* 0x000fe400024050ff */
[----:B------:R1:W-:Y:S01]  /*c670*/  STS.128 [R63+0x6020], R12 ;  /* 0x0060200c3f007388 */ /* 0x0003e20000000c00 */
[----:B------:R-:W-:Y:S02]  /*c680*/  F2FP.TF32.F32.PACK_B R17, R17 ;  /* 0x00000011ff11723e */ /* 0x000fe400024050ff */
        /* <DEDUP_REMOVED lines=25> */
.L_x_180:
[----:B------:R-:W-:Y:S05]  /*c820*/  BSYNC.RECONVERGENT B0 ;  /* 0x0000000000007941 */ /* 0x000fea0003800200 */
.L_x_179:
[----:B------:R-:W-:Y:S01]  /*c830*/  BAR.SYNC.DEFER_BLOCKING 0x1, 0x80 ;  /* 0x0042000000007b1d */ /* 0x000fe20000010000 */
[----:B------:R-:W-:Y:S01]  /*c840*/  UISETP.NE.AND UP0, UPT, UR49, -0x8, UPT ;  /* 0xfffffff83100788c */ /* 0x000fe2000bf05270 */
[----:B------:R-:W-:Y:S08]  /*c850*/  IADD3 R22, PT, PT, R22, 0x1, RZ ;  /* 0x0000000116167810 */ /* 0x000ff00007ffe0ff */
[----:B------:R-:W-:Y:S05]  /*c860*/  BRA.U !UP0, `(.L_x_181) ;  /* 0x0000000108287547 */ /* 0x000fea000b800000 */
[----:B------:R-:W-:Y:S01]  /*c870*/  ISETP.NE.AND P0, PT, R70, RZ, PT ;  /* 0x000000ff4600720c */ /* 0x000fe20003f05270 */
[----:B------:R-:W-:Y:S01]  /*c880*/  IMAD.U32 R2, RZ, RZ, UR48 ;  /* 0x00000030ff027e24 */ /* 0x000fe2000f8e00ff */
[----:B------:R-:W-:Y:S01]  /*c890*/  UIADD3 UR4, UPT, UPT, UR48, 0x1, URZ ;  /* 0x0000000130047890 */ /* 0x000fe2000fffe0ff */
[----:B------:R-:W-:Y:S03]  /*c8a0*/  IMAD.U32 R0, RZ, RZ, UR62 ;  /* 0x0000003eff007e24 */ /* 0x000fe6000f8e00ff */
[----:B------:R-:W-:Y:S04]  /*c8b0*/  UISETP.NE.AND UP0, UPT, UR4, 0x4, UPT ;  /* 0x000000040400788c */ /* 0x000fe8000bf05270 */
[----:B------:R-:W-:Y:S03]  /*c8c0*/  USEL UR48, UR4, URZ, UP0 ;  /* 0x000000ff04307287 */ /* 0x000fe60008000000 */
[----:B------:R-:W-:Y:S05]  /*c8d0*/  @P0 LEA R2, R2, UR43, 0x3 ;  /* 0x0000002b02020c11 */ /* 0x000fea000f8e18ff */
[----:B------:R-:W-:Y:S05]  /*c8e0*/  @P0 VIADD R2, R2, 0x40 ;  /* 0x0000004002020836 */ /* 0x000fea0000000000 */
[----:B------:R-:W-:Y:S04]  /*c8f0*/  @P0 PRMT R0, R0, 0x654, R2 ;  /* 0x0000065400000816 */ /* 0x000fe80000000002 */
[----:B------:R2:W-:Y:S03]  /*c900*/  @P0 SYNCS.ARRIVE.TRANS64.RED.A1T0 RZ, [R0+URZ], RZ ;  /* 0x000000ff00ff09a7 */ /* 0x0005e600081004ff */
.L_x_181:
[----:B------:R-:W-:Y:S01]  /*c910*/  R2UR UR5, R54 ;  /* 0x00000000360572ca */ /* 0x000fe200000e0000 */
[----:B------:R-:W-:Y:S01]  /*c920*/  UISETP.NE.AND UP0, UPT, UR63, URZ, UPT ;  /* 0x000000ff3f00728c */ /* 0x000fe2000bf05270 */
[----:B------:R-:W-:Y:S01]  /*c930*/  R2UR UR4, R55 ;  /* 0x00000000370472ca */ /* 0x000fe200000e0000 */
[----:B------:R-:W-:Y:S01]  /*c940*/  UIADD3 UR49, UPT, UPT, UR49, 0x8, URZ ;  /* 0x0000000831317890 */ /* 0x000fe2000fffe0ff */
[----:B------:R-:W-:Y:S01]  /*c950*/  ISETP.NE.AND P0, PT, R59, 0x2, PT ;  /* 0x000000023b00780c */ /* 0x000fe20003f05270 */
[----:B------:R-:W-:Y:S01]  /*c960*/  UMOV UR60, UR61 ;  /* 0x0000003d003c7c82 */ /* 0x000fe20008000000 */
[----:B------:R-:W-:Y:S02]  /*c970*/  ISETP.NE.AND P1, PT, R22, 0x4, PT ;  /* 0x000000041600780c */ /* 0x000fe40003f25270 */
[----:B------:R-:W-:Y:S02]  /*c980*/  SEL R2, RZ, 0x1, P0 ;  /* 0x00000001ff027807 */ /* 0x000fe40000000000 */
[----:B--2---:R-:W-:Y:S02]  /*c990*/  SEL R0, RZ, 0x1, P1 ;  /* 0x00000001ff007807 */ /* 0x004fe40000800000 */
[----:B------:R-:W-:Y:S01]  /*c9a0*/  LOP3.LUT R61, R61, R2, RZ, 0x3c, !PT ;  /* 0x000000023d3d7212 */ /* 0x000fe200078e3cff */
[----:B------:R-:W-:Y:S01]  /*c9b0*/  UIADD3 UR27, UPT, UPT, UR36, UR5, URZ ;  /* 0x00000005241b7290 */ /* 0x000fe2000fffe0ff */
[----:B------:R-:W-:Y:S01]  /*c9c0*/  LOP3.LUT R62, R62, R0, RZ, 0x3c, !PT ;  /* 0x000000003e3e7212 */ /* 0x000fe200078e3cff */
[----:B------:R-:W-:Y:S01]  /*c9d0*/  UIADD3 UR26, UPT, UPT, UR37, UR4, URZ ;  /* 0x00000004251a7290 */ /* 0x000fe2000fffe0ff */
[----:B------:R-:W-:Y:S02]  /*c9e0*/  SEL R59, R59, RZ, P0 ;  /* 0x000000ff3b3b7207 */ /* 0x000fe40000000000 */
[----:B------:R-:W-:Y:S01]  /*c9f0*/  SEL R22, R22, RZ, P1 ;  /* 0x000000ff16167207 */ /* 0x000fe20000800000 */
[----:B------:R-:W-:Y:S08]  /*ca00*/  BRA.U UP0, `(.L_x_182) ;  /* 0xffffffa100a87547 */ /* 0x000ff0000b83ffff */
[----:B------:R-:W-:-:S13]  /*ca10*/  R2UR UR4, R56 ;  /* 0x00000000380472ca */ /* 0x000fda00000e0000 */
[----:B------:R-:W-:-:S09]  /*ca20*/  UISETP.NE.AND UP0, UPT, UR4, URZ, UPT ;  /* 0x000000ff0400728c */ /* 0x000fd2000bf05270 */
[----:B------:R-:W-:Y:S05]  /*ca30*/  BRA.U !UP0, `(.L_x_183) ;  /* 0x0000000108487547 */ /* 0x000fea000b800000 */
[----:B------:R-:W2:Y:S02]  /*ca40*/  LDCU.64 UR4, c[0x0][0x890] ;  /* 0x00011200ff0477ac */ /* 0x000ea40008000a00 */
[----:B--2---:R-:W-:-:S04]  /*ca50*/  UISETP.NE.U32.AND UP0, UPT, UR4, URZ, UPT ;  /* 0x000000ff0400728c */ /* 0x004fc8000bf05070 */
[----:B------:R-:W-:-:S09]  /*ca60*/  UISETP.NE.AND.EX UP0, UPT, UR5, URZ, UPT, UP0 ;  /* 0x000000ff0500728c */ /* 0x000fd2000bf05300 */
[----:B------:R-:W-:Y:S05]  /*ca70*/  BRA.U UP0, `(.L_x_184) ;  /* 0x00000001000c7547 */ /* 0x000fea000b800000 */
[----:B------:R-:W-:-:S13]  /*ca80*/  FSETP.NEU.AND P0, PT, R27, RZ, PT ;  /* 0x000000ff1b00720b */ /* 0x000fda0003f0d000 */
[----:B------:R-:W-:Y:S05]  /*ca90*/  @!P0 EXIT ;  /* 0x000000000000894d */ /* 0x000fea0003800000 */
[----:B------:R-:W-:Y:S05]  /*caa0*/  BRA `(.L_x_183) ;  /* 0x00000000002c7947 */ /* 0x000fea0003800000 */
.L_x_184:
[----:B------:R-:W-:Y:S01]  /*cab0*/  ISETP.NE.AND P0, PT, R58, RZ, PT ;  /* 0x000000ff3a00720c */ /* 0x000fe20003f05270 */
[----:B------:R-:W-:-:S12]  /*cac0*/  BSSY.RECONVERGENT B0, `(.L_x_183) ;  /* 0x0000009000007945 */ /* 0x000fd80003800200 */
[----:B------:R-:W-:Y:S05]  /*cad0*/  @P0 BRA `(.L_x_185) ;  /* 0x0000000000140947 */ /* 0x000fea0003800000 */
[----:B------:R-:W2:Y:S02]  /*cae0*/  LDCU.64 UR4, c[0x0][0x888] ;  /* 0x00011100ff0477ac */ /* 0x000ea40008000a00 */
[----:B--2---:R-:W-:-:S04]  /*caf0*/  ISETP.NE.U32.AND P0, PT, RZ, UR4, PT ;  /* 0x00000004ff007c0c */ /* 0x004fc8000bf05070 */
[----:B------:R-:W-:-:S13]  /*cb00*/  ISETP.NE.AND.EX P0, PT, RZ, UR5, PT, P0 ;  /* 0x00000005ff007c0c */ /* 0x000fda000bf05300 */
[----:B------:R-:W-:Y:S05]  /*cb10*/  @!P0 EXIT ;  /* 0x000000000000894d */ /* 0x000fea0003800000 */
[----:B------:R-:W-:Y:S05]  /*cb20*/  BRA `(.L_x_186) ;  /* 0x0000000000087947 */ /* 0x000fea0003800000 */
.L_x_185:
[----:B------:R-:W-:-:S13]  /*cb30*/  FSETP.NEU.AND P0, PT, R27, RZ, PT ;  /* 0x000000ff1b00720b */ /* 0x000fda0003f0d000 */
[----:B------:R-:W-:Y:S05]  /*cb40*/  @!P0 EXIT ;  /* 0x000000000000894d */ /* 0x000fea0003800000 */
.L_x_186:
[----:B------:R-:W-:Y:S05]  /*cb50*/  BSYNC.RECONVERGENT B0 ;  /* 0x0000000000007941 */ /* 0x000fea0003800200 */
.L_x_183:
[----:B------:R-:W-:Y:S01]  /*cb60*/  ULEA UR4, UR48, UR43, 0x3 ;  /* 0x0000002b30047291 */ /* 0x000fe2000f8e18ff */
[----:B------:R-:W-:-:S04]  /*cb70*/  DEPBAR.LE SB0, 0x0 ;  /* 0x000080000000791a */ /* 0x000fc80000000000 */
[----:B------:R-:W-:-:S04]  /*cb80*/  UIADD3 UR4, UPT, UPT, UR4, 0x40, URZ ;  /* 0x0000004004047890 */ /* 0x000fc8000fffe0ff */
[----:B------:R-:W-:-:S09]  /*cb90*/  UPRMT UR4, UR62, 0x654, UR4 ;  /* 0x000006543e047896 */ /* 0x000fd20008000004 */
[----:B------:R-:W-:Y:S01]  /*cba0*/  SYNCS.ARRIVE.TRANS64.RED.A1T0 RZ, [UR4], RZ ;  /* 0x000000ffffff79a7 */ /* 0x000fe20008100404 */
[----:B------:R-:W-:Y:S05]  /*cbb0*/  EXIT ;  /* 0x000000000000794d */ /* 0x000fea0003800000 */
.L_x_24:
[----:B---3--:R3:W4:Y:S02]  /*cbc0*/  SYNCS.PHASECHK.TRANS64.TRYWAIT P0, [R0+URZ+0xe0], R2 ;  /* 0x0000e002000075a7 */ /* 0x00872400080011ff */
[----:B----4-:R-:W-:Y:S05]  /*cbd0*/  @!P0 NANOSLEEP.SYNCS 0x989680 ;  /* 0x009896800000895d */ /* 0x010fea0003900000 */
[----:B------:R-:W4:Y:S02]  /*cbe0*/  @!P0 SYNCS.PHASECHK.TRANS64 P0, [R0+URZ+0xe0], R2 ;  /* 0x0000e002000085a7 */ /* 0x000f2400080010ff */
[----:B----4-:R-:W-:Y:S05]  /*cbf0*/  @!P0 BRA `(.L_x_24) ;  /* 0xfffffffc00f08947 */ /* 0x010fea000383ffff */
[----:B------:R-:W-:Y:S05]  /*cc00*/  BRA `(.L_x_187) ;  /* 0xffffff4c00b47947 */ /* 0x000fea000383ffff */
.L_x_27:
[----:B--2---:R-:W-:-:S07]  /*cc10*/  MOV R0, UR7 ;  /* 0x0000000700007c02 */ /* 0x004fce0008000f00 */
.L_x_188:
[----:B--2---:R2:W3:Y:S02]  /*cc20*/  SYNCS.PHASECHK.TRANS64.TRYWAIT P0, [R0+URZ+0x10], R3 ;  /* 0x00001003000075a7 */ /* 0x0044e400080011ff */
[----:B---3--:R-:W-:Y:S05]  /*cc30*/  @!P0 NANOSLEEP.SYNCS 0x989680 ;  /* 0x009896800000895d */ /* 0x008fea0003900000 */
[----:B------:R-:W3:Y:S02]  /*cc40*/  @!P0 SYNCS.PHASECHK.TRANS64 P0, [R0+URZ+0x10], R3 ;  /* 0x00001003000085a7 */ /* 0x000ee400080010ff */
[----:B---3--:R-:W-:Y:S05]  /*cc50*/  @!P0 BRA `(.L_x_188) ;  /* 0xfffffffc00f08947 */ /* 0x008fea000383ffff */
[----:B------:R-:W-:Y:S05]  /*cc60*/  BRA `(.L_x_26) ;  /* 0xffffff50000c7947 */ /* 0x000fea000383ffff */
.L_x_36:
[----:B-1----:R-:W-:-:S07]  /*cc70*/  MOV R0, UR7 ;  /* 0x0000000700007c02 */ /* 0x002fce0008000f00 */
.L_x_189:
[----:B-1----:R1:W2:Y:S02]  /*cc80*/  SYNCS.PHASECHK.TRANS64.TRYWAIT P0, [R0+URZ+0x10], R3 ;  /* 0x00001003000075a7 */ /* 0x0022a400080011ff */
[----:B--2---:R-:W-:Y:S05]  /*cc90*/  @!P0 NANOSLEEP.SYNCS 0x989680 ;  /* 0x009896800000895d */ /* 0x004fea0003900000 */
[----:B------:R-:W2:Y:S02]  /*cca0*/  @!P0 SYNCS.PHASECHK.TRANS64 P0, [R0+URZ+0x10], R3 ;  /* 0x00001003000085a7 */ /* 0x000ea400080010ff */
[----:B--2---:R-:W-:Y:S05]  /*ccb0*/  @!P0 BRA `(.L_x_189) ;  /* 0xfffffffc00f08947 */ /* 0x004fea000383ffff */
[----:B------:R-:W-:Y:S05]  /*ccc0*/  BRA `(.L_x_35) ;  /* 0xffffff5400687947 */ /* 0x000fea000383ffff */
.L_x_43:
[----:B-1----:R1:W4:Y:S02]  /*ccd0*/  SYNCS.PHASECHK.TRANS64.TRYWAIT P0, [R3+URZ+0x70], R0 ;  /* 0x00007000030075a7 */ /* 0x00232400080011ff */
[----:B----4-:R-:W-:Y:S05]  /*cce0*/  @!P0 NANOSLEEP.SYNCS 0x989680 ;  /* 0x009896800000895d */ /* 0x010fea0003900000 */
[----:B------:R-:W4:Y:S02]  /*ccf0*/  @!P0 SYNCS.PHASECHK.TRANS64 P0, [R3+URZ+0x70], R0 ;  /* 0x00007000030085a7 */ /* 0x000f2400080010ff */
[----:B----4-:R-:W-:Y:S05]  /*cd00*/  @!P0 BRA `(.L_x_43) ;  /* 0xfffffffc00f08947 */ /* 0x010fea000383ffff */
[----:B------:R-:W-:Y:S05]  /*cd10*/  BRA `(.L_x_190) ;  /* 0xffffff5800a47947 */ /* 0x000fea000383ffff */
.L_x_47:
[----:B------:R-:W-:-:S07]  /*cd20*/  MOV R0, UR4 ;  /* 0x0000000400007c02 */ /* 0x000fce0008000f00 */
.L_x_191:
[----:B-1----:R1:W2:Y:S02]  /*cd30*/  SYNCS.PHASECHK.TRANS64.TRYWAIT P0, [R0+URZ], R2 ;  /* 0x00000002000075a7 */ /* 0x0022a400080011ff */
[----:B--2---:R-:W-:Y:S05]  /*cd40*/  @!P0 NANOSLEEP.SYNCS 0x989680 ;  /* 0x009896800000895d */ /* 0x004fea0003900000 */
[----:B------:R-:W2:Y:S02]  /*cd50*/  @!P0 SYNCS.PHASECHK.TRANS64 P0, [R0+URZ], R2 ;  /* 0x00000002000085a7 */ /* 0x000ea400080010ff */
[----:B--2---:R-:W-:Y:S05]  /*cd60*/  @!P0 BRA `(.L_x_191) ;  /* 0xfffffffc00f08947 */ /* 0x004fea000383ffff */
[----:B------:R-:W-:Y:S05]  /*cd70*/  BRA `(.L_x_192) ;  /* 0xffffff6000507947 */ /* 0x000fea000383ffff */
.L_x_50:
[----:B--2---:R2:W3:Y:S02]  /*cd80*/  SYNCS.PHASECHK.TRANS64.TRYWAIT P0, [R0+URZ+0xd0], R8 ;  /* 0x0000d008000075a7 */ /* 0x0044e400080011ff */
[----:B---3--:R-:W-:Y:S05]  /*cd90*/  @!P0 NANOSLEEP.SYNCS 0x989680 ;  /* 0x009896800000895d */ /* 0x008fea0003900000 */
[----:B------:R-:W3:Y:S02]  /*cda0*/  @!P0 SYNCS.PHASECHK.TRANS64 P0, [R0+URZ+0xd0], R8 ;  /* 0x0000d008000085a7 */ /* 0x000ee400080010ff */
[----:B---3--:R-:W-:Y:S05]  /*cdb0*/  @!P0 BRA `(.L_x_50) ;  /* 0xfffffffc00f08947 */ /* 0x008fea000383ffff */
[----:B------:R-:W-:Y:S05]  /*cdc0*/  BRA `(.L_x_193) ;  /* 0xffffff6000b07947 */ /* 0x000fea000383ffff */
.L_x_51:
[----:B------:R-:W-:-:S07]  /*cdd0*/  MOV R0, UR4 ;  /* 0x0000000400007c02 */ /* 0x000fce0008000f00 */
.L_x_194:
[----:B--2---:R2:W3:Y:S02]  /*cde0*/  SYNCS.PHASECHK.TRANS64.TRYWAIT P0, [R0+URZ+0x80], R9 ;  /* 0x00008009000075a7 */ /* 0x0044e400080011ff */
[----:B---3--:R-:W-:Y:S05]  /*cdf0*/  @!P0 NANOSLEEP.SYNCS 0x989680 ;  /* 0x009896800000895d */ /* 0x008fea0003900000 */
[----:B------:R-:W3:Y:S02]  /*ce00*/  @!P0 SYNCS.PHASECHK.TRANS64 P0, [R0+URZ+0x80], R9 ;  /* 0x00008009000085a7 */ /* 0x000ee400080010ff */
[----:B---3--:R-:W-:Y:S05]  /*ce10*/  @!P0 BRA `(.L_x_194) ;  /* 0xfffffffc00f08947 */ /* 0x008fea000383ffff */
[----:B------:R-:W-:Y:S05]  /*ce20*/  BRA `(.L_x_195) ;  /* 0xffffff6000c07947 */ /* 0x000fea000383ffff */
.L_x_52:
[----:B--2---:R2:W3:Y:S02]  /*ce30*/  SYNCS.PHASECHK.TRANS64.TRYWAIT P1, [R0+URZ+0x70], R8 ;  /* 0x00007008000075a7 */ /* 0x0044e400080211ff */
[----:B---3--:R-:W-:Y:S05]  /*ce40*/  @!P1 NANOSLEEP.SYNCS 0x989680 ;  /* 0x009896800000995d */ /* 0x008fea0003900000 */
[----:B------:R-:W3:Y:S02]  /*ce50*/  @!P1 SYNCS.PHASECHK.TRANS64 P1, [R0+URZ+0x70], R8 ;  /* 0x00007008000095a7 */ /* 0x000ee400080210ff */
[----:B---3--:R-:W-:Y:S05]  /*ce60*/  @!P1 BRA `(.L_x_52) ;  /* 0xfffffffc00f09947 */ /* 0x008fea000383ffff */
[----:B------:R-:W-:Y:S05]  /*ce70*/  BRA `(.L_x_196) ;  /* 0xffffff6000f07947 */ /* 0x000fea000383ffff */
.L_x_55:
[----:B------:R-:W-:-:S07]  /*ce80*/  MOV R0, UR4 ;  /* 0x0000000400007c02 */ /* 0x000fce0008000f00 */
.L_x_197:
[----:B--2---:R2:W3:Y:S02]  /*ce90*/  SYNCS.PHASECHK.TRANS64.TRYWAIT P0, [R0+URZ+0x80], R2 ;  /* 0x00008002000075a7 */ /* 0x0044e400080011ff */
[----:B---3--:R-:W-:Y:S05]  /*cea0*/  @!P0 NANOSLEEP.SYNCS 0x989680 ;  /* 0x009896800000895d */ /* 0x008fea0003900000 */
[----:B------:R-:W3:Y:S02]  /*ceb0*/  @!P0 SYNCS.PHASECHK.TRANS64 P0, [R0+URZ+0x80], R2 ;  /* 0x00008002000085a7 */ /* 0x000ee400080010ff */
[----:B---3--:R-:W-:Y:S05]  /*cec0*/  @!P0 BRA `(.L_x_197) ;  /* 0xfffffffc00f08947 */ /* 0x008fea000383ffff */
[----:B------:R-:W-:Y:S05]  /*ced0*/  BRA `(.L_x_54) ;  /* 0xffffff6400447947 */ /* 0x000fea000383ffff */
.L_x_64:
[----:B--2---:R-:W-:-:S04]  /*cee0*/  MOV R7, UR5 ;  /* 0x0000000500077c02 */ /* 0x004fc80008000f00 */
[----:B------:R2:W3:Y:S03]  /*cef0*/  SYNCS.PHASECHK.TRANS64.TRYWAIT P0, [R7+URZ+0x8], R8 ;  /* 0x00000808070075a7 */ /* 0x0004e600080011ff */
[----:B---3--:R-:W-:Y:S05]  /*cf00*/  @!P0 NANOSLEEP.SYNCS 0x989680 ;  /* 0x009896800000895d */ /* 0x008fea0003900000 */
[----:B------:R-:W3:Y:S02]  /*cf10*/  @!P0 SYNCS.PHASECHK.TRANS64 P0, [R7+URZ+0x8], R8 ;  /* 0x00000808070085a7 */ /* 0x000ee400080010ff */
[----:B---3--:R-:W-:Y:S05]  /*cf20*/  @!P0 BRA `(.L_x_64) ;  /* 0xfffffffc00ec8947 */ /* 0x008fea000383ffff */
[----:B------:R-:W-:Y:S05]  /*cf30*/  BRA `(.L_x_63) ;  /* 0xffffff6800007947 */ /* 0x000fea000383ffff */
.L_x_66:
[----:B------:R-:W-:Y:S01]  /*cf40*/  BSSY B0, `(.L_x_198) ;  /* 0x0000006000007945 */ /* 0x000fe20003800000 */
[----:B------:R-:W-:-:S07]  /*cf50*/  MOV R15, 0xffffffff ;  /* 0xffffffff000f7802 */ /* 0x000fce0000000f00 */
[----:B-12--5:R-:W-:Y:S05]  /*cf60*/  WARPSYNC.COLLECTIVE R15, `(.L_x_199) ;  /* 0x000000000f0c7348 */ /* 0x026fea0003c00000 */
[----:B------:R-:W-:Y:S02]  /*cf70*/  ELECT P6, UR79, PT ;  /* 0x00000000004f782f */ /* 0x000fe400038c0000 */
[----:B------:R-:W-:Y:S01]  /*cf80*/  MOV R14, UR79 ;  /* 0x0000004f000e7c02 */ /* 0x000fe20008000f00 */
[----:B-12--5:R-:W-:Y:S10]  /*cf90*/  ENDCOLLECTIVE ;  /* 0x000000000000791b */ /* 0x026ff40003800000 */
.L_x_199:
[----:B------:R-:W-:Y:S05]  /*cfa0*/  BSYNC B0 ;  /* 0x0000000000007941 */ /* 0x000fea0003800000 */
.L_x_198:
[----:B------:R-:W-:Y:S01]  /*cfb0*/  PLOP3.LUT P0, PT, P6, PT, PT, 0x80, 0x8 ;  /* 0x000000000008781c */ /* 0x000fe2000370f070 */
[----:B------:R-:W-:-:S12]  /*cfc0*/  BRA `(.L_x_200) ;  /* 0xffffff6800307947 */ /* 0x000fd8000383ffff */
.L_x_68:
[----:B--2---:R-:W-:-:S04]  /*cfd0*/  MOV R5, UR5 ;  /* 0x0000000500057c02 */ /* 0x004fc80008000f00 */
[----:B------:R2:W3:Y:S03]  /*cfe0*/  SYNCS.PHASECHK.TRANS64.TRYWAIT P0, [R5+URZ+0x8], R6 ;  /* 0x00000806050075a7 */ /* 0x0004e600080011ff */
[----:B---3--:R-:W-:Y:S05]  /*cff0*/  @!P0 NANOSLEEP.SYNCS 0x989680 ;  /* 0x009896800000895d */ /* 0x008fea0003900000 */
[----:B------:R-:W3:Y:S02]  /*d000*/  @!P0 SYNCS.PHASECHK.TRANS64 P0, [R5+URZ+0x8], R6 ;  /* 0x00000806050085a7 */ /* 0x000ee400080010ff */
[----:B---3--:R-:W-:Y:S05]  /*d010*/  @!P0 BRA `(.L_x_68) ;  /* 0xfffffffc00ec8947 */ /* 0x008fea000383ffff */
[----:B------:R-:W-:Y:S05]  /*d020*/  BRA `(.L_x_67) ;  /* 0xffffff6800347947 */ /* 0x000fea000383ffff */
.L_x_69:
[----:B-1----:R1:W2:Y:S02]  /*d030*/  SYNCS.PHASECHK.TRANS64.TRYWAIT P0, [R3+URZ+0x70], R4 ;  /* 0x00007004030075a7 */ /* 0x0022a400080011ff */
[----:B--2---:R-:W-:Y:S05]  /*d040*/  @!P0 NANOSLEEP.SYNCS 0x989680 ;  /* 0x009896800000895d */ /* 0x004fea0003900000 */
[----:B------:R-:W2:Y:S02]  /*d050*/  @!P0 SYNCS.PHASECHK.TRANS64 P0, [R3+URZ+0x70], R4 ;  /* 0x00007004030085a7 */ /* 0x000ea400080010ff */
[----:B--2---:R-:W-:Y:S05]  /*d060*/  @!P0 BRA `(.L_x_69) ;  /* 0xfffffffc00f08947 */ /* 0x004fea000383ffff */
[----:B------:R-:W-:Y:S05]  /*d070*/  BRA `(.L_x_201) ;  /* 0xffffff6c00447947 */ /* 0x000fea000383ffff */
.L_x_71:
[----:B------:R-:W-:-:S13]  /*d080*/  R2UR UR4, R4 ;  /* 0x00000000040472ca */ /* 0x000fda00000e0000 */
[----:B------:R-:W-:-:S07]  /*d090*/  MOV R3, UR4 ;  /* 0x0000000400037c02 */ /* 0x000fce0008000f00 */
.L_x_202:
[----:B-1----:R1:W2:Y:S02]  /*d0a0*/  SYNCS.PHASECHK.TRANS64.TRYWAIT P0, [R3+URZ+0xb0], R5 ;  /* 0x0000b005030075a7 */ /* 0x0022a400080011ff */
[----:B--2---:R-:W-:Y:S05]  /*d0b0*/  @!P0 NANOSLEEP.SYNCS 0x989680 ;  /* 0x009896800000895d */ /* 0x004fea0003900000 */
[----:B------:R-:W2:Y:S02]  /*d0c0*/  @!P0 SYNCS.PHASECHK.TRANS64 P0, [R3+URZ+0xb0], R5 ;  /* 0x0000b005030085a7 */ /* 0x000ea400080010ff */
[----:B--2---:R-:W-:Y:S05]  /*d0d0*/  @!P0 BRA `(.L_x_202) ;  /* 0xfffffffc00f08947 */ /* 0x004fea000383ffff */
[----:B------:R-:W-:Y:S05]  /*d0e0*/  BRA `(.L_x_203) ;  /* 0xffffff6c00987947 */ /* 0x000fea000383ffff */
.L_x_74:
[----:B------:R-:W-:Y:S07]  /*d0f0*/  MOV R3, UR5 ;  /* 0x0000000500037c02 */ /* 0x000fee0008000f00 */
.L_x_204:
[----:B-1----:R1:W2:Y:S02]  /*d100*/  SYNCS.PHASECHK.TRANS64.TRYWAIT P0, [R3+URZ], R5 ;  /* 0x00000005030075a7 */ /* 0x0022a400080011ff */
[----:B--2---:R-:W-:Y:S05]  /*d110*/  @!P0 NANOSLEEP.SYNCS 0x989680 ;  /* 0x009896800000895d */ /* 0x004fea0003900000 */
[----:B------:R-:W2:Y:S02]  /*d120*/  @!P0 SYNCS.PHASECHK.TRANS64 P0, [R3+URZ], R5 ;  /* 0x00000005030085a7 */ /* 0x000ea400080010ff */
[----:B--2---:R-:W-:Y:S05]  /*d130*/  @!P0 BRA `(.L_x_204) ;  /* 0xfffffffc00f08947 */ /* 0x004fea000383ffff */
[----:B------:R-:W-:Y:S05]  /*d140*/  BRA `(.L_x_73) ;  /* 0xffffff6c00b07947 */ /* 0x000fea000383ffff */
.L_x_78:
[----:B-1----:R-:W-:-:S07]  /*d150*/  MOV R2, UR4 ;  /* 0x0000000400027c02 */ /* 0x002fce0008000f00 */
.L_x_205:
[----:B-1----:R1:W2:Y:S02]  /*d160*/  SYNCS.PHASECHK.TRANS64.TRYWAIT P0, [R2+URZ], R3 ;  /* 0x00000003020075a7 */ /* 0x0022a400080011ff */
[----:B--2---:R-:W-:Y:S05]  /*d170*/  @!P0 NANOSLEEP.SYNCS 0x989680 ;  /* 0x009896800000895d */ /* 0x004fea0003900000 */
[----:B------:R-:W2:Y:S02]  /*d180*/  @!P0 SYNCS.PHASECHK.TRANS64 P0, [R2+URZ], R3 ;  /* 0x00000003020085a7 */ /* 0x000ea400080010ff */
[----:B--2---:R-:W-:Y:S05]  /*d190*/  @!P0 BRA `(.L_x_205) ;  /* 0xfffffffc00f08947 */ /* 0x004fea000383ffff */
[----:B------:R-:W-:Y:S05]  /*d1a0*/  BRA `(.L_x_206) ;  /* 0xffffff7400c87947 */ /* 0x000fea000383ffff */
.L_x_79:
[----:B------:R-:W-:-:S07]  /*d1b0*/  MOV R2, UR5 ;  /* 0x0000000500027c02 */ /* 0x000fce0008000f00 */
.L_x_207:
[----:B-1----:R1:W2:Y:S02]  /*d1c0*/  SYNCS.PHASECHK.TRANS64.TRYWAIT P0, [R2+URZ], R4 ;  /* 0x00000004020075a7 */ /* 0x0022a400080011ff */
[----:B--2---:R-:W-:Y:S05]  /*d1d0*/  @!P0 NANOSLEEP.SYNCS 0x989680 ;  /* 0x009896800000895d */ /* 0x004fea0003900000 */
[----:B------:R-:W2:Y:S02]  /*d1e0*/  @!P0 SYNCS.PHASECHK.TRANS64 P0, [R2+URZ], R4 ;  /* 0x00000004020085a7 */ /* 0x000ea400080010ff */
[----:B--2---:R-:W-:Y:S05]  /*d1f0*/  @!P0 BRA `(.L_x_207) ;  /* 0xfffffffc00f08947 */ /* 0x004fea000383ffff */
[----:B------:R-:W-:Y:S05]  /*d200*/  BRA `(.L_x_208) ;  /* 0xffffff7400d87947 */ /* 0x000fea000383ffff */
.L_x_80:
[----:B------:R-:W-:-:S07]  /*d210*/  MOV R2, UR5 ;  /* 0x0000000500027c02 */ /* 0x000fce0008000f00 */
.L_x_209:
[----:B-1----:R1:W2:Y:S02]  /*d220*/  SYNCS.PHASECHK.TRANS64.TRYWAIT P0, [R2+URZ], R4 ;  /* 0x00000004020075a7 */ /* 0x0022a400080011ff */
[----:B--2---:R-:W-:Y:S05]  /*d230*/  @!P0 NANOSLEEP.SYNCS 0x989680 ;  /* 0x009896800000895d */ /* 0x004fea0003900000 */
[----:B------:R-:W2:Y:S02]  /*d240*/  @!P0 SYNCS.PHASECHK.TRANS64 P0, [R2+URZ], R4 ;  /* 0x00000004020085a7 */ /* 0x000ea400080010ff */
[----:B--2---:R-:W-:Y:S05]  /*d250*/  @!P0 BRA `(.L_x_209) ;  /* 0xfffffffc00f08947 */ /* 0x004fea000383ffff */
[----:B------:R-:W-:Y:S05]  /*d260*/  BRA `(.L_x_210) ;  /* 0xffffff7400e47947 */ /* 0x000fea000383ffff */
.L_x_83:
[----:B------:R-:W-:-:S07]  /*d270*/  MOV R2, UR62 ;  /* 0x0000003e00027c02 */ /* 0x000fce0008000f00 */
.L_x_211:
[----:B-1----:R1:W2:Y:S02]  /*d280*/  SYNCS.PHASECHK.TRANS64.TRYWAIT P1, [R2+URZ+0xf0], R3 ;  /* 0x0000f003020075a7 */ /* 0x0022a400080211ff */
[----:B--2---:R-:W-:Y:S05]  /*d290*/  @!P1 NANOSLEEP.SYNCS 0x989680 ;  /* 0x009896800000995d */ /* 0x004fea0003900000 */
[----:B------:R-:W2:Y:S02]  /*d2a0*/  @!P1 SYNCS.PHASECHK.TRANS64 P1, [R2+URZ+0xf0], R3 ;  /* 0x0000f003020095a7 */ /* 0x000ea400080210ff */
[----:B--2---:R-:W-:Y:S05]  /*d2b0*/  @!P1 BRA `(.L_x_211) ;  /* 0xfffffffc00f09947 */ /* 0x004fea000383ffff */
[----:B------:R-:W-:Y:S05]  /*d2c0*/  BRA `(.L_x_212) ;  /* 0xffffff7800347947 */ /* 0x000fea000383ffff */
.L_x_88:
[----:B--2---:R2:W3:Y:S02]  /*d2d0*/  SYNCS.PHASECHK.TRANS64.TRYWAIT P0, [R8+URZ+0x70], R0 ;  /* 0x00007000080075a7 */ /* 0x0044e400080011ff */
[----:B---3--:R-:W-:Y:S05]  /*d2e0*/  @!P0 NANOSLEEP.SYNCS 0x989680 ;  /* 0x009896800000895d */ /* 0x008fea0003900000 */
[----:B------:R-:W3:Y:S02]  /*d2f0*/  @!P0 SYNCS.PHASECHK.TRANS64 P0, [R8+URZ+0x70], R0 ;  /* 0x00007000080085a7 */ /* 0x000ee400080010ff */
[----:B---3--:R-:W-:Y:S05]  /*d300*/  @!P0 BRA `(.L_x_88) ;  /* 0xfffffffc00f08947 */ /* 0x008fea000383ffff */
[----:B------:R-:W-:Y:S05]  /*d310*/  BRA `(.L_x_213) ;  /* 0xffffff7c006c7947 */ /* 0x000fea000383ffff */
.L_x_91:
[----:B--2---:R-:W-:Y:S07]  /*d320*/  MOV R0, UR21 ;  /* 0x0000001500007c02 */ /* 0x004fee0008000f00 */
.L_x_214:
[----:B--2---:R2:W3:Y:S02]  /*d330*/  SYNCS.PHASECHK.TRANS64.TRYWAIT P1, [R0+URZ+0x68], R2 ;  /* 0x00006802000075a7 */ /* 0x0044e400080211ff */
[----:B---3--:R-:W-:Y:S05]  /*d340*/  @!P1 NANOSLEEP.SYNCS 0x989680 ;  /* 0x009896800000995d */ /* 0x008fea0003900000 */
[----:B------:R-:W3:Y:S02]  /*d350*/  @!P1 SYNCS.PHASECHK.TRANS64 P1, [R0+URZ+0x68], R2 ;  /* 0x00006802000095a7 */ /* 0x000ee400080210ff */
[----:B---3--:R-:W-:Y:S05]  /*d360*/  @!P1 BRA `(.L_x_214) ;  /* 0xfffffffc00f09947 */ /* 0x008fea000383ffff */
[----:B------:R-:W-:Y:S05]  /*d370*/  BRA `(.L_x_90) ;  /* 0xffffff8000ec7947 */ /* 0x000fea000383ffff */
.L_x_94:
[----:B--2---:R-:W-:Y:S07]  /*d380*/  MOV R0, UR21 ;  /* 0x0000001500007c02 */ /* 0x004fee0008000f00 */
.L_x_215:
[----:B--2---:R2:W3:Y:S02]  /*d390*/  SYNCS.PHASECHK.TRANS64.TRYWAIT P0, [R0+URZ+0x40], R5 ;  /* 0x00004005000075a7 */ /* 0x0044e400080011ff */
[----:B---3--:R-:W-:Y:S05]  /*d3a0*/  @!P0 NANOSLEEP.SYNCS 0x989680 ;  /* 0x009896800000895d */ /* 0x008fea0003900000 */
[----:B------:R-:W3:Y:S02]  /*d3b0*/  @!P0 SYNCS.PHASECHK.TRANS64 P0, [R0+URZ+0x40], R5 ;  /* 0x00004005000085a7 */ /* 0x000ee400080010ff */
[----:B---3--:R-:W-:Y:S05]  /*d3c0*/  @!P0 BRA `(.L_x_215) ;  /* 0xfffffffc00f08947 */ /* 0x008fea000383ffff */
[----:B------:R-:W-:Y:S05]  /*d3d0*/  BRA `(.L_x_216) ;  /* 0xffffff8400447947 */ /* 0x000fea000383ffff */
.L_x_95:
[----:B------:R-:W-:Y:S07]  /*d3e0*/  MOV R0, UR21 ;  /* 0x0000001500007c02 */ /* 0x000fee0008000f00 */
.L_x_217:
[----:B--2---:R2:W3:Y:S02]  /*d3f0*/  SYNCS.PHASECHK.TRANS64.TRYWAIT P0, [R0+URZ+0x48], R5 ;  /* 0x00004805000075a7 */ /* 0x0044e400080011ff */
[----:B---3--:R-:W-:Y:S05]  /*d400*/  @!P0 NANOSLEEP.SYNCS 0x989680 ;  /* 0x009896800000895d */ /* 0x008fea0003900000 */
[----:B------:R-:W3:Y:S02]  /*d410*/  @!P0 SYNCS.PHASECHK.TRANS64 P0, [R0+URZ+0x48], R5 ;  /* 0x00004805000085a7 */ /* 0x000ee400080010ff */
[----:B---3--:R-:W-:Y:S05]  /*d420*/  @!P0 BRA `(.L_x_217) ;  /* 0xfffffffc00f08947 */ /* 0x008fea000383ffff */
[----:B------:R-:W-:Y:S05]  /*d430*/  BRA `(.L_x_218) ;  /* 0xffffff8400a07947 */ /* 0x000fea000383ffff */
.L_x_96:
[----:B------:R-:W-:Y:S07]  /*d440*/  MOV R0, UR21 ;  /* 0x0000001500007c02 */ /* 0x000fee0008000f00 */
.L_x_219:
[----:B--2---:R2:W3:Y:S02]  /*d450*/  SYNCS.PHASECHK.TRANS64.TRYWAIT P0, [R0+URZ+0x50], R5 ;  /* 0x00005005000075a7 */ /* 0x0044e400080011ff */
[----:B---3--:R-:W-:Y:S05]  /*d460*/  @!P0 NANOSLEEP.SYNCS 0x989680 ;  /* 0x009896800000895d */ /* 0x008fea0003900000 */
[----:B------:R-:W3:Y:S02]  /*d470*/  @!P0 SYNCS.PHASECHK.TRANS64 P0, [R0+URZ+0x50], R5 ;  /* 0x00005005000085a7 */ /* 0x000ee400080010ff */
[----:B---3--:R-:W-:Y:S05]  /*d480*/  @!P0 BRA `(.L_x_219) ;  /* 0xfffffffc00f08947 */ /* 0x008fea000383ffff */
[----:B------:R-:W-:Y:S05]  /*d490*/  BRA `(.L_x_220) ;  /* 0xffffff8800047947 */ /* 0x000fea000383ffff */
.L_x_97:
[----:B------:R-:W-:Y:S07]  /*d4a0*/  MOV R0, UR21 ;  /* 0x0000001500007c02 */ /* 0x000fee0008000f00 */
.L_x_221:
[----:B--2---:R2:W3:Y:S02]  /*d4b0*/  SYNCS.PHASECHK.TRANS64.TRYWAIT P0, [R0+URZ+0x58], R5 ;  /* 0x00005805000075a7 */ /* 0x0044e400080011ff */
[----:B---3--:R-:W-:Y:S05]  /*d4c0*/  @!P0 NANOSLEEP.SYNCS 0x989680 ;  /* 0x009896800000895d */ /* 0x008fea0003900000 */
[----:B------:R-:W3:Y:S02]  /*d4d0*/  @!P0 SYNCS.PHASECHK.TRANS64 P0, [R0+URZ+0x58], R5 ;  /* 0x00005805000085a7 */ /* 0x000ee400080010ff */
[----:B---3--:R-:W-:Y:S05]  /*d4e0*/  @!P0 BRA `(.L_x_221) ;  /* 0xfffffffc00f08947 */ /* 0x008fea000383ffff */
[----:B------:R-:W-:Y:S05]  /*d4f0*/  BRA `(.L_x_222) ;  /* 0xffffff8800687947 */ /* 0x000fea000383ffff */
.L_x_98:
[----:B------:R-:W-:Y:S07]  /*d500*/  MOV R0, UR21 ;  /* 0x0000001500007c02 */ /* 0x000fee0008000f00 */
.L_x_223:
[----:B--2---:R2:W3:Y:S02]  /*d510*/  SYNCS.PHASECHK.TRANS64.TRYWAIT P0, [R0+URZ+0x40], R4 ;  /* 0x00004004000075a7 */ /* 0x0044e400080011ff */
[----:B---3--:R-:W-:Y:S05]  /*d520*/  @!P0 NANOSLEEP.SYNCS 0x989680 ;  /* 0x009896800000895d */ /* 0x008fea0003900000 */
[----:B------:R-:W3:Y:S02]  /*d530*/  @!P0 SYNCS.PHASECHK.TRANS64 P0, [R0+URZ+0x40], R4 ;  /* 0x00004004000085a7 */ /* 0x000ee400080010ff */
[----:B---3--:R-:W-:Y:S05]  /*d540*/  @!P0 BRA `(.L_x_223) ;  /* 0xfffffffc00f08947 */ /* 0x008fea000383ffff */
[----:B------:R-:W-:Y:S05]  /*d550*/  BRA `(.L_x_224) ;  /* 0xffffff8800d07947 */ /* 0x000fea000383ffff */
.L_x_99:
[----:B------:R-:W-:Y:S07]  /*d560*/  MOV R0, UR21 ;  /* 0x0000001500007c02 */ /* 0x000fee0008000f00 */
.L_x_225:
[----:B--2---:R2:W3:Y:S02]  /*d570*/  SYNCS.PHASECHK.TRANS64.TRYWAIT P0, [R0+URZ+0x48], R4 ;  /* 0x00004804000075a7 */ /* 0x0044e400080011ff */
[----:B---3--:R-:W-:Y:S05]  /*d580*/  @!P0 NANOSLEEP.SYNCS 0x989680 ;  /* 0x009896800000895d */ /* 0x008fea0003900000 */
[----:B------:R-:W3:Y:S02]  /*d590*/  @!P0 SYNCS.PHASECHK.TRANS64 P0, [R0+URZ+0x48], R4 ;  /* 0x00004804000085a7 */ /* 0x000ee400080010ff */
[----:B---3--:R-:W-:Y:S05]  /*d5a0*/  @!P0 BRA `(.L_x_225) ;  /* 0xfffffffc00f08947 */ /* 0x008fea000383ffff */
[----:B------:R-:W-:Y:S05]  /*d5b0*/  BRA `(.L_x_226) ;  /* 0xffffff8c00347947 */ /* 0x000fea000383ffff */
.L_x_100:
[----:B------:R-:W-:Y:S07]  /*d5c0*/  MOV R0, UR21 ;  /* 0x0000001500007c02 */ /* 0x000fee0008000f00 */
.L_x_227:
[----:B--2---:R2:W3:Y:S02]  /*d5d0*/  SYNCS.PHASECHK.TRANS64.TRYWAIT P0, [R0+URZ+0x50], R4 ;  /* 0x00005004000075a7 */ /* 0x0044e400080011ff */
[----:B---3--:R-:W-:Y:S05]  /*d5e0*/  @!P0 NANOSLEEP.SYNCS 0x989680 ;  /* 0x009896800000895d */ /* 0x008fea0003900000 */
[----:B------:R-:W3:Y:S02]  /*d5f0*/  @!P0 SYNCS.PHASECHK.TRANS64 P0, [R0+URZ+0x50], R4 ;  /* 0x00005004000085a7 */ /* 0x000ee400080010ff */
[----:B---3--:R-:W-:Y:S05]  /*d600*/  @!P0 BRA `(.L_x_227) ;  /* 0xfffffffc00f08947 */ /* 0x008fea000383ffff */
[----:B------:R-:W-:Y:S05]  /*d610*/  BRA `(.L_x_228) ;  /* 0xffffff8c00987947 */ /* 0x000fea000383ffff */
.L_x_101:
[----:B------:R-:W-:Y:S07]  /*d620*/  MOV R0, UR21 ;  /* 0x0000001500007c02 */ /* 0x000fee0008000f00 */
.L_x_229:
[----:B--2---:R2:W3:Y:S02]  /*d630*/  SYNCS.PHASECHK.TRANS64.TRYWAIT P0, [R0+URZ+0x58], R4 ;  /* 0x00005804000075a7 */ /* 0x0044e400080011ff */
[----:B---3--:R-:W-:Y:S05]  /*d640*/  @!P0 NANOSLEEP.SYNCS 0x989680 ;  /* 0x009896800000895d */ /* 0x008fea0003900000 */
[----:B------:R-:W3:Y:S02]  /*d650*/  @!P0 SYNCS.PHASECHK.TRANS64 P0, [R0+URZ+0x58], R4 ;  /* 0x00005804000085a7 */ /* 0x000ee400080010ff */
[----:B---3--:R-:W-:Y:S05]  /*d660*/  @!P0 BRA `(.L_x_229) ;  /* 0xfffffffc00f08947 */ /* 0x008fea000383ffff */
[----:B------:R-:W-:Y:S05]  /*d670*/  BRA `(.L_x_230) ;  /* 0xffffff9000007947 */ /* 0x000fea000383ffff */
.L_x_103:
[----:B------:R-:W-:-:S07]  /*d680*/  MOV R0, UR21 ;  /* 0x0000001500007c02 */ /* 0x000fce0008000f00 */
.L_x_231:
[----:B---3--:R3:W4:Y:S02]  /*d690*/  SYNCS.PHASECHK.TRANS64.TRYWAIT P0, [R0+URZ+0x40], R5 ;  /* 0x00004005000075a7 */ /* 0x00872400080011ff */
[----:B----4-:R-:W-:Y:S05]  /*d6a0*/  @!P0 NANOSLEEP.SYNCS 0x989680 ;  /* 0x009896800000895d */ /* 0x010fea0003900000 */
[----:B------:R-:W4:Y:S02]  /*d6b0*/  @!P0 SYNCS.PHASECHK.TRANS64 P0, [R0+URZ+0x40], R5 ;  /* 0x00004005000085a7 */ /* 0x000f2400080010ff */
[----:B----4-:R-:W-:Y:S05]  /*d6c0*/  @!P0 BRA `(.L_x_231) ;  /* 0xfffffffc00f08947 */ /* 0x010fea000383ffff */
[----:B------:R-:W-:Y:S05]  /*d6d0*/  BRA `(.L_x_232) ;  /* 0xffffff9000887947 */ /* 0x000fea000383ffff */
.L_x_104:
[----:B---3--:R-:W-:-:S07]  /*d6e0*/  MOV R0, UR21 ;  /* 0x0000001500007c02 */ /* 0x008fce0008000f00 */
.L_x_233:
[----:B---3--:R3:W4:Y:S02]  /*d6f0*/  SYNCS.PHASECHK.TRANS64.TRYWAIT P0, [R0+URZ+0x48], R5 ;  /* 0x00004805000075a7 */ /* 0x00872400080011ff */
[----:B----4-:R-:W-:Y:S05]  /*d700*/  @!P0 NANOSLEEP.SYNCS 0x989680 ;  /* 0x009896800000895d */ /* 0x010fea0003900000 */
[----:B------:R-:W4:Y:S02]  /*d710*/  @!P0 SYNCS.PHASECHK.TRANS64 P0, [R0+URZ+0x48], R5 ;  /* 0x00004805000085a7 */ /* 0x000f2400080010ff */
[----:B----4-:R-:W-:Y:S05]  /*d720*/  @!P0 BRA `(.L_x_233) ;  /* 0xfffffffc00f08947 */ /* 0x010fea000383ffff */
[----:B------:R-:W-:Y:S05]  /*d730*/  BRA `(.L_x_234) ;  /* 0xffffff9000787947 */ /* 0x000fea000383ffff */
.L_x_105:
[----:B------:R-:W-:-:S07]  /*d740*/  MOV R2, UR21 ;  /* 0x0000001500027c02 */ /* 0x000fce0008000f00 */
.L_x_235:
[----:B---3--:R3:W4:Y:S02]  /*d750*/  SYNCS.PHASECHK.TRANS64.TRYWAIT P0, [R2+URZ+0x50], R5 ;  /* 0x00005005020075a7 */ /* 0x00872400080011ff */
[----:B----4-:R-:W-:Y:S05]  /*d760*/  @!P0 NANOSLEEP.SYNCS 0x989680 ;  /* 0x009896800000895d */ /* 0x010fea0003900000 */
[----:B------:R-:W4:Y:S02]  /*d770*/  @!P0 SYNCS.PHASECHK.TRANS64 P0, [R2+URZ+0x50], R5 ;  /* 0x00005005020085a7 */ /* 0x000f2400080010ff */
[----:B----4-:R-:W-:Y:S05]  /*d780*/  @!P0 BRA `(.L_x_235) ;  /* 0xfffffffc00f08947 */ /* 0x010fea000383ffff */
[----:B------:R-:W-:Y:S05]  /*d790*/  BRA `(.L_x_236) ;  /* 0xffffff90006c7947 */ /* 0x000fea000383ffff */
.L_x_107:
[----:B-1----:R1:W2:Y:S02]  /*d7a0*/  SYNCS.PHASECHK.TRANS64.TRYWAIT P0, [R3+URZ+0x70], R0 ;  /* 0x00007000030075a7 */ /* 0x0022a400080011ff */
[----:B--2---:R-:W-:Y:S05]  /*d7b0*/  @!P0 NANOSLEEP.SYNCS 0x989680 ;  /* 0x009896800000895d */ /* 0x004fea0003900000 */
[----:B------:R-:W2:Y:S02]  /*d7c0*/  @!P0 SYNCS.PHASECHK.TRANS64 P0, [R3+URZ+0x70], R0 ;  /* 0x00007000030085a7 */ /* 0x000ea400080010ff */
[----:B--2---:R-:W-:Y:S05]  /*d7d0*/  @!P0 BRA `(.L_x_107) ;  /* 0xfffffffc00f08947 */ /* 0x004fea000383ffff */
[----:B------:R-:W-:Y:S05]  /*d7e0*/  BRA `(.L_x_237) ;  /* 0xffffff9400447947 */ /* 0x000fea000383ffff */
.L_x_118:
[----:B-1----:R-:W-:Y:S04]  /*d7f0*/  MOV R2, UR43 ;  /* 0x0000002b00027c02 */ /* 0x002fe80008000f00 */
[----:B------:R1:W2:Y:S03]  /*d800*/  SYNCS.PHASECHK.TRANS64.TRYWAIT P1, [R2+URZ+0x20], R3 ;  /* 0x00002003020075a7 */ /* 0x0002a600080211ff */
[----:B--2---:R-:W-:Y:S05]  /*d810*/  @!P1 NANOSLEEP.SYNCS 0x989680 ;  /* 0x009896800000995d */ /* 0x004fea0003900000 */
[----:B------:R-:W2:Y:S02]  /*d820*/  @!P1 SYNCS.PHASECHK.TRANS64 P1, [R2+URZ+0x20], R3 ;  /* 0x00002003020095a7 */ /* 0x000ea400080210ff */
[----:B--2---:R-:W-:Y:S05]  /*d830*/  @!P1 BRA `(.L_x_118) ;  /* 0xfffffffc00ec9947 */ /* 0x004fea000383ffff */
[----:B------:R-:W-:Y:S05]  /*d840*/  BRA `(.L_x_117) ;  /* 0xffffffa000b07947 */ /* 0x000fea000383ffff */
.L_x_120:
[----:B-1----:R1:W4:Y:S02]  /*d850*/  SYNCS.PHASECHK.TRANS64.TRYWAIT P0, [R71+URZ+0x90], R0 ;  /* 0x00009000470075a7 */ /* 0x00232400080011ff */
[----:B----4-:R-:W-:Y:S05]  /*d860*/  @!P0 NANOSLEEP.SYNCS 0x989680 ;  /* 0x009896800000895d */ /* 0x010fea0003900000 */
[----:B------:R-:W4:Y:S02]  /*d870*/  @!P0 SYNCS.PHASECHK.TRANS64 P0, [R71+URZ+0x90], R0 ;  /* 0x00009000470085a7 */ /* 0x000f2400080010ff */
[----:B----4-:R-:W-:Y:S05]  /*d880*/  @!P0 BRA `(.L_x_120) ;  /* 0xfffffffc00f08947 */ /* 0x010fea000383ffff */
[----:B------:R-:W-:Y:S05]  /*d890*/  BRA `(.L_x_119) ;  /* 0xffffffa000d87947 */ /* 0x000fea000383ffff */
.L_x_129:
[----:B-1----:R1:W3:Y:S02]  /*d8a0*/  SYNCS.PHASECHK.TRANS64.TRYWAIT P0, [R2+URZ+0x20], R0 ;  /* 0x00002000020075a7 */ /* 0x0022e400080011ff */
[----:B---3--:R-:W-:Y:S05]  /*d8b0*/  @!P0 NANOSLEEP.SYNCS 0x989680 ;  /* 0x009896800000895d */ /* 0x008fea0003900000 */
[----:B------:R-:W3:Y:S02]  /*d8c0*/  @!P0 SYNCS.PHASECHK.TRANS64 P0, [R2+URZ+0x20], R0 ;  /* 0x00002000020085a7 */ /* 0x000ee400080010ff */
[----:B---3--:R-:W-:Y:S05]  /*d8d0*/  @!P0 BRA `(.L_x_129) ;  /* 0xfffffffc00f08947 */ /* 0x008fea000383ffff */
[----:B------:R-:W-:Y:S05]  /*d8e0*/  BRA `(.L_x_128) ;  /* 0xffffffac00047947 */ /* 0x000fea000383ffff */
.L_x_137:
[----:B-1----:R1:W3:Y:S02]  /*d8f0*/  SYNCS.PHASECHK.TRANS64.TRYWAIT P0, [R0+URZ+0x20], R6 ;  /* 0x00002006000075a7 */ /* 0x0022e400080011ff */
[----:B---3--:R-:W-:Y:S05]  /*d900*/  @!P0 NANOSLEEP.SYNCS 0x989680 ;  /* 0x009896800000895d */ /* 0x008fea0003900000 */
[----:B------:R-:W3:Y:S02]  /*d910*/  @!P0 SYNCS.PHASECHK.TRANS64 P0, [R0+URZ+0x20], R6 ;  /* 0x00002006000085a7 */ /* 0x000ee400080010ff */
[----:B---3--:R-:W-:Y:S05]  /*d920*/  @!P0 BRA `(.L_x_137) ;  /* 0xfffffffc00f08947 */ /* 0x008fea000383ffff */
[----:B------:R-:W-:Y:S05]  /*d930*/  BRA `(.L_x_136) ;  /* 0xffffffb400587947 */ /* 0x000fea000383ffff */
.L_x_145:
[----:B-1----:R1:W3:Y:S02]  /*d940*/  SYNCS.PHASECHK.TRANS64.TRYWAIT P0, [R0+URZ+0x20], R6 ;  /* 0x00002006000075a7 */ /* 0x0022e400080011ff */
[----:B---3--:R-:W-:Y:S05]  /*d950*/  @!P0 NANOSLEEP.SYNCS 0x989680 ;  /* 0x009896800000895d */ /* 0x008fea0003900000 */
[----:B------:R-:W3:Y:S02]  /*d960*/  @!P0 SYNCS.PHASECHK.TRANS64 P0, [R0+URZ+0x20], R6 ;  /* 0x00002006000085a7 */ /* 0x000ee400080010ff */
[----:B---3--:R-:W-:Y:S05]  /*d970*/  @!P0 BRA `(.L_x_145) ;  /* 0xfffffffc00f08947 */ /* 0x008fea000383ffff */
[----:B------:R-:W-:Y:S05]  /*d980*/  BRA `(.L_x_144) ;  /* 0xffffffbc00b07947 */ /* 0x000fea000383ffff */
.L_x_153:
[----:B-1----:R1:W3:Y:S02]  /*d990*/  SYNCS.PHASECHK.TRANS64.TRYWAIT P0, [R0+URZ+0x20], R6 ;  /* 0x00002006000075a7 */ /* 0x0022e400080011ff */
[----:B---3--:R-:W-:Y:S05]  /*d9a0*/  @!P0 NANOSLEEP.SYNCS 0x989680 ;  /* 0x009896800000895d */ /* 0x008fea0003900000 */
[----:B------:R-:W3:Y:S02]  /*d9b0*/  @!P0 SYNCS.PHASECHK.TRANS64 P0, [R0+URZ+0x20], R6 ;  /* 0x00002006000085a7 */ /* 0x000ee400080010ff */
[----:B---3--:R-:W-:Y:S05]  /*d9c0*/  @!P0 BRA `(.L_x_153) ;  /* 0xfffffffc00f08947 */ /* 0x008fea000383ffff */
[----:B------:R-:W-:Y:S05]  /*d9d0*/  BRA `(.L_x_152) ;  /* 0xffffffc800147947 */ /* 0x000fea000383ffff */
.L_x_161:
[----:B-1----:R1:W2:Y:S02]  /*d9e0*/  SYNCS.PHASECHK.TRANS64.TRYWAIT P0, [R0+URZ+0x20], R6 ;  /* 0x00002006000075a7 */ /* 0x0022a400080011ff */
[----:B--2---:R-:W-:Y:S05]  /*d9f0*/  @!P0 NANOSLEEP.SYNCS 0x989680 ;  /* 0x009896800000895d */ /* 0x004fea0003900000 */
[----:B------:R-:W2:Y:S02]  /*da00*/  @!P0 SYNCS.PHASECHK.TRANS64 P0, [R0+URZ+0x20], R6 ;  /* 0x00002006000085a7 */ /* 0x000ea400080010ff */
[----:B--2---:R-:W-:Y:S05]  /*da10*/  @!P0 BRA `(.L_x_161) ;  /* 0xfffffffc00f08947 */ /* 0x004fea000383ffff */
[----:B------:R-:W-:Y:S05]  /*da20*/  BRA `(.L_x_160) ;  /* 0xffffffd000847947 */ /* 0x000fea000383ffff */
.L_x_169:
[----:B-1----:R1:W2:Y:S02]  /*da30*/  SYNCS.PHASECHK.TRANS64.TRYWAIT P0, [R0+URZ+0x20], R6 ;  /* 0x00002006000075a7 */ /* 0x0022a400080011ff */
[----:B--2---:R-:W-:Y:S05]  /*da40*/  @!P0 NANOSLEEP.SYNCS 0x989680 ;  /* 0x009896800000895d */ /* 0x004fea0003900000 */
[----:B------:R-:W2:Y:S02]  /*da50*/  @!P0 SYNCS.PHASECHK.TRANS64 P0, [R0+URZ+0x20], R6 ;  /* 0x00002006000085a7 */ /* 0x000ea400080010ff */
[----:B--2---:R-:W-:Y:S05]  /*da60*/  @!P0 BRA `(.L_x_169) ;  /* 0xfffffffc00f08947 */ /* 0x004fea000383ffff */
[----:B------:R-:W-:Y:S05]  /*da70*/  BRA `(.L_x_168) ;  /* 0xffffffd800ec7947 */ /* 0x000fea000383ffff */
.L_x_177:
[----:B-1----:R1:W2:Y:S02]  /*da80*/  SYNCS.PHASECHK.TRANS64.TRYWAIT P0, [R0+URZ+0x20], R74 ;  /* 0x0000204a000075a7 */ /* 0x0022a400080011ff */
[----:B--2---:R-:W-:Y:S05]  /*da90*/  @!P0 NANOSLEEP.SYNCS 0x989680 ;  /* 0x009896800000895d */ /* 0x004fea0003900000 */
[----:B------:R-:W2:Y:S02]  /*daa0*/  @!P0 SYNCS.PHASECHK.TRANS64 P0, [R0+URZ+0x20], R74 ;  /* 0x0000204a000085a7 */ /* 0x000ea400080010ff */
[----:B--2---:R-:W-:Y:S05]  /*dab0*/  @!P0 BRA `(.L_x_177) ;  /* 0xfffffffc00f08947 */ /* 0x004fea000383ffff */
[----:B------:R-:W-:Y:S05]  /*dac0*/  BRA `(.L_x_176) ;  /* 0xffffffe400547947 */ /* 0x000fea000383ffff */
        .weak           $__internal_0_$__cuda_sm10x_tcgen05_guardrail_trap_col_being_dealloced_not_returned_by_alloc
        .type           $__internal_0_$__cuda_sm10x_tcgen05_guardrail_trap_col_being_dealloced_not_returned_by_alloc,@function
        .size           $__internal_0_$__cuda_sm10x_tcgen05_guardrail_trap_col_being_dealloced_not_returned_by_alloc,($__internal_1_$__cuda_sm10x_tcgen05_guardrail_trap_phase_invalid_during_alloc - $__internal_0_$__cuda_sm10x_tcgen05_guardrail_trap_col_being_dealloced_not_returned_by_alloc)
$__internal_0_$__cuda_sm10x_tcgen05_guardrail_trap_col_being_dealloced_not_returned_by_alloc:
[----:B------:R-:W-:Y:S05]  /*dad0*/  BPT.TRAP 0x1 ;  /* 0x000000040000795c */ /* 0x000fea0000300000 */
[----:B------:R-:W-:-:S04]  /*dae0*/  HFMA2 R3, -RZ, RZ, 0, 0 ;  /* 0x00000000ff037431 */ /* 0x000fc800000001ff */
[----:B------:R-:W-:Y:S05]  /*daf0*/  RET.REL.NODEC R2 `(_ZN7cutlass13device_kernelINS_4gemm6kernel13GemmUniversalIN4cute5tupleIJiiiiEEENS1_10collective13CollectiveMmaINS1_35MainloopSm100TmaUmmaWarpSpecializedILi2ELi2ELi4ENS5_IJNS4_1CILi8EEENSA_ILi1EEESC_EEEEENS5_IJNSA_ILi128EEENSA_ILi256EEESF_EEENS_10tfloat32_tENS5_IJlSC_lEEESI_SJ_NS4_8TiledMMAINS4_8MMA_AtomIJNS4_23SM100_MMA_TF32_2x1SM_SSISI_SI_fLi128ELi256ELNS4_4UMMA5MajorE0ELSO_0ELNSN_7ScaleInE0ELSP_0EEEEEENS4_6LayoutINS5_IJSC_SC_SC_EEENS5_IJNSA_ILi0EEESU_SU_EEEEENS5_IJNS4_10UnderscoreESX_SX_EEEEENS4_18SM100_TMA_2SM_LOADENS4_14ComposedLayoutINS4_7SwizzleILi3ELi4ELi3EEENS4_18smem_ptr_flag_bitsILi32EEENSS_INS5_IJSB_NSA_ILi32EEEEEENS5_IJS16_SC_EEEEEEEvNS4_8identityENS4_28SM100_TMA_2SM_LOAD_MULTICASTES1A_vS1B_EENS_8epilogue10collective18CollectiveEpilogueINS1E_23Sm100TmaWarpSpecializedILi4ELi2ELi16ELb1ELb0EEEJNS5_IJNSA_ILi64EEESG_SF_EEENS5_IJNSS_IS1J_SC_EENSS_INS5_IJNSA_ILi16EEENSA_ILi2EEEEEENS5_IJSC_SF_EEEEEEEESI_SJ_SI_SJ_NS1E_6fusion15FusionCallbacksIS1I_NS1S_17LinearCombinationISI_fSI_fLNS_15FloatRoundStyleE2EEES1K_S1R_JEEENS4_5SM1004TMEM4LOAD26SM100_TMEM_LOAD_32dp32b16xENS4_13SM90_TMA_LOADENS11_INS12_ILi2ELi4ELi3EEES15_NSS_INS5_IJSB_S1M_EEENS5_IJS1M_SC_EEEEEEENS4_39AutoVectorizingCopyWithAssumedAlignmentILi128EEENS4_14SM90_TMA_STOREES27_S29_S29_EEEvvEEEEvNT_6ParamsE) ;  /* 0xffffff2402407950 */ /* 0x000fea0003c3ffff */
        .weak           $__internal_1_$__cuda_sm10x_tcgen05_guardrail_trap_phase_invalid_during_alloc
        .type           $__internal_1_$__cuda_sm10x_tcgen05_guardrail_trap_phase_invalid_during_alloc,@function
        .size           $__internal_1_$__cuda_sm10x_tcgen05_guardrail_trap_phase_invalid_during_alloc,($__internal_2_$__cuda_sm10x_tcgen05_guardrail_trap_unallocated_columns_being_dealloced - $__internal_1_$__cuda_sm10x_tcgen05_guardrail_trap_phase_invalid_during_alloc)
$__internal_1_$__cuda_sm10x_tcgen05_guardrail_trap_phase_invalid_during_alloc:
[----:B------:R-:W-:Y:S05]  /*db00*/  BPT.TRAP 0x1 ;  /* 0x000000040000795c */ /* 0x000fea0000300000 */
[----:B------:R-:W-:-:S04]  /*db10*/  MOV R7, 0x0 ;  /* 0x0000000000077802 */ /* 0x000fc80000000f00 */
[----:B------:R-:W-:Y:S05]  /*db20*/  RET.REL.NODEC R6 `(_ZN7cutlass13device_kernelINS_4gemm6kernel13GemmUniversalIN4cute5tupleIJiiiiEEENS1_10collective13CollectiveMmaINS1_35MainloopSm100TmaUmmaWarpSpecializedILi2ELi2ELi4ENS5_IJNS4_1CILi8EEENSA_ILi1EEESC_EEEEENS5_IJNSA_ILi128EEENSA_ILi256EEESF_EEENS_10tfloat32_tENS5_IJlSC_lEEESI_SJ_NS4_8TiledMMAINS4_8MMA_AtomIJNS4_23SM100_MMA_TF32_2x1SM_SSISI_SI_fLi128ELi256ELNS4_4UMMA5MajorE0ELSO_0ELNSN_7ScaleInE0ELSP_0EEEEEENS4_6LayoutINS5_IJSC_SC_SC_EEENS5_IJNSA_ILi0EEESU_SU_EEEEENS5_IJNS4_10UnderscoreESX_SX_EEEEENS4_18SM100_TMA_2SM_LOADENS4_14ComposedLayoutINS4_7SwizzleILi3ELi4ELi3EEENS4_18smem_ptr_flag_bitsILi32EEENSS_INS5_IJSB_NSA_ILi32EEEEEENS5_IJS16_SC_EEEEEEEvNS4_8identityENS4_28SM100_TMA_2SM_LOAD_MULTICASTES1A_vS1B_EENS_8epilogue10collective18CollectiveEpilogueINS1E_23Sm100TmaWarpSpecializedILi4ELi2ELi16ELb1ELb0EEEJNS5_IJNSA_ILi64EEESG_SF_EEENS5_IJNSS_IS1J_SC_EENSS_INS5_IJNSA_ILi16EEENSA_ILi2EEEEEENS5_IJSC_SF_EEEEEEEESI_SJ_SI_SJ_NS1E_6fusion15FusionCallbacksIS1I_NS1S_17LinearCombinationISI_fSI_fLNS_15FloatRoundStyleE2EEES1K_S1R_JEEENS4_5SM1004TMEM4LOAD26SM100_TMEM_LOAD_32dp32b16xENS4_13SM90_TMA_LOADENS11_INS12_ILi2ELi4ELi3EEES15_NSS_INS5_IJSB_S1M_EEENS5_IJS1M_SC_EEEEEEENS4_39AutoVectorizingCopyWithAssumedAlignmentILi128EEENS4_14SM90_TMA_STOREES27_S29_S29_EEEvvEEEEvNT_6ParamsE) ;  /* 0xffffff2406347950 */ /* 0x000fea0003c3ffff */
        .weak           $__internal_2_$__cuda_sm10x_tcgen05_guardrail_trap_unallocated_columns_being_dealloced
        .type           $__internal_2_$__cuda_sm10x_tcgen05_guardrail_trap_unallocated_columns_being_dealloced,@function
        .size           $__internal_2_$__cuda_sm10x_tcgen05_guardrail_trap_unallocated_columns_being_dealloced,(.L_x_239 - $__internal_2_$__cuda_sm10x_tcgen05_guardrail_trap_unallocated_columns_being_dealloced)
$__internal_2_$__cuda_sm10x_tcgen05_guardrail_trap_unallocated_columns_being_dealloced:
[----:B------:R-:W-:Y:S05]  /*db30*/  BPT.TRAP 0x1 ;  /* 0x000000040000795c */ /* 0x000fea0000300000 */
[----:B------:R-:W-:-:S04]  /*db40*/  HFMA2 R3, -RZ, RZ, 0, 0 ;  /* 0x00000000ff037431 */ /* 0x000fc800000001ff */
[----:B------:R-:W-:Y:S05]  /*db50*/  RET.REL.NODEC R2 `(_ZN7cutlass13device_kernelINS_4gemm6kernel13GemmUniversalIN4cute5tupleIJiiiiEEENS1_10collective13CollectiveMmaINS1_35MainloopSm100TmaUmmaWarpSpecializedILi2ELi2ELi4ENS5_IJNS4_1CILi8EEENSA_ILi1EEESC_EEEEENS5_IJNSA_ILi128EEENSA_ILi256EEESF_EEENS_10tfloat32_tENS5_IJlSC_lEEESI_SJ_NS4_8TiledMMAINS4_8MMA_AtomIJNS4_23SM100_MMA_TF32_2x1SM_SSISI_SI_fLi128ELi256ELNS4_4UMMA5MajorE0ELSO_0ELNSN_7ScaleInE0ELSP_0EEEEEENS4_6LayoutINS5_IJSC_SC_SC_EEENS5_IJNSA_ILi0EEESU_SU_EEEEENS5_IJNS4_10UnderscoreESX_SX_EEEEENS4_18SM100_TMA_2SM_LOADENS4_14ComposedLayoutINS4_7SwizzleILi3ELi4ELi3EEENS4_18smem_ptr_flag_bitsILi32EEENSS_INS5_IJSB_NSA_ILi32EEEEEENS5_IJS16_SC_EEEEEEEvNS4_8identityENS4_28SM100_TMA_2SM_LOAD_MULTICASTES1A_vS1B_EENS_8epilogue10collective18CollectiveEpilogueINS1E_23Sm100TmaWarpSpecializedILi4ELi2ELi16ELb1ELb0EEEJNS5_IJNSA_ILi64EEESG_SF_EEENS5_IJNSS_IS1J_SC_EENSS_INS5_IJNSA_ILi16EEENSA_ILi2EEEEEENS5_IJSC_SF_EEEEEEEESI_SJ_SI_SJ_NS1E_6fusion15FusionCallbacksIS1I_NS1S_17LinearCombinationISI_fSI_fLNS_15FloatRoundStyleE2EEES1K_S1R_JEEENS4_5SM1004TMEM4LOAD26SM100_TMEM_LOAD_32dp32b16xENS4_13SM90_TMA_LOADENS11_INS12_ILi2ELi4ELi3EEES15_NSS_INS5_IJSB_S1M_EEENS5_IJS1M_SC_EEEEEEENS4_39AutoVectorizingCopyWithAssumedAlignmentILi128EEENS4_14SM90_TMA_STOREES27_S29_S29_EEEvvEEEEvNT_6ParamsE) ;  /* 0xffffff2402287950 */ /* 0x000fea0003c3ffff */
.L_x_238:
[----:B------:R-:W-:-:S00]  /*db60*/  BRA `(.L_x_238) ;  /* 0xfffffffc00fc7947 */ /* 0x000fc0000383ffff */
[----:B------:R-:W-:-:S00]  /*db70*/  NOP ;  /* 0x0000000000007918 */ /* 0x000fc00000000000 */
        /* <DEDUP_REMOVED lines=8> */
.L_x_239:


//--------------------- .nv.global.init           --------------------------
	.section	.nv.global.init,"aw",@progbits
.nv.global.init:
	.type		$str$27,@object
	.size		$str$27,($str$28 - $str$27)
$str$27:
        /*0000*/ 	.byte	0x28, 0x61, 0x64, 0x64, 0x72, 0x65, 0x73, 0x73, 0x20, 0x26, 0x20, 0x6d, 0x61, 0x73, 0x6b, 0x29
        /*0010*/ 	.byte	0x20, 0x3d, 0x3d, 0x20, 0x30, 0x00
	.type		$str$28,@object
	.size		$str$28,($str$26 - $str$28)
$str$28:
        /*0016*/ 	.byte	0x2f, 0x74, 0x6d, 0x70, 0x2f, 0x63, 0x75, 0x74, 0x6c, 0x61, 0x73, 0x73, 0x5f, 0x73, 0x77, 0x65
        /*0026*/ 	.byte	0x65, 0x70, 0x5f, 0x73, 0x72, 0x63, 0x2f, 0x69, 0x6e, 0x63, 0x6c, 0x75, 0x64, 0x65, 0x2f, 0x63
        /*0036*/ 	.byte	0x75, 0x74, 0x65, 0x2f, 0x70, 0x6f, 0x69, 0x6e, 0x74, 0x65, 0x72, 0x5f, 0x66, 0x6c, 0x61, 0x67
        /*0046*/ 	.byte	0x67, 0x65, 0x64, 0x2e, 0x68, 0x70, 0x70, 0x00
	.type		$str$26,@object
	.size		$str$26,($str$25 - $str$26)
$str$26:
        /*004e*/ 	.byte	0x2f, 0x74, 0x6d, 0x70, 0x2f, 0x63, 0x75, 0x74, 0x6c, 0x61, 0x73, 0x73, 0x5f, 0x73, 0x77, 0x65
        /*005e*/ 	.byte	0x65, 0x70, 0x5f, 0x73, 0x72, 0x63, 0x2f, 0x69, 0x6e, 0x63, 0x6c, 0x75, 0x64, 0x65, 0x2f, 0x63
        /*006e*/ 	.byte	0x75, 0x74, 0x65, 0x2f, 0x61, 0x74, 0x6f, 0x6d, 0x2f, 0x63, 0x6f, 0x70, 0x79, 0x5f, 0x74, 0x72
        /*007e*/ 	.byte	0x61, 0x69, 0x74, 0x73, 0x5f, 0x73, 0x6d, 0x31, 0x30, 0x30, 0x2e, 0x68, 0x70, 0x70, 0x00
	.type		$str$25,@object
	.size		$str$25,(__unnamed_1 - $str$25)
$str$25:
        /*008d*/ 	.byte	0x28, 0x28, 0x75, 0x69, 0x6e, 0x74, 0x33, 0x32, 0x5f, 0x74, 0x28, 0x74, 0x68, 0x72, 0x65, 0x61
        /*009d*/ 	.byte	0x64, 0x49, 0x64, 0x78, 0x2e, 0x78, 0x29, 0x20, 0x2f, 0x20, 0x33, 0x32, 0x29, 0x20, 0x25, 0x20
        /*00ad*/ 	.byte	0x34, 0x29, 0x20, 0x3d, 0x3d, 0x20, 0x28, 0x28, 0x28, 0x74, 0x6d, 0x65, 0x6d, 0x5f, 0x61, 0x64
        /*00bd*/ 	.byte	0x64, 0x72, 0x20, 0x3e, 0x3e, 0x20, 0x31, 0x36, 0x29, 0x20, 0x2f, 0x20, 0x33, 0x32, 0x29, 0x20
        /*00cd*/ 	.byte	0x25, 0x20, 0x34, 0x29, 0x00
	.type		__unnamed_1,@object
	.size		__unnamed_1,(__unnamed_2 - __unnamed_1)
__unnamed_1:
        /*00d2*/ 	.byte	0x61, 0x75, 0x74, 0x6f, 0x20, 0x63, 0x75, 0x74, 0x65, 0x3a, 0x3a, 0x61, 0x73, 0x5f, 0x70, 0x6f
        /* <DEDUP_REMOVED lines=24> */
        /*0262*/ 	.byte	0x43, 0x3c, 0x32, 0x30, 0x34, 0x38, 0x3e, 0x3e, 0x3e, 0x3e, 0x5d, 0x00
	.type		__unnamed_2,@object
	.size		__unnamed_2,(.L_2 - __unnamed_2)
__unnamed_2:
        /* <DEDUP_REMOVED lines=42> */
        /*050e*/ 	.byte	0x3e, 0x5d, 0x00
.L_2:


//--------------------- .nv.shared._ZN7cutlass13device_kernelINS_4gemm6kernel13GemmUniversalIN4cute5tupleIJiiiiEEENS1_10collective13CollectiveMmaINS1_35MainloopSm100TmaUmmaWarpSpecializedILi2ELi2ELi4ENS5_IJNS4_1CILi8EEENSA_ILi1EEESC_EEEEENS5_IJNSA_ILi128EEENSA_ILi256EEESF_EEENS_10tfloat32_tENS5_IJlSC_lEEESI_SJ_NS4_8TiledMMAINS4_8MMA_AtomIJNS4_23SM100_MMA_TF32_2x1SM_SSISI_SI_fLi128ELi256ELNS4_4UMMA5MajorE0ELSO_0ELNSN_7ScaleInE0ELSP_0EEEEEENS4_6LayoutINS5_IJSC_SC_SC_EEENS5_IJNSA_ILi0EEESU_SU_EEEEENS5_IJNS4_10UnderscoreESX_SX_EEEEENS4_18SM100_TMA_2SM_LOADENS4_14ComposedLayoutINS4_7SwizzleILi3ELi4ELi3EEENS4_18smem_ptr_flag_bitsILi32EEENSS_INS5_IJSB_NSA_ILi32EEEEEENS5_IJS16_SC_EEEEEEEvNS4_8identityENS4_28SM100_TMA_2SM_LOAD_MULTICASTES1A_vS1B_EENS_8epilogue10collective18CollectiveEpilogueINS1E_23Sm100TmaWarpSpecializedILi4ELi2ELi16ELb1ELb0EEEJNS5_IJNSA_ILi64EEESG_SF_EEENS5_IJNSS_IS1J_SC_EENSS_INS5_IJNSA_ILi16EEENSA_ILi2EEEEEENS5_IJSC_SF_EEEEEEEESI_SJ_SI_SJ_NS1E_6fusion15FusionCallbacksIS1I_NS1S_17LinearCombinationISI_fSI_fLNS_15FloatRoundStyleE2EEES1K_S1R_JEEENS4_5SM1004TMEM4LOAD26SM100_TMEM_LOAD_32dp32b16xENS4_13SM90_TMA_LOADENS11_INS12_ILi2ELi4ELi3EEES15_NSS_INS5_IJSB_S1M_EEENS5_IJS1M_SC_EEEEEEENS4_39AutoVectorizingCopyWithAssumedAlignmentILi128EEENS4_14SM90_TMA_STOREES27_S29_S29_EEEvvEEEEvNT_6ParamsE --------------------------
	.section	.nv.shared._ZN7cutlass13device_kernelINS_4gemm6kernel13GemmUniversalIN4cute5tupleIJiiiiEEENS1_10collective13CollectiveMmaINS1_35MainloopSm100TmaUmmaWarpSpecializedILi2ELi2ELi4ENS5_IJNS4_1CILi8EEENSA_ILi1EEESC_EEEEENS5_IJNSA_ILi128EEENSA_ILi256EEESF_EEENS_10tfloat32_tENS5_IJlSC_lEEESI_SJ_NS4_8TiledMMAINS4_8MMA_AtomIJNS4_23SM100_MMA_TF32_2x1SM_SSISI_SI_fLi128ELi256ELNS4_4UMMA5MajorE0ELSO_0ELNSN_7ScaleInE0ELSP_0EEEEEENS4_6LayoutINS5_IJSC_SC_SC_EEENS5_IJNSA_ILi0EEESU_SU_EEEEENS5_IJNS4_10UnderscoreESX_SX_EEEEENS4_18SM100_TMA_2SM_LOADENS4_14ComposedLayoutINS4_7SwizzleILi3ELi4ELi3EEENS4_18smem_ptr_flag_bitsILi32EEENSS_INS5_IJSB_NSA_ILi32EEEEEENS5_IJS16_SC_EEEEEEEvNS4_8identityENS4_28SM100_TMA_2SM_LOAD_MULTICASTES1A_vS1B_EENS_8epilogue10collective18CollectiveEpilogueINS1E_23Sm100TmaWarpSpecializedILi4ELi2ELi16ELb1ELb0EEEJNS5_IJNSA_ILi64EEESG_SF_EEENS5_IJNSS_IS1J_SC_EENSS_INS5_IJNSA_ILi16EEENSA_ILi2EEEEEENS5_IJSC_SF_EEEEEEEESI_SJ_SI_SJ_NS1E_6fusion15FusionCallbacksIS1I_NS1S_17LinearCombinationISI_fSI_fLNS_15FloatRoundStyleE2EEES1K_S1R_JEEENS4_5SM1004TMEM4LOAD26SM100_TMEM_LOAD_32dp32b16xENS4_13SM90_TMA_LOADENS11_INS12_ILi2ELi4ELi3EEES15_NSS_INS5_IJSB_S1M_EEENS5_IJS1M_SC_EEEEEEENS4_39AutoVectorizingCopyWithAssumedAlignmentILi128EEENS4_14SM90_TMA_STOREES27_S29_S29_EEEvvEEEEvNT_6ParamsE,"aw",@nobits
	.sectionflags	@""
	.align	16
	.zero		1024


//--------------------- .nv.shared.reserved.0     --------------------------
	.section	.nv.shared.reserved.0,"aw",@nobits
	.weak		__nv_reservedSMEM_offset_0_alias
	.size		__nv_reservedSMEM_offset_0_alias, 0, 64
	.other		__nv_reservedSMEM_offset_0_alias,@"STO_CUDA_RESERVED_SHARED STV_DEFAULT"
__nv_reservedSMEM_offset_0_alias:
	.zero		0
.nv.shared.reserved.0:
	.zero		64
	.weak		__nv_reservedSMEM_tcgen05_partition
	.type		__nv_reservedSMEM_tcgen05_partition,@object
	.size		__nv_reservedSMEM_tcgen05_partition,(.L_0 - __nv_reservedSMEM_tcgen05_partition)
__nv_reservedSMEM_tcgen05_partition:
	.zero		32
.L_0:


//--------------------- .nv.global                --------------------------
	.section	.nv.global,"aw",@nobits
.nv.global:
	.type		_ZN40_INTERNAL_8dbb15ff_4_k_cu_f97c7863_384544cute1_E,@object
	.size		_ZN40_INTERNAL_8dbb15ff_4_k_cu_f97c7863_384544cute1_E,(_ZN40_INTERNAL_8dbb15ff_4_k_cu_f97c7863_384544cuda3std3__45__cpo6cbeginE - _ZN40_INTERNAL_8dbb15ff_4_k_cu_f97c7863_384544cute1_E)
_ZN40_INTERNAL_8dbb15ff_4_k_cu_f97c7863_384544cute1_E:
	.zero		1
	.type		_ZN40_INTERNAL_8dbb15ff_4_k_cu_f97c7863_384544cuda3std3__45__cpo6cbeginE,@object
	.size		_ZN40_INTERNAL_8dbb15ff_4_k_cu_f97c7863_384544cuda3std3__45__cpo6cbeginE,(_ZN40_INTERNAL_8dbb15ff_4_k_cu_f97c7863_384544cuda3std3__48in_placeE - _ZN40_INTERNAL_8dbb15ff_4_k_cu_f97c7863_384544cuda3std3__45__cpo6cbeginE)
_ZN40_INTERNAL_8dbb15ff_4_k_cu_f97c7863_384544cuda3std3__45__cpo6cbeginE:
	.zero		1
	.type		_ZN40_INTERNAL_8dbb15ff_4_k_cu_f97c7863_384544cuda3std3__48in_placeE,@object
	.size		_ZN40_INTERNAL_8dbb15ff_4_k_cu_f97c7863_384544cuda3std3__48in_placeE,(_ZN40_INTERNAL_8dbb15ff_4_k_cu_f97c7863_384544cuda3std6ranges3__45__cpo9iter_moveE - _ZN40_INTERNAL_8dbb15ff_4_k_cu_f97c7863_384544cuda3std3__48in_placeE)
_ZN40_INTERNAL_8dbb15ff_4_k_cu_f97c7863_384544cuda3std3__48in_placeE:
	.zero		1
	.type		_ZN40_INTERNAL_8dbb15ff_4_k_cu_f97c7863_384544cuda3std6ranges3__45__cpo9iter_moveE,@object
	.size		_ZN40_INTERNAL_8dbb15ff_4_k_cu_f97c7863_384544cuda3std6ranges3__45__cpo9iter_moveE,(_ZN40_INTERNAL_8dbb15ff_4_k_cu_f97c7863_384544cuda3std3__45__cpo5beginE - _ZN40_INTERNAL_8dbb15ff_4_k_cu_f97c7863_384544cuda3std6ranges3__45__cpo9iter_moveE)
_ZN40_INTERNAL_8dbb15ff_4_k_cu_f97c7863_384544cuda3std6ranges3__45__cpo9iter_moveE:
	.zero		1
	.type		_ZN40_INTERNAL_8dbb15ff_4_k_cu_f97c7863_384544cuda3std3__45__cpo5beginE,@object
	.size		_ZN40_INTERNAL_8dbb15ff_4_k_cu_f97c7863_384544cuda3std3__45__cpo5beginE,(_ZN40_INTERNAL_8dbb15ff_4_k_cu_f97c7863_384544cuda3std3__442_GLOBAL__N__8dbb15ff_4_k_cu_f97c7863_384546ignoreE - _ZN40_INTERNAL_8dbb15ff_4_k_cu_f97c7863_384544cuda3std3__45__cpo5beginE)
_ZN40_INTERNAL_8dbb15ff_4_k_cu_f97c7863_384544cuda3std3__45__cpo5beginE:
	.zero		1
	.type		_ZN40_INTERNAL_8dbb15ff_4_k_cu_f97c7863_384544cuda3std3__442_GLOBAL__N__8dbb15ff_4_k_cu_f97c7863_384546ignoreE,@object
	.size		_ZN40_INTERNAL_8dbb15ff_4_k_cu_f97c7863_384544cuda3std3__442_GLOBAL__N__8dbb15ff_4_k_cu_f97c7863_384546ignoreE,(_ZN40_INTERNAL_8dbb15ff_4_k_cu_f97c7863_384544cute7productE - _ZN40_INTERNAL_8dbb15ff_4_k_cu_f97c7863_384544cuda3std3__442_GLOBAL__N__8dbb15ff_4_k_cu_f97c7863_384546ignoreE)
_ZN40_INTERNAL_8dbb15ff_4_k_cu_f97c7863_384544cuda3std3__442_GLOBAL__N__8dbb15ff_4_k_cu_f97c7863_384546ignoreE:
	.zero		1
	.type		_ZN40_INTERNAL_8dbb15ff_4_k_cu_f97c7863_384544cute7productE,@object
	.size		_ZN40_INTERNAL_8dbb15ff_4_k_cu_f97c7863_384544cute7productE,(_ZN40_INTERNAL_8dbb15ff_4_k_cu_f97c7863_384544cuda3std3__45__cpo3endE - _ZN40_INTERNAL_8dbb15ff_4_k_cu_f97c7863_384544cute7productE)
_ZN40_INTERNAL_8dbb15ff_4_k_cu_f97c7863_384544cute7productE:
	.zero		1
	.type		_ZN40_INTERNAL_8dbb15ff_4_k_cu_f97c7863_384544cuda3std3__45__cpo3endE,@object
	.size		_ZN40_INTERNAL_8dbb15ff_4_k_cu_f97c7863_384544cuda3std3__45__cpo3endE,(_ZN40_INTERNAL_8dbb15ff_4_k_cu_f97c7863_384544cuda3std3__419piecewise_constructE - _ZN40_INTERNAL_8dbb15ff_4_k_cu_f97c7863_384544cuda3std3__45__cpo3endE)
_ZN40_INTERNAL_8dbb15ff_4_k_cu_f97c7863_384544cuda3std3__45__cpo3endE:
	.zero		1
	.type		_ZN40_INTERNAL_8dbb15ff_4_k_cu_f97c7863_384544cuda3std3__419piecewise_constructE,@object
	.size		_ZN40_INTERNAL_8dbb15ff_4_k_cu_f97c7863_384544cuda3std3__419piecewise_constructE,(_ZN40_INTERNAL_8dbb15ff_4_k_cu_f97c7863_384544cuda3std3__45__cpo4cendE - _ZN40_INTERNAL_8dbb15ff_4_k_cu_f97c7863_384544cuda3std3__419piecewise_constructE)
_ZN40_INTERNAL_8dbb15ff_4_k_cu_f97c7863_384544cuda3std3__419piecewise_constructE:
	.zero		1
	.type		_ZN40_INTERNAL_8dbb15ff_4_k_cu_f97c7863_384544cuda3std3__45__cpo4cendE,@object
	.size		_ZN40_INTERNAL_8dbb15ff_4_k_cu_f97c7863_384544cuda3std3__45__cpo4cendE,(_ZN40_INTERNAL_8dbb15ff_4_k_cu_f97c7863_384544cuda3std6ranges3__45__cpo4swapE - _ZN40_INTERNAL_8dbb15ff_4_k_cu_f97c7863_384544cuda3std3__45__cpo4cendE)
_ZN40_INTERNAL_8dbb15ff_4_k_cu_f97c7863_384544cuda3std3__45__cpo4cendE:
	.zero		1
	.type		_ZN40_INTERNAL_8dbb15ff_4_k_cu_f97c7863_384544cuda3std6ranges3__45__cpo4swapE,@object
	.size		_ZN40_INTERNAL_8dbb15ff_4_k_cu_f97c7863_384544cuda3std6ranges3__45__cpo4swapE,(.L_10 - _ZN40_INTERNAL_8dbb15ff_4_k_cu_f97c7863_384544cuda3std6ranges3__45__cpo4swapE)
_ZN40_INTERNAL_8dbb15ff_4_k_cu_f97c7863_384544cuda3std6ranges3__45__cpo4swapE:
	.zero		1
.L_10:


//--------------------- .nv.constant0._ZN7cutlass13device_kernelINS_4gemm6kernel13GemmUniversalIN4cute5tupleIJiiiiEEENS1_10collective13CollectiveMmaINS1_35MainloopSm100TmaUmmaWarpSpecializedILi2ELi2ELi4ENS5_IJNS4_1CILi8EEENSA_ILi1EEESC_EEEEENS5_IJNSA_ILi128EEENSA_ILi256EEESF_EEENS_10tfloat32_tENS5_IJlSC_lEEESI_SJ_NS4_8TiledMMAINS4_8MMA_AtomIJNS4_23SM100_MMA_TF32_2x1SM_SSISI_SI_fLi128ELi256ELNS4_4UMMA5MajorE0ELSO_0ELNSN_7ScaleInE0ELSP_0EEEEEENS4_6LayoutINS5_IJSC_SC_SC_EEENS5_IJNSA_ILi0EEESU_SU_EEEEENS5_IJNS4_10UnderscoreESX_SX_EEEEENS4_18SM100_TMA_2SM_LOADENS4_14ComposedLayoutINS4_7SwizzleILi3ELi4ELi3EEENS4_18smem_ptr_flag_bitsILi32EEENSS_INS5_IJSB_NSA_ILi32EEEEEENS5_IJS16_SC_EEEEEEEvNS4_8identityENS4_28SM100_TMA_2SM_LOAD_MULTICASTES1A_vS1B_EENS_8epilogue10collective18CollectiveEpilogueINS1E_23Sm100TmaWarpSpecializedILi4ELi2ELi16ELb1ELb0EEEJNS5_IJNSA_ILi64EEESG_SF_EEENS5_IJNSS_IS1J_SC_EENSS_INS5_IJNSA_ILi16EEENSA_ILi2EEEEEENS5_IJSC_SF_EEEEEEEESI_SJ_SI_SJ_NS1E_6fusion15FusionCallbacksIS1I_NS1S_17LinearCombinationISI_fSI_fLNS_15FloatRoundStyleE2EEES1K_S1R_JEEENS4_5SM1004TMEM4LOAD26SM100_TMEM_LOAD_32dp32b16xENS4_13SM90_TMA_LOADENS11_INS12_ILi2ELi4ELi3EEES15_NSS_INS5_IJSB_S1M_EEENS5_IJS1M_SC_EEEEEEENS4_39AutoVectorizingCopyWithAssumedAlignmentILi128EEENS4_14SM90_TMA_STOREES27_S29_S29_EEEvvEEEEvNT_6ParamsE --------------------------
	.section	.nv.constant0._ZN7cutlass13device_kernelINS_4gemm6kernel13GemmUniversalIN4cute5tupleIJiiiiEEENS1_10collective13CollectiveMmaINS1_35MainloopSm100TmaUmmaWarpSpecializedILi2ELi2ELi4ENS5_IJNS4_1CILi8EEENSA_ILi1EEESC_EEEEENS5_IJNSA_ILi128EEENSA_ILi256EEESF_EEENS_10tfloat32_tENS5_IJlSC_lEEESI_SJ_NS4_8TiledMMAINS4_8MMA_AtomIJNS4_23SM100_MMA_TF32_2x1SM_SSISI_SI_fLi128ELi256ELNS4_4UMMA5MajorE0ELSO_0ELNSN_7ScaleInE0ELSP_0EEEEEENS4_6LayoutINS5_IJSC_SC_SC_EEENS5_IJNSA_ILi0EEESU_SU_EEEEENS5_IJNS4_10UnderscoreESX_SX_EEEEENS4_18SM100_TMA_2SM_LOADENS4_14ComposedLayoutINS4_7SwizzleILi3ELi4ELi3EEENS4_18smem_ptr_flag_bitsILi32EEENSS_INS5_IJSB_NSA_ILi32EEEEEENS5_IJS16_SC_EEEEEEEvNS4_8identityENS4_28SM100_TMA_2SM_LOAD_MULTICASTES1A_vS1B_EENS_8epilogue10collective18CollectiveEpilogueINS1E_23Sm100TmaWarpSpecializedILi4ELi2ELi16ELb1ELb0EEEJNS5_IJNSA_ILi64EEESG_SF_EEENS5_IJNSS_IS1J_SC_EENSS_INS5_IJNSA_ILi16EEENSA_ILi2EEEEEENS5_IJSC_SF_EEEEEEEESI_SJ_SI_SJ_NS1E_6fusion15FusionCallbacksIS1I_NS1S_17LinearCombinationISI_fSI_fLNS_15FloatRoundStyleE2EEES1K_S1R_JEEENS4_5SM1004TMEM4LOAD26SM100_TMEM_LOAD_32dp32b16xENS4_13SM90_TMA_LOADENS11_INS12_ILi2ELi4ELi3EEES15_NSS_INS5_IJSB_S1M_EEENS5_IJS1M_SC_EEEEEEENS4_39AutoVectorizingCopyWithAssumedAlignmentILi128EEENS4_14SM90_TMA_STOREES27_S29_S29_EEEvvEEEEvNT_6ParamsE,"a",@progbits
	.sectionflags	@""
	.align	4
.nv.constant0._ZN7cutlass13device_kernelINS_4gemm6kernel13GemmUniversalIN4cute5tupleIJiiiiEEENS1_10collective13CollectiveMmaINS1_35MainloopSm100TmaUmmaWarpSpecializedILi2ELi2ELi4ENS5_IJNS4_1CILi8EEENSA_ILi1EEESC_EEEEENS5_IJNSA_ILi128EEENSA_ILi256EEESF_EEENS_10tfloat32_tENS5_IJlSC_lEEESI_SJ_NS4_8TiledMMAINS4_8MMA_AtomIJNS4_23SM100_MMA_TF32_2x1SM_SSISI_SI_fLi128ELi256ELNS4_4UMMA5MajorE0ELSO_0ELNSN_7ScaleInE0ELSP_0EEEEEENS4_6LayoutINS5_IJSC_SC_SC_EEENS5_IJNSA_ILi0EEESU_SU_EEEEENS5_IJNS4_10UnderscoreESX_SX_EEEEENS4_18SM100_TMA_2SM_LOADENS4_14ComposedLayoutINS4_7SwizzleILi3ELi4ELi3EEENS4_18smem_ptr_flag_bitsILi32EEENSS_INS5_IJSB_NSA_ILi32EEEEEENS5_IJS16_SC_EEEEEEEvNS4_8identityENS4_28SM100_TMA_2SM_LOAD_MULTICASTES1A_vS1B_EENS_8epilogue10collective18CollectiveEpilogueINS1E_23Sm100TmaWarpSpecializedILi4ELi2ELi16ELb1ELb0EEEJNS5_IJNSA_ILi64EEESG_SF_EEENS5_IJNSS_IS1J_SC_EENSS_INS5_IJNSA_ILi16EEENSA_ILi2EEEEEENS5_IJSC_SF_EEEEEEEESI_SJ_SI_SJ_NS1E_6fusion15FusionCallbacksIS1I_NS1S_17LinearCombinationISI_fSI_fLNS_15FloatRoundStyleE2EEES1K_S1R_JEEENS4_5SM1004TMEM4LOAD26SM100_TMEM_LOAD_32dp32b16xENS4_13SM90_TMA_LOADENS11_INS12_ILi2ELi4ELi3EEES15_NSS_INS5_IJSB_S1M_EEENS5_IJS1M_SC_EEEEEEENS4_39AutoVectorizingCopyWithAssumedAlignmentILi128EEENS4_14SM90_TMA_STOREES27_S29_S29_EEEvvEEEEvNT_6ParamsE:
	.zero		2944


//--------------------- SYMBOLS --------------------------

	.type		.nv.reservedSmem.offset0,@object
	.size		.nv.reservedSmem.offset0,0x4
	.type		.nv.reservedSmem.cap,@object
	.size		.nv.reservedSmem.cap,0x4
	.type		__assertfail,@function
